	.target	sm_90a

	.elftype	@"ET_EXEC"


//--------------------- .note.nv.tkinfo           --------------------------
	.section	.note.nv.tkinfo,"",@"SHT_NOTE"
	.sectionflags	@"SHF_NOTE_NV_TKINFO"
	.tkinfo
        /*0018*/ 	.word	0x00000002
        /*0030*/ 	.string	""
        /*0030*/ 	.string	"ptxas"
        /*0030*/ 	.string	"Cuda compilation tools, release 13.0, V13.0.88"
        /*0030*/ 	.string	"Build cuda_13.0.r13.0/compiler.36424714_0"
        /*0030*/ 	.string	"-v  -suppress-debug-info  -lineinfo  -arch sm_90a "



//--------------------- .note.nv.cuinfo           --------------------------
	.section	.note.nv.cuinfo,"",@"SHT_NOTE"
	.sectionflags	@"SHF_NOTE_NV_CUINFO"
        /*0018*/ 	.short	0x0002
        /*001a*/ 	.short	0x005a
        /*001c*/ 	.short	0x0082
	.zero		2


//--------------------- .nv.info                  --------------------------
	.section	.nv.info,"",@"SHT_CUDA_INFO"
	.align	4


	//----- nvinfo : EIATTR_REGCOUNT
	.align		4
        /*0000*/ 	.byte	0x04, 0x2f
        /*0002*/ 	.short	(.L_1 - .L_0)
	.align		4
.L_0:
        /*0004*/ 	.word	index@(matmul_kernel)
        /*0008*/ 	.word	0x000000ff


	//----- nvinfo : EIATTR_FRAME_SIZE
	.align		4
.L_1:
        /*000c*/ 	.byte	0x04, 0x11
        /*000e*/ 	.short	(.L_3 - .L_2)
	.align		4
.L_2:
        /*0010*/ 	.word	index@(matmul_kernel)
        /*0014*/ 	.word	0x00006da8


	//----- nvinfo : EIATTR_MIN_STACK_SIZE
	.align		4
.L_3:
        /*0018*/ 	.byte	0x04, 0x12
        /*001a*/ 	.short	(.L_5 - .L_4)
	.align		4
.L_4:
        /*001c*/ 	.word	index@(matmul_kernel)
        /*0020*/ 	.word	0x00006da8
.L_5:


//--------------------- .nv.compat                --------------------------
	.section	.nv.compat,"",@"SHT_CUDA_COMPAT_INFO"
	.align	4
        /*0000*/ 	.byte	0x02, 0x09, 0x01, 0x00, 0x02, 0x02, 0x04, 0x00, 0x02, 0x05, 0x05, 0x00, 0x03, 0x07, 0x01, 0x01
        /*0010*/ 	.byte	0x02, 0x03, 0x00, 0x00, 0x02, 0x06, 0x01, 0x00, 0x04, 0x0b, 0x08, 0x00, 0x00, 0x00, 0x00, 0x00
        /*0020*/ 	.byte	0x00, 0x00, 0x00, 0x00


//--------------------- .nv.info.matmul_kernel    --------------------------
	.section	.nv.info.matmul_kernel,"",@"SHT_CUDA_INFO"
	.sectionflags	@""
	.align	4


	//----- nvinfo : EIATTR_CUDA_API_VERSION
	.align		4
        /*0000*/ 	.byte	0x04, 0x37
        /*0002*/ 	.short	(.L_7 - .L_6)
.L_6:
        /*0004*/ 	.word	0x00000082


	//----- nvinfo : EIATTR_KPARAM_INFO
	.align		4
.L_7:
        /*0008*/ 	.byte	0x04, 0x17
        /*000a*/ 	.short	(.L_9 - .L_8)
.L_8:
        /*000c*/ 	.word	0x00000000
        /*0010*/ 	.short	0x000d
        /*0012*/ 	.short	0x0048
        /*0014*/ 	.byte	0x00, 0xf4, 0x21, 0x00


	//----- nvinfo : EIATTR_KPARAM_INFO
	.align		4
.L_9:
        /*0018*/ 	.byte	0x04, 0x17
        /*001a*/ 	.short	(.L_11 - .L_10)
.L_10:
        /*001c*/ 	.word	0x00000000
        /*0020*/ 	.short	0x000c
        /*0022*/ 	.short	0x0040
        /*0024*/ 	.byte	0x00, 0xf4, 0x21, 0x00


	//----- nvinfo : EIATTR_KPARAM_INFO
	.align		4
.L_11:
        /*0028*/ 	.byte	0x04, 0x17
        /*002a*/ 	.short	(.L_13 - .L_12)
.L_12:
        /*002c*/ 	.word	0x00000000
        /*0030*/ 	.short	0x000b
        /*0032*/ 	.short	0x0038
        /*0034*/ 	.byte	0x00, 0xf0, 0x11, 0x00


	//----- nvinfo : EIATTR_KPARAM_INFO
	.align		4
.L_13:
        /*0038*/ 	.byte	0x04, 0x17
        /*003a*/ 	.short	(.L_15 - .L_14)
.L_14:
        /*003c*/ 	.word	0x00000000
        /*0040*/ 	.short	0x000a
        /*0042*/ 	.short	0x0034
        /*0044*/ 	.byte	0x00, 0xf0, 0x11, 0x00


	//----- nvinfo : EIATTR_KPARAM_INFO
	.align		4
.L_15:
        /*0048*/ 	.byte	0x04, 0x17
        /*004a*/ 	.short	(.L_17 - .L_16)
.L_16:
        /*004c*/ 	.word	0x00000000
        /*0050*/ 	.short	0x0009
        /*0052*/ 	.short	0x0030
        /*0054*/ 	.byte	0x00, 0xf0, 0x11, 0x00


	//----- nvinfo : EIATTR_KPARAM_INFO
	.align		4
.L_17:
        /*0058*/ 	.byte	0x04, 0x17
        /*005a*/ 	.short	(.L_19 - .L_18)
.L_18:
        /*005c*/ 	.word	0x00000000
        /*0060*/ 	.short	0x0008
        /*0062*/ 	.short	0x002c
        /*0064*/ 	.byte	0x00, 0xf0, 0x11, 0x00


	//----- nvinfo : EIATTR_KPARAM_INFO
	.align		4
.L_19:
        /*0068*/ 	.byte	0x04, 0x17
        /*006a*/ 	.short	(.L_21 - .L_20)
.L_20:
        /*006c*/ 	.word	0x00000000
        /*0070*/ 	.short	0x0007
        /*0072*/ 	.short	0x0028
        /*0074*/ 	.byte	0x00, 0xf0, 0x11, 0x00


	//----- nvinfo : EIATTR_KPARAM_INFO
	.align		4
.L_21:
        /*0078*/ 	.byte	0x04, 0x17
        /*007a*/ 	.short	(.L_23 - .L_22)
.L_22:
        /*007c*/ 	.word	0x00000000
        /*0080*/ 	.short	0x0006
        /*0082*/ 	.short	0x0024
        /*0084*/ 	.byte	0x00, 0xf0, 0x11, 0x00


	//----- nvinfo : EIATTR_KPARAM_INFO
	.align		4
.L_23:
        /*0088*/ 	.byte	0x04, 0x17
        /*008a*/ 	.short	(.L_25 - .L_24)
.L_24:
        /*008c*/ 	.word	0x00000000
        /*0090*/ 	.short	0x0005
        /*0092*/ 	.short	0x0020
        /*0094*/ 	.byte	0x00, 0xf0, 0x11, 0x00


	//----- nvinfo : EIATTR_KPARAM_INFO
	.align		4
.L_25:
        /*0098*/ 	.byte	0x04, 0x17
        /*009a*/ 	.short	(.L_27 - .L_26)
.L_26:
        /*009c*/ 	.word	0x00000000
        /*00a0*/ 	.short	0x0004
        /*00a2*/ 	.short	0x001c
        /*00a4*/ 	.byte	0x00, 0xf0, 0x11, 0x00


	//----- nvinfo : EIATTR_KPARAM_INFO
	.align		4
.L_27:
        /*00a8*/ 	.byte	0x04, 0x17
        /*00aa*/ 	.short	(.L_29 - .L_28)
.L_28:
        /*00ac*/ 	.word	0x00000000
        /*00b0*/ 	.short	0x0003
        /*00b2*/ 	.short	0x0018
        /*00b4*/ 	.byte	0x00, 0xf0, 0x11, 0x00


	//----- nvinfo : EIATTR_KPARAM_INFO
	.align		4
.L_29:
        /*00b8*/ 	.byte	0x04, 0x17
        /*00ba*/ 	.short	(.L_31 - .L_30)
.L_30:
        /*00bc*/ 	.word	0x00000000
        /*00c0*/ 	.short	0x0002
        /*00c2*/ 	.short	0x0010
        /*00c4*/ 	.byte	0x00, 0xf4, 0x21, 0x00


	//----- nvinfo : EIATTR_KPARAM_INFO
	.align		4
.L_31:
        /*00c8*/ 	.byte	0x04, 0x17
        /*00ca*/ 	.short	(.L_33 - .L_32)
.L_32:
        /*00cc*/ 	.word	0x00000000
        /*00d0*/ 	.short	0x0001
        /*00d2*/ 	.short	0x0008
        /*00d4*/ 	.byte	0x00, 0xf4, 0x21, 0x00


	//----- nvinfo : EIATTR_KPARAM_INFO
	.align		4
.L_33:
        /*00d8*/ 	.byte	0x04, 0x17
        /*00da*/ 	.short	(.L_35 - .L_34)
.L_34:
        /*00dc*/ 	.word	0x00000000
        /*00e0*/ 	.short	0x0000
        /*00e2*/ 	.short	0x0000
        /*00e4*/ 	.byte	0x00, 0xf4, 0x21, 0x00


	//----- nvinfo : EIATTR_SPARSE_MMA_MASK
	.align		4
.L_35:
        /*00e8*/ 	.byte	0x03, 0x50
        /*00ea*/ 	.short	0x0000


	//----- nvinfo : EIATTR_MAXREG_COUNT
	.align		4
        /*00ec*/ 	.byte	0x03, 0x1b
        /*00ee*/ 	.short	0x00ff


	//----- nvinfo : EIATTR_NUM_BARRIERS
	.align		4
        /*00f0*/ 	.byte	0x02, 0x4c
        /*00f2*/ 	.byte	0x01
	.zero		1


	//----- nvinfo : EIATTR_ANNOTATIONS
	.align		4
        /*00f4*/ 	.byte	0x04, 0x55
        /*00f6*/ 	.short	(.L_37 - .L_36)


	//   ....[0]....
.L_36:
        /*00f8*/ 	.word	0x00000001
        /*00fc*/ 	.byte	0xb0, 0x05, 0x00, 0x00, 0x01, 0x00, 0x00, 0x00, 0x00, 0x06, 0x00, 0x00, 0x01, 0x00, 0x00, 0x00
        /* <DEDUP_REMOVED lines=3991> */
        /*fa7c*/ 	.byte	0xa0, 0xc5, 0x05, 0x00, 0x01, 0x00, 0x00, 0x00, 0xc0, 0xc5, 0x05, 0x00


	//----- nvinfo : EIATTR_MERCURY_ISA_VERSION
	.align		4
.L_37:
        /*fa88*/ 	.byte	0x03, 0x5f
        /*fa8a*/ 	.short	0x0101


	//----- nvinfo : EIATTR_EXIT_INSTR_OFFSETS
	.align		4
        /*fa8c*/ 	.byte	0x04, 0x1c
        /*fa8e*/ 	.short	(.L_39 - .L_38)


	//   ....[0]....
.L_38:
        /*fa90*/ 	.word	0x000f19a0


	//   ....[1]....
        /*fa94*/ 	.word	0x000f19c0


	//----- nvinfo : EIATTR_REQNTID
	.align		4
.L_39:
        /*fa98*/ 	.byte	0x04, 0x10
        /*fa9a*/ 	.short	(.L_41 - .L_40)
.L_40:
        /*fa9c*/ 	.word	0x00000080
        /*faa0*/ 	.word	0x00000001
        /*faa4*/ 	.word	0x00000001


	//----- nvinfo : EIATTR_CBANK_PARAM_SIZE
	.align		4
.L_41:
        /*faa8*/ 	.byte	0x03, 0x19
        /*faaa*/ 	.short	0x0050


	//----- nvinfo : EIATTR_PARAM_CBANK
	.align		4
        /*faac*/ 	.byte	0x04, 0x0a
        /*faae*/ 	.short	(.L_43 - .L_42)
	.align		4
.L_42:
        /*fab0*/ 	.word	index@(.nv.constant0.matmul_kernel)
        /*fab4*/ 	.short	0x0210
        /*fab6*/ 	.short	0x0050


	//----- nvinfo : EIATTR_SW_WAR
	.align		4
.L_43:
        /*fab8*/ 	.byte	0x04, 0x36
        /*faba*/ 	.short	(.L_45 - .L_44)
.L_44:
        /*fabc*/ 	.word	0x00000008
.L_45:


//--------------------- .nv.callgraph             --------------------------
	.section	.nv.callgraph,"",@"SHT_CUDA_CALLGRAPH"
	.align	4
	.sectionentsize	8
	.align		4
        /*0000*/ 	.word	0x00000000
	.align		4
        /*0004*/ 	.word	0xffffffff
	.align		4
        /*0008*/ 	.word	0x00000000
	.align		4
        /*000c*/ 	.word	0xfffffffe
	.align		4
        /*0010*/ 	.word	0x00000000
	.align		4
        /*0014*/ 	.word	0xfffffffd
	.align		4
        /*0018*/ 	.word	0x00000000
	.align		4
        /*001c*/ 	.word	0xfffffffc


//--------------------- .text.matmul_kernel       --------------------------
	.section	.text.matmul_kernel,"ax",@progbits
	.align	128
        .global         matmul_kernel
        .type           matmul_kernel,@function
        .size           matmul_kernel,(.L_x_3 - matmul_kernel)
        .other          matmul_kernel,@"STO_CUDA_ENTRY STV_DEFAULT"
matmul_kernel:
.text.matmul_kernel:
[----:B------:R-:W1:Y:S08]  /*0000*/  LDC R1, c[0x0][0x28] ;  /* 0x00000a00ff017b82 */ /* 0x000e700000000800 */
[----:B------:R-:W2:Y:S01]  /*0010*/  LDC.64 R4, c[0x0][0x228] ;  /* 0x00008a00ff047b82 */ /* 0x000ea20000000a00 */
[----:B------:R-:W3:Y:S01]  /*0020*/  S2R R7, SR_CTAID.X ;  /* 0x0000000000077919 */ /* 0x000ee20000002500 */
[----:B-1----:R-:W-:Y:S01]  /*0030*/  VIADD R1, R1, 0xffff9258 ;  /* 0xffff925801017836 */ /* 0x002fe20000000000 */
[----:B------:R-:W1:Y:S01]  /*0040*/  S2R R14, SR_TID.X ;  /* 0x00000000000e7919 */ /* 0x000e620000002100 */
[----:B--2---:R-:W-:Y:S01]  /*0050*/  VIADD R0, R5, 0x1ff ;  /* 0x000001ff05007836 */ /* 0x004fe20000000000 */
[----:B------:R-:W-:-:S04]  /*0060*/  IABS R19, R4 ;  /* 0x0000000400137213 */ /* 0x000fc80000000000 */
[----:B------:R-:W-:-:S04]  /*0070*/  SHF.R.S32.HI R3, RZ, 0x1f, R0 ;  /* 0x0000001fff037819 */ /* 0x000fc80000011400 */
[----:B------:R-:W-:Y:S02]  /*0080*/  LEA.HI R3, R3, R0, RZ, 0x9 ;  /* 0x0000000003037211 */ /* 0x000fe400078f48ff */
[----:B---3--:R-:W-:Y:S02]  /*0090*/  IABS R10, R7 ;  /* 0x00000007000a7213 */ /* 0x008fe40000000000 */
[----:B------:R-:W-:-:S04]  /*00a0*/  SHF.R.S32.HI R3, RZ, 0x9, R3 ;  /* 0x00000009ff037819 */ /* 0x000fc80000011403 */
[----:B------:R-:W-:-:S04]  /*00b0*/  SHF.L.U32 R6, R3, 0x2, RZ ;  /* 0x0000000203067819 */ /* 0x000fc800000006ff */
[-C--:B------:R-:W-:Y:S02]  /*00c0*/  IABS R9, R6.reuse ;  /* 0x0000000600097213 */ /* 0x080fe40000000000 */
[----:B------:R-:W-:Y:S02]  /*00d0*/  IABS R12, R6 ;  /* 0x00000006000c7213 */ /* 0x000fe40000000000 */
[----:B------:R-:W2:Y:S08]  /*00e0*/  I2F.RP R0, R9 ;  /* 0x0000000900007306 */ /* 0x000eb00000209400 */
[----:B--2---:R-:W2:Y:S02]  /*00f0*/  MUFU.RCP R0, R0 ;  /* 0x0000000000007308 */ /* 0x004ea40000001000 */
[----:B--2---:R-:W-:-:S02]  /*0100*/  VIADD R2, R0, 0xffffffe ;  /* 0x0ffffffe00027836 */ /* 0x004fc40000000000 */
[----:B------:R-:W-:-:S04]  /*0110*/  IMAD.MOV R0, RZ, RZ, -R12 ;  /* 0x000000ffff007224 */ /* 0x000fc800078e0a0c */
[----:B------:R2:W3:Y:S02]  /*0120*/  F2I.FTZ.U32.TRUNC.NTZ R3, R2 ;  /* 0x0000000200037305 */ /* 0x0004e4000021f000 */
[----:B--2---:R-:W-:Y:S02]  /*0130*/  IMAD.MOV.U32 R2, RZ, RZ, RZ ;  /* 0x000000ffff027224 */ /* 0x004fe400078e00ff */
[----:B---3--:R-:W-:-:S04]  /*0140*/  IMAD.MOV R8, RZ, RZ, -R3 ;  /* 0x000000ffff087224 */ /* 0x008fc800078e0a03 */
[----:B------:R-:W-:Y:S01]  /*0150*/  IMAD R11, R8, R9, RZ ;  /* 0x00000009080b7224 */ /* 0x000fe200078e02ff */
[----:B------:R-:W-:-:S03]  /*0160*/  MOV R8, R10 ;  /* 0x0000000a00087202 */ /* 0x000fc60000000f00 */
[----:B------:R-:W-:-:S06]  /*0170*/  IMAD.HI.U32 R3, R3, R11, R2 ;  /* 0x0000000b03037227 */ /* 0x000fcc00078e0002 */
[----:B------:R-:W-:-:S04]  /*0180*/  IMAD.HI.U32 R3, R3, R8, RZ ;  /* 0x0000000803037227 */ /* 0x000fc800078e00ff */
[----:B------:R-:W-:-:S05]  /*0190*/  IMAD R0, R3, R0, R8 ;  /* 0x0000000003007224 */ /* 0x000fca00078e0208 */
[----:B------:R-:W-:-:S13]  /*01a0*/  ISETP.GT.U32.AND P1, PT, R9, R0, PT ;  /* 0x000000000900720c */ /* 0x000fda0003f24070 */
[-C--:B------:R-:W-:Y:S01]  /*01b0*/  @!P1 IADD3 R0, R0, -R9.reuse, RZ ;  /* 0x8000000900009210 */ /* 0x080fe20007ffe0ff */
[----:B------:R-:W-:Y:S01]  /*01c0*/  @!P1 VIADD R3, R3, 0x1 ;  /* 0x0000000103039836 */ /* 0x000fe20000000000 */
[----:B------:R-:W-:Y:S02]  /*01d0*/  ISETP.NE.AND P1, PT, R6, RZ, PT ;  /* 0x000000ff0600720c */ /* 0x000fe40003f25270 */
[----:B------:R-:W-:Y:S02]  /*01e0*/  ISETP.GE.U32.AND P0, PT, R0, R9, PT ;  /* 0x000000090000720c */ /* 0x000fe40003f06070 */
[----:B------:R-:W-:-:S04]  /*01f0*/  LOP3.LUT R0, R7, R6, RZ, 0x3c, !PT ;  /* 0x0000000607007212 */ /* 0x000fc800078e3cff */
[----:B------:R-:W-:Y:S01]  /*0200*/  ISETP.GE.AND P2, PT, R0, RZ, PT ;  /* 0x000000ff0000720c */ /* 0x000fe20003f46270 */
[----:B------:R-:W-:-:S06]  /*0210*/  VIADD R0, R4, 0x1ff ;  /* 0x000001ff04007836 */ /* 0x000fcc0000000000 */
[----:B------:R-:W-:-:S05]  /*0220*/  @P0 VIADD R3, R3, 0x1 ;  /* 0x0000000103030836 */ /* 0x000fca0000000000 */
[----:B------:R-:W-:Y:S02]  /*0230*/  MOV R2, R3 ;  /* 0x0000000300027202 */ /* 0x000fe40000000f00 */
[----:B------:R-:W-:-:S03]  /*0240*/  SHF.R.S32.HI R3, RZ, 0x1f, R0 ;  /* 0x0000001fff037819 */ /* 0x000fc60000011400 */
[----:B------:R-:W-:Y:S01]  /*0250*/  @!P2 IMAD.MOV R2, RZ, RZ, -R2 ;  /* 0x000000ffff02a224 */ /* 0x000fe200078e0a02 */
[----:B------:R-:W-:Y:S02]  /*0260*/  @!P1 LOP3.LUT R2, RZ, R6, RZ, 0x33, !PT ;  /* 0x00000006ff029212 */ /* 0x000fe400078e33ff */
[----:B------:R-:W-:Y:S02]  /*0270*/  LEA.HI R3, R3, R0, RZ, 0x9 ;  /* 0x0000000003037211 */ /* 0x000fe400078f48ff */
[----:B------:R-:W-:Y:S01]  /*0280*/  SHF.L.U32 R10, R2, 0x2, RZ ;  /* 0x00000002020a7819 */ /* 0x000fe200000006ff */
[----:B------:R-:W-:-:S03]  /*0290*/  IMAD.MOV R2, RZ, RZ, -R2 ;  /* 0x000000ffff027224 */ /* 0x000fc600078e0a02 */
[----:B------:R-:W-:Y:S01]  /*02a0*/  LEA.HI.SX32 R3, R3, -R10, 0x17 ;  /* 0x8000000a03037211 */ /* 0x000fe200078fbaff */
[----:B------:R-:W-:-:S03]  /*02b0*/  IMAD R12, R6, R2, R7 ;  /* 0x00000002060c7224 */ /* 0x000fc600078e0207 */
[----:B------:R-:W-:Y:S02]  /*02c0*/  VIMNMX R13, R3, 0x4, PT ;  /* 0x00000004030d7848 */ /* 0x000fe40003fe0100 */
[----:B------:R-:W-:Y:S02]  /*02d0*/  IABS R11, R12 ;  /* 0x0000000c000b7213 */ /* 0x000fe40000000000 */
[-C--:B------:R-:W-:Y:S02]  /*02e0*/  IABS R9, R13.reuse ;  /* 0x0000000d00097213 */ /* 0x080fe40000000000 */
[----:B------:R-:W-:Y:S02]  /*02f0*/  IABS R6, R13 ;  /* 0x0000000d00067213 */ /* 0x000fe40000000000 */
[----:B------:R-:W2:Y:S08]  /*0300*/  I2F.RP R0, R9 ;  /* 0x0000000900007306 */ /* 0x000eb00000209400 */
[----:B--2---:R-:W2:Y:S02]  /*0310*/  MUFU.RCP R0, R0 ;  /* 0x0000000000007308 */ /* 0x004ea40000001000 */
[----:B--2---:R-:W-:Y:S01]  /*0320*/  VIADD R3, R0, 0xffffffe ;  /* 0x0ffffffe00037836 */ /* 0x004fe20000000000 */
[----:B------:R-:W-:-:S05]  /*0330*/  IADD3 R0, RZ, -R6, RZ ;  /* 0x80000006ff007210 */ /* 0x000fca0007ffe0ff */
[----:B------:R-:W2:Y:S08]  /*0340*/  I2F.RP R6, R19 ;  /* 0x0000001300067306 */ /* 0x000eb00000209400 */
[----:B------:R-:W3:Y:S08]  /*0350*/  F2I.FTZ.U32.TRUNC.NTZ R3, R3 ;  /* 0x0000000300037305 */ /* 0x000ef0000021f000 */
[----:B--2---:R-:W2:Y:S01]  /*0360*/  MUFU.RCP R6, R6 ;  /* 0x0000000600067308 */ /* 0x004ea20000001000 */
[----:B---3--:R-:W-:-:S05]  /*0370*/  IADD3 R8, RZ, -R3, RZ ;  /* 0x80000003ff087210 */ /* 0x008fca0007ffe0ff */
[----:B------:R-:W-:-:S04]  /*0380*/  IMAD.MOV.U32 R2, RZ, RZ, R8 ;  /* 0x000000ffff027224 */ /* 0x000fc800078e0008 */
[----:B------:R-:W-:Y:S02]  /*0390*/  IMAD R7, R2, R9, RZ ;  /* 0x0000000902077224 */ /* 0x000fe400078e02ff */
[----:B------:R-:W-:-:S04]  /*03a0*/  IMAD.MOV.U32 R2, RZ, RZ, RZ ;  /* 0x000000ffff027224 */ /* 0x000fc800078e00ff */
[----:B------:R-:W-:Y:S01]  /*03b0*/  IMAD.HI.U32 R2, R3, R7, R2 ;  /* 0x0000000703027227 */ /* 0x000fe200078e0002 */
[----:B------:R-:W-:-:S03]  /*03c0*/  IABS R3, R5 ;  /* 0x0000000500037213 */ /* 0x000fc60000000000 */
[----:B--2---:R-:W-:Y:S01]  /*03d0*/  VIADD R7, R6, 0xffffffe ;  /* 0x0ffffffe06077836 */ /* 0x004fe20000000000 */
[----:B------:R-:W2:Y:S01]  /*03e0*/  I2F.RP R5, R3 ;  /* 0x0000000300057306 */ /* 0x000ea20000209400 */
[----:B------:R-:W-:-:S04]  /*03f0*/  IMAD.HI.U32 R2, R2, R11, RZ ;  /* 0x0000000b02027227 */ /* 0x000fc800078e00ff */
[----:B------:R-:W-:Y:S02]  /*0400*/  IMAD R0, R2, R0, R11 ;  /* 0x0000000002007224 */ /* 0x000fe400078e020b */
[----:B------:R-:W3:Y:S01]  /*0410*/  S2R R11, SR_CgaCtaId ;  /* 0x00000000000b7919 */ /* 0x000ee20000008800 */
[----:B------:R-:W4:Y:S02]  /*0420*/  F2I.FTZ.U32.TRUNC.NTZ R7, R7 ;  /* 0x0000000700077305 */ /* 0x000f24000021f000 */
[----:B------:R-:W-:-:S06]  /*0430*/  ISETP.GT.U32.AND P1, PT, R9, R0, PT ;  /* 0x000000000900720c */ /* 0x000fcc0003f24070 */
[----:B--2---:R-:W2:Y:S07]  /*0440*/  MUFU.RCP R5, R5 ;  /* 0x0000000500057308 */ /* 0x004eae0000001000 */
[----:B------:R-:W-:Y:S01]  /*0450*/  @!P1 IMAD.IADD R0, R0, 0x1, -R9 ;  /* 0x0000000100009824 */ /* 0x000fe200078e0a09 */
[----:B----4-:R-:W-:Y:S01]  /*0460*/  IADD3 R6, RZ, -R7, RZ ;  /* 0x80000007ff067210 */ /* 0x010fe20007ffe0ff */
[----:B------:R-:W-:Y:S01]  /*0470*/  @!P1 VIADD R2, R2, 0x1 ;  /* 0x0000000102029836 */ /* 0x000fe20000000000 */
[----:B------:R-:W-:-:S02]  /*0480*/  ISETP.NE.AND P1, PT, R13, RZ, PT ;  /* 0x000000ff0d00720c */ /* 0x000fc40003f25270 */
[----:B------:R-:W-:Y:S02]  /*0490*/  ISETP.GE.U32.AND P0, PT, R0, R9, PT ;  /* 0x000000090000720c */ /* 0x000fe40003f06070 */
[----:B------:R-:W-:Y:S01]  /*04a0*/  LOP3.LUT R0, R12, R13, RZ, 0x3c, !PT ;  /* 0x0000000d0c007212 */ /* 0x000fe200078e3cff */
[----:B--2---:R-:W-:-:S03]  /*04b0*/  VIADD R8, R5, 0xffffffe ;  /* 0x0ffffffe05087836 */ /* 0x004fc60000000000 */
[----:B------:R-:W-:Y:S01]  /*04c0*/  ISETP.GE.AND P2, PT, R0, RZ, PT ;  /* 0x000000ff0000720c */ /* 0x000fe20003f46270 */
[----:B-1----:R-:W-:Y:S01]  /*04d0*/  IMAD.SHL.U32 R5, R14, 0x4, RZ ;  /* 0x000000040e057824 */ /* 0x002fe200078e00ff */
[----:B------:R1:W2:Y:S04]  /*04e0*/  F2I.FTZ.U32.TRUNC.NTZ R9, R8 ;  /* 0x0000000800097305 */ /* 0x0002a8000021f000 */
[----:B------:R-:W-:Y:S02]  /*04f0*/  LOP3.LUT R5, R5, 0x7c, RZ, 0xc0, !PT ;  /* 0x0000007c05057812 */ /* 0x000fe400078ec0ff */
[----:B------:R-:W-:Y:S01]  /*0500*/  @P0 IADD3 R2, R2, 0x1, RZ ;  /* 0x0000000102020810 */ /* 0x000fe20007ffe0ff */
[----:B-1----:R-:W-:-:S04]  /*0510*/  IMAD.MOV.U32 R8, RZ, RZ, RZ ;  /* 0x000000ffff087224 */ /* 0x002fc800078e00ff */
[----:B------:R-:W-:Y:S01]  /*0520*/  IMAD.MOV.U32 R18, RZ, RZ, R2 ;  /* 0x000000ffff127224 */ /* 0x000fe200078e0002 */
[----:B------:R-:W-:Y:S02]  /*0530*/  MOV R2, 0x400 ;  /* 0x0000040000027802 */ /* 0x000fe40000000f00 */
[----:B--2---:R-:W-:Y:S02]  /*0540*/  IADD3 R20, RZ, -R9, RZ ;  /* 0x80000009ff147210 */ /* 0x004fe40007ffe0ff */
[----:B------:R-:W-:Y:S02]  /*0550*/  @!P2 IADD3 R18, -R18, RZ, RZ ;  /* 0x000000ff1212a210 */ /* 0x000fe40007ffe1ff */
[----:B------:R-:W-:Y:S01]  /*0560*/  @!P1 LOP3.LUT R18, RZ, R13, RZ, 0x33, !PT ;  /* 0x0000000dff129212 */ /* 0x000fe200078e33ff */
[----:B------:R-:W-:Y:S01]  /*0570*/  IMAD R21, R20, R3, RZ ;  /* 0x0000000314157224 */ /* 0x000fe200078e02ff */
[----:B---3--:R-:W-:Y:S02]  /*0580*/  LEA R11, R11, R2, 0x18 ;  /* 0x000000020b0b7211 */ /* 0x008fe400078ec0ff */
[----:B------:R-:W-:Y:S01]  /*0590*/  LOP3.LUT R2, R14, 0x60, RZ, 0xc0, !PT ;  /* 0x000000600e027812 */ /* 0x000fe200078ec0ff */
[----:B------:R-:W-:-:S02]  /*05a0*/  IMAD.MOV R0, RZ, RZ, -R18 ;  /* 0x000000ffff007224 */ /* 0x000fc400078e0a12 */
[----:B------:R1:W-:Y:S01]  /*05b0*/  STL [R1+0x2940], R11 ;  /* 0x0029400b01007387 */ /* 0x0003e20000100800 */
[----:B------:R-:W-:Y:S01]  /*05c0*/  LEA R2, R2, R5, 0xa ;  /* 0x0000000502027211 */ /* 0x000fe200078e50ff */
[----:B------:R-:W-:Y:S02]  /*05d0*/  IMAD R0, R13, R0, R12 ;  /* 0x000000000d007224 */ /* 0x000fe400078e020c */
[----:B------:R-:W-:Y:S02]  /*05e0*/  IMAD R13, R6, R19, RZ ;  /* 0x00000013060d7224 */ /* 0x000fe400078e02ff */
[----:B------:R-:W-:Y:S01]  /*05f0*/  IMAD.IADD R0, R10, 0x1, R0 ;  /* 0x000000010a007824 */ /* 0x000fe200078e0200 */
[----:B------:R2:W-:Y:S01]  /*0600*/  STL [R1+0x4b40], R2 ;  /* 0x004b400201007387 */ /* 0x0005e20000100800 */
[----:B------:R-:W-:Y:S01]  /*0610*/  IMAD.MOV.U32 R6, RZ, RZ, RZ ;  /* 0x000000ffff067224 */ /* 0x000fe200078e00ff */
[----:B-1----:R-:W-:Y:S01]  /*0620*/  LOP3.LUT R11, R14, 0x7f, RZ, 0xc0, !PT ;  /* 0x0000007f0e0b7812 */ /* 0x002fe200078ec0ff */
[----:B------:R-:W-:-:S04]  /*0630*/  IMAD.HI.U32 R5, R9, R21, R8 ;  /* 0x0000001509057227 */ /* 0x000fc800078e0008 */
[----:B------:R-:W-:Y:S02]  /*0640*/  IMAD R11, R0, 0x200, R11 ;  /* 0x00000200000b7824 */ /* 0x000fe400078e020b */
[----:B------:R-:W-:-:S03]  /*0650*/  IMAD.HI.U32 R6, R7, R13, R6 ;  /* 0x0000000d07067227 */ /* 0x000fc600078e0006 */
[----:B------:R-:W-:Y:S01]  /*0660*/  IABS R10, R11 ;  /* 0x0000000b000a7213 */ /* 0x000fe20000000000 */
[C---:B------:R-:W-:Y:S01]  /*0670*/  VIADD R13, R11.reuse, 0x80 ;  /* 0x000000800b0d7836 */ /* 0x040fe20000000000 */
[C---:B------:R-:W-:Y:S01]  /*0680*/  IADD3 R17, R11.reuse, 0x100, RZ ;  /* 0x000001000b117810 */ /* 0x040fe20007ffe0ff */
[----:B------:R-:W-:Y:S02]  /*0690*/  VIADD R15, R11, 0x180 ;  /* 0x000001800b0f7836 */ /* 0x000fe40000000000 */
[C---:B------:R-:W-:Y:S01]  /*06a0*/  IMAD.HI.U32 R0, R6.reuse, R10, RZ ;  /* 0x0000000a06007227 */ /* 0x040fe200078e00ff */
[----:B------:R-:W-:Y:S02]  /*06b0*/  IABS R12, R13 ;  /* 0x0000000d000c7213 */ /* 0x000fe40000000000 */
[----:B------:R-:W-:Y:S01]  /*06c0*/  IABS R14, R17 ;  /* 0x00000011000e7213 */ /* 0x000fe20000000000 */
[----:B------:R-:W-:Y:S01]  /*06d0*/  IMAD.MOV R0, RZ, RZ, -R0 ;  /* 0x000000ffff007224 */ /* 0x000fe200078e0a00 */
[----:B------:R-:W-:Y:S01]  /*06e0*/  IABS R16, R15 ;  /* 0x0000000f00107213 */ /* 0x000fe20000000000 */
[----:B------:R-:W-:-:S04]  /*06f0*/  IMAD.HI.U32 R7, R6, R12, RZ ;  /* 0x0000000c06077227 */ /* 0x000fc800078e00ff */
[----:B------:R-:W-:Y:S01]  /*0700*/  IMAD R0, R19, R0, R10 ;  /* 0x0000000013007224 */ /* 0x000fe200078e020a */
[----:B------:R-:W-:Y:S01]  /*0710*/  IADD3 R7, -R7, RZ, RZ ;  /* 0x000000ff07077210 */ /* 0x000fe20007ffe1ff */
[----:B------:R-:W-:-:S03]  /*0720*/  IMAD.HI.U32 R8, R6, R14, RZ ;  /* 0x0000000e06087227 */ /* 0x000fc600078e00ff */
[----:B------:R-:W-:Y:S01]  /*0730*/  ISETP.GT.U32.AND P0, PT, R19, R0, PT ;  /* 0x000000001300720c */ /* 0x000fe20003f04070 */
[----:B------:R-:W-:-:S04]  /*0740*/  IMAD.HI.U32 R6, R6, R16, RZ ;  /* 0x0000001006067227 */ /* 0x000fc800078e00ff */
[----:B------:R-:W-:Y:S01]  /*0750*/  IMAD.SHL.U32 R10, R18, 0x200, RZ ;  /* 0x00000200120a7824 */ /* 0x000fe200078e00ff */
[----:B------:R-:W-:Y:S01]  /*0760*/  IADD3 R18, -R6, RZ, RZ ;  /* 0x000000ff06127210 */ /* 0x000fe20007ffe1ff */
[----:B------:R-:W-:Y:S02]  /*0770*/  IMAD.MOV R8, RZ, RZ, -R8 ;  /* 0x000000ffff087224 */ /* 0x000fe400078e0a08 */
[C---:B------:R-:W-:Y:S01]  /*0780*/  IMAD R6, R19.reuse, R7, R12 ;  /* 0x0000000713067224 */ /* 0x040fe200078e020c */
[C---:B------:R-:W-:Y:S01]  /*0790*/  IADD3 R24, R10.reuse, 0x8, RZ ;  /* 0x000000080a187810 */ /* 0x040fe20007ffe0ff */
[C---:B------:R-:W-:Y:S01]  /*07a0*/  IMAD R12, R19.reuse, R8, R14 ;  /* 0x00000008130c7224 */ /* 0x040fe200078e020e */
[----:B------:R-:W-:Y:S01]  /*07b0*/  IADD3 R41, R10, 0x3e, RZ ;  /* 0x0000003e0a297810 */ /* 0x000fe20007ffe0ff */
[C---:B------:R-:W-:Y:S01]  /*07c0*/  IMAD R14, R19.reuse, R18, R16 ;  /* 0x00000012130e7224 */ /* 0x040fe200078e0210 */
[----:B------:R-:W-:Y:S01]  /*07d0*/  @!P0 IADD3 R0, R0, -R19, RZ ;  /* 0x8000001300008210 */ /* 0x000fe20007ffe0ff */
[C---:B------:R-:W-:Y:S01]  /*07e0*/  VIADD R20, R10.reuse, 0x1 ;  /* 0x000000010a147836 */ /* 0x040fe20000000000 */
[C---:B------:R-:W-:Y:S01]  /*07f0*/  ISETP.GT.U32.AND P1, PT, R19.reuse, R6, PT ;  /* 0x000000061300720c */ /* 0x040fe20003f24070 */
[----:B------:R-:W-:Y:S01]  /*0800*/  IMAD.MOV.U32 R8, RZ, RZ, RZ ;  /* 0x000000ffff087224 */ /* 0x000fe200078e00ff */
[C---:B------:R-:W-:Y:S01]  /*0810*/  ISETP.GT.U32.AND P4, PT, R19.reuse, R14, PT ;  /* 0x0000000e1300720c */ /* 0x040fe20003f84070 */
[----:B------:R-:W-:Y:S01]  /*0820*/  VIADD R16, R10, 0x3 ;  /* 0x000000030a107836 */ /* 0x000fe20000000000 */
[----:B------:R-:W-:Y:S01]  /*0830*/  ISETP.GT.U32.AND P5, PT, R19, R0, PT ;  /* 0x000000001300720c */ /* 0x000fe20003fa4070 */
[----:B--2---:R-:W-:Y:S01]  /*0840*/  IMAD.HI.U32 R2, R9, R21, R8 ;  /* 0x0000001509027227 */ /* 0x004fe200078e0008 */
[----:B------:R-:W-:-:S02]  /*0850*/  ISETP.GT.U32.AND P2, PT, R19, R12, PT ;  /* 0x0000000c1300720c */ /* 0x000fc40003f44070 */
[----:B------:R-:W-:Y:S01]  /*0860*/  IABS R7, R20 ;  /* 0x0000001400077213 */ /* 0x000fe20000000000 */
[C---:B------:R-:W-:Y:S01]  /*0870*/  VIADD R21, R10.reuse, 0x4 ;  /* 0x000000040a157836 */ /* 0x040fe20000000000 */
[----:B------:R-:W-:Y:S01]  /*0880*/  IADD3 R9, R10, 0x2, RZ ;  /* 0x000000020a097810 */ /* 0x000fe20007ffe0ff */
[----:B------:R1:W-:Y:S01]  /*0890*/  STL [R1+0x114], R2 ;  /* 0x0001140201007387 */ /* 0x0003e20000100800 */
[----:B------:R-:W-:Y:S01]  /*08a0*/  ISETP.GE.AND P3, PT, R20, RZ, PT ;  /* 0x000000ff1400720c */ /* 0x000fe20003f66270 */
[----:B------:R-:W-:Y:S01]  /*08b0*/  IMAD.MOV.U32 R8, RZ, RZ, R7 ;  /* 0x000000ffff087224 */ /* 0x000fe200078e0007 */
[----:B------:R-:W-:Y:S01]  /*08c0*/  IABS R18, R9 ;  /* 0x0000000900127213 */ /* 0x000fe20000000000 */
[--C-:B------:R-:W-:Y:S01]  /*08d0*/  @!P4 IMAD.IADD R14, R14, 0x1, -R19.reuse ;  /* 0x000000010e0ec824 */ /* 0x100fe200078e0a13 */
[----:B------:R-:W-:Y:S01]  /*08e0*/  IABS R22, R21 ;  /* 0x0000001500167213 */ /* 0x000fe20000000000 */
[----:B------:R-:W-:Y:S01]  /*08f0*/  @!P1 IMAD.IADD R6, R6, 0x1, -R19 ;  /* 0x0000000106069824 */ /* 0x000fe200078e0a13 */
[-C--:B------:R-:W-:Y:S01]  /*0900*/  @!P5 IADD3 R0, R0, -R19.reuse, RZ ;  /* 0x800000130000d210 */ /* 0x080fe20007ffe0ff */
[----:B------:R-:W-:Y:S01]  /*0910*/  IMAD.HI.U32 R7, R5, R8, RZ ;  /* 0x0000000805077227 */ /* 0x000fe200078e00ff */
[----:B------:R-:W-:Y:S01]  /*0920*/  ISETP.GE.AND P5, PT, R11, RZ, PT ;  /* 0x000000ff0b00720c */ /* 0x000fe20003fa6270 */
[----:B------:R-:W-:Y:S01]  /*0930*/  STL [R1+0x4b44], R13 ;  /* 0x004b440d01007387 */ /* 0x000fe20000100800 */
[C---:B------:R-:W-:Y:S01]  /*0940*/  ISETP.GT.U32.AND P6, PT, R19.reuse, R14, PT ;  /* 0x0000000e1300720c */ /* 0x040fe20003fc4070 */
[----:B------:R-:W-:Y:S01]  /*0950*/  IMAD.MOV R7, RZ, RZ, -R7 ;  /* 0x000000ffff077224 */ /* 0x000fe200078e0a07 */
[----:B------:R-:W-:Y:S01]  /*0960*/  @!P2 IADD3 R12, R12, -R19, RZ ;  /* 0x800000130c0ca210 */ /* 0x000fe20007ffe0ff */
[----:B------:R-:W-:Y:S01]  /*0970*/  STL [R1+0x4b48], R15 ;  /* 0x004b480f01007387 */ /* 0x000fe20000100800 */
[----:B------:R-:W-:Y:S01]  /*0980*/  ISETP.GT.U32.AND P1, PT, R19, R6, PT ;  /* 0x000000061300720c */ /* 0x000fe20003f24070 */
[----:B------:R-:W-:Y:S01]  /*0990*/  IMAD R8, R3, R7, R8 ;  /* 0x0000000703087224 */ /* 0x000fe200078e0208 */
[----:B------:R-:W-:Y:S01]  /*09a0*/  ISETP.GT.U32.AND P2, PT, R19, R12, PT ;  /* 0x0000000c1300720c */ /* 0x000fe20003f44070 */
[----:B------:R-:W-:Y:S01]  /*09b0*/  IMAD.HI.U32 R7, R5, R18, RZ ;  /* 0x0000001205077227 */ /* 0x000fe200078e00ff */
[----:B------:R-:W-:Y:S01]  /*09c0*/  ISETP.GE.AND P4, PT, R16, RZ, PT ;  /* 0x000000ff1000720c */ /* 0x000fe20003f86270 */
[----:B------:R-:W-:Y:S01]  /*09d0*/  STL [R1+0x4b4c], R17 ;  /* 0x004b4c1101007387 */ /* 0x000fe20000100800 */
[----:B------:R-:W-:Y:S01]  /*09e0*/  IABS R20, R16 ;  /* 0x0000001000147213 */ /* 0x000fe20000000000 */
[----:B------:R-:W-:Y:S01]  /*09f0*/  @!P5 IMAD.MOV R0, RZ, RZ, -R0 ;  /* 0x000000ffff00d224 */ /* 0x000fe200078e0a00 */
[----:B------:R-:W-:Y:S01]  /*0a00*/  ISETP.GE.AND P5, PT, R17, RZ, PT ;  /* 0x000000ff1100720c */ /* 0x000fe20003fa6270 */
[----:B------:R-:W-:Y:S01]  /*0a10*/  IMAD.HI.U32 R16, R5, R22, RZ ;  /* 0x0000001605107227 */ /* 0x000fe200078e00ff */
[----:B------:R-:W-:-:S02]  /*0a20*/  @!P6 IADD3 R14, R14, -R19, RZ ;  /* 0x800000130e0ee210 */ /* 0x000fc40007ffe0ff */
[----:B------:R-:W-:Y:S01]  /*0a30*/  ISETP.GE.AND P6, PT, R13, RZ, PT ;  /* 0x000000ff0d00720c */ /* 0x000fe20003fc6270 */
[----:B------:R-:W-:Y:S01]  /*0a40*/  IMAD.MOV R7, RZ, RZ, -R7 ;  /* 0x000000ffff077224 */ /* 0x000fe200078e0a07 */
[----:B------:R-:W-:Y:S01]  /*0a50*/  ISETP.GE.AND P0, PT, R9, RZ, PT ;  /* 0x000000ff0900720c */ /* 0x000fe20003f06270 */
[--C-:B------:R-:W-:Y:S01]  /*0a60*/  @!P1 IMAD.IADD R6, R6, 0x1, -R19.reuse ;  /* 0x0000000106069824 */ /* 0x100fe200078e0a13 */
[----:B------:R-:W-:Y:S01]  /*0a70*/  ISETP.GE.AND P1, PT, R15, RZ, PT ;  /* 0x000000ff0f00720c */ /* 0x000fe20003f26270 */
[----:B------:R-:W-:Y:S01]  /*0a80*/  @!P2 IMAD.IADD R12, R12, 0x1, -R19 ;  /* 0x000000010c0ca824 */ /* 0x000fe200078e0a13 */
[----:B------:R-:W-:Y:S01]  /*0a90*/  IADD3 R19, -R16, RZ, RZ ;  /* 0x000000ff10137210 */ /* 0x000fe20007ffe1ff */
[C---:B------:R-:W-:Y:S01]  /*0aa0*/  IMAD R16, R3.reuse, R7, R18 ;  /* 0x0000000703107224 */ /* 0x040fe200078e0212 */
[----:B------:R-:W-:Y:S01]  /*0ab0*/  ISETP.GT.U32.AND P2, PT, R3, R8, PT ;  /* 0x000000080300720c */ /* 0x000fe20003f44070 */
[----:B------:R-:W-:Y:S01]  /*0ac0*/  IMAD.HI.U32 R9, R5, R20, RZ ;  /* 0x0000001405097227 */ /* 0x000fe200078e00ff */
[----:B------:R-:W-:-:S02]  /*0ad0*/  LOP3.LUT R7, RZ, R4, RZ, 0x33, !PT ;  /* 0x00000004ff077212 */ /* 0x000fc400078e33ff */
[----:B------:R-:W-:Y:S01]  /*0ae0*/  IADD3 R44, R10, 0x40, RZ ;  /* 0x000000400a2c7810 */ /* 0x000fe20007ffe0ff */
[----:B------:R-:W-:Y:S01]  /*0af0*/  @!P5 IMAD.MOV R12, RZ, RZ, -R12 ;  /* 0x000000ffff0cd224 */ /* 0x000fe200078e0a0c */
[----:B------:R-:W-:Y:S01]  /*0b00*/  ISETP.GT.U32.AND P5, PT, R3, R16, PT ;  /* 0x000000100300720c */ /* 0x000fe20003fa4070 */
[----:B------:R-:W-:Y:S01]  /*0b10*/  @!P6 IMAD.MOV R6, RZ, RZ, -R6 ;  /* 0x000000ffff06e224 */ /* 0x000fe200078e0a06 */
[----:B------:R-:W-:Y:S01]  /*0b20*/  ISETP.NE.AND P6, PT, R4, RZ, PT ;  /* 0x000000ff0400720c */ /* 0x000fe20003fc5270 */
[----:B------:R-:W-:Y:S01]  /*0b30*/  IMAD.MOV R9, RZ, RZ, -R9 ;  /* 0x000000ffff097224 */ /* 0x000fe200078e0a09 */
[----:B------:R-:W-:Y:S01]  /*0b40*/  @!P1 IADD3 R14, -R14, RZ, RZ ;  /* 0x000000ff0e0e9210 */ /* 0x000fe20007ffe1ff */
[C---:B------:R-:W-:Y:S01]  /*0b50*/  VIADD R23, R10.reuse, 0x7 ;  /* 0x000000070a177836 */ /* 0x040fe20000000000 */
[----:B------:R-:W-:Y:S01]  /*0b60*/  SEL R0, R7, R0, !P6 ;  /* 0x0000000007007207 */ /* 0x000fe20007000000 */
[----:B------:R-:W-:Y:S01]  /*0b70*/  IMAD R18, R3, R9, R20 ;  /* 0x0000000903127224 */ /* 0x000fe200078e0214 */
[C---:B------:R-:W-:Y:S01]  /*0b80*/  SEL R4, R7.reuse, R6, !P6 ;  /* 0x0000000607047207 */ /* 0x040fe20007000000 */
[----:B------:R-:W-:Y:S01]  /*0b90*/  VIADD R9, R10, 0x5 ;  /* 0x000000050a097836 */ /* 0x000fe20000000000 */
[----:B-1----:R-:W-:Y:S01]  /*0ba0*/  SEL R2, R7, R12, !P6 ;  /* 0x0000000c07027207 */ /* 0x002fe20007000000 */
[C---:B------:R-:W-:Y:S01]  /*0bb0*/  IMAD R20, R3.reuse, R19, R22 ;  /* 0x0000001303147224 */ /* 0x040fe200078e0216 */
[----:B------:R1:W-:Y:S01]  /*0bc0*/  STL [R1+0x6ac], R0 ;  /* 0x0006ac0001007387 */ /* 0x0003e20000100800 */
[C---:B------:R-:W-:Y:S01]  /*0bd0*/  ISETP.GT.U32.AND P1, PT, R3.reuse, R18, PT ;  /* 0x000000120300720c */ /* 0x040fe20003f24070 */
[--C-:B------:R-:W-:Y:S01]  /*0be0*/  @!P5 IMAD.IADD R16, R16, 0x1, -R3.reuse ;  /* 0x000000011010d824 */ /* 0x100fe200078e0a03 */
[----:B------:R-:W-:Y:S01]  /*0bf0*/  @!P2 IADD3 R8, R8, -R3, RZ ;  /* 0x800000030808a210 */ /* 0x000fe20007ffe0ff */
[----:B------:R2:W-:Y:S01]  /*0c00*/  STL [R1+0x6b8], R4 ;  /* 0x0006b80401007387 */ /* 0x0005e20000100800 */
[----:B------:R-:W-:Y:S01]  /*0c10*/  IABS R6, R9 ;  /* 0x0000000900067213 */ /* 0x000fe20000000000 */
[C---:B------:R-:W-:Y:S01]  /*0c20*/  VIADD R19, R10.reuse, 0x6 ;  /* 0x000000060a137836 */ /* 0x040fe20000000000 */
[C---:B------:R-:W-:Y:S01]  /*0c30*/  ISETP.GT.U32.AND P2, PT, R3.reuse, R8, PT ;  /* 0x000000080300720c */ /* 0x040fe20003f44070 */
[----:B------:R3:W-:Y:S01]  /*0c40*/  STL [R1+0x6b4], R2 ;  /* 0x0006b40201007387 */ /* 0x0007e20000100800 */
[----:B------:R-:W-:Y:S01]  /*0c50*/  ISETP.GT.U32.AND P5, PT, R3, R16, PT ;  /* 0x000000100300720c */ /* 0x000fe20003fa4070 */
[C---:B------:R-:W-:Y:S01]  /*0c60*/  VIADD R25, R10.reuse, 0x20 ;  /* 0x000000200a197836 */ /* 0x040fe20000000000 */
[----:B-1----:R-:W-:Y:S01]  /*0c70*/  SEL R0, R7, R14, !P6 ;  /* 0x0000000e07007207 */ /* 0x002fe20007000000 */
[----:B------:R-:W-:Y:S01]  /*0c80*/  VIADD R26, R10, 0x24 ;  /* 0x000000240a1a7836 */ /* 0x000fe20000000000 */
[----:B------:R-:W-:Y:S01]  /*0c90*/  ISETP.GT.U32.AND P6, PT, R3, R20, PT ;  /* 0x000000140300720c */ /* 0x000fe20003fc4070 */
[--C-:B------:R-:W-:Y:S01]  /*0ca0*/  @!P1 IMAD.IADD R18, R18, 0x1, -R3.reuse ;  /* 0x0000000112129824 */ /* 0x100fe200078e0a03 */
[----:B------:R-:W-:Y:S01]  /*0cb0*/  IABS R12, R19 ;  /* 0x00000013000c7213 */ /* 0x000fe20000000000 */
[----:B------:R1:W-:Y:S01]  /*0cc0*/  STL [R1+0x6b0], R0 ;  /* 0x0006b00001007387 */ /* 0x0003e20000100800 */
[----:B------:R-:W-:Y:S01]  /*0cd0*/  IABS R22, R24 ;  /* 0x0000001800167213 */ /* 0x000fe20000000000 */
[----:B------:R-:W-:Y:S01]  /*0ce0*/  VIADD R27, R10, 0x2f ;  /* 0x0000002f0a1b7836 */ /* 0x000fe20000000000 */
[----:B------:R-:W-:Y:S01]  /*0cf0*/  IABS R14, R23 ;  /* 0x00000017000e7213 */ /* 0x000fe20000000000 */
[----:B------:R-:W-:Y:S01]  /*0d00*/  @!P2 IMAD.IADD R8, R8, 0x1, -R3 ;  /* 0x000000010808a824 */ /* 0x000fe200078e0a03 */
[----:B------:R-:W-:Y:S01]  /*0d10*/  ISETP.GE.AND P2, PT, R21, RZ, PT ;  /* 0x000000ff1500720c */ /* 0x000fe20003f46270 */
[----:B--2---:R-:W-:Y:S01]  /*0d20*/  IMAD.HI.U32 R4, R5, R12, RZ ;  /* 0x0000000c05047227 */ /* 0x004fe200078e00ff */
[----:B------:R-:W-:-:S02]  /*0d30*/  @!P5 IADD3 R16, R16, -R3, RZ ;  /* 0x800000031010d210 */ /* 0x000fc40007ffe0ff */
[----:B---3--:R-:W-:Y:S01]  /*0d40*/  MOV R2, R8 ;  /* 0x0000000800027202 */ /* 0x008fe20000000f00 */
[----:B-1----:R-:W-:Y:S01]  /*0d50*/  IMAD.HI.U32 R0, R5, R6, RZ ;  /* 0x0000000605007227 */ /* 0x002fe200078e00ff */
[----:B------:R-:W-:Y:S02]  /*0d60*/  IADD3 R21, R10, 0x10, RZ ;  /* 0x000000100a157810 */ /* 0x000fe40007ffe0ff */
[----:B------:R-:W-:Y:S01]  /*0d70*/  IABS R40, R44 ;  /* 0x0000002c00287213 */ /* 0x000fe20000000000 */
[----:B------:R-:W-:Y:S01]  /*0d80*/  @!P6 IMAD.IADD R20, R20, 0x1, -R3 ;  /* 0x000000011414e824 */ /* 0x000fe200078e0a03 */
[----:B------:R-:W-:Y:S01]  /*0d90*/  IADD3 R0, -R0, RZ, RZ ;  /* 0x000000ff00007210 */ /* 0x000fe20007ffe1ff */
[----:B------:R-:W-:Y:S01]  /*0da0*/  IMAD.MOV R4, RZ, RZ, -R4 ;  /* 0x000000ffff047224 */ /* 0x000fe200078e0a04 */
[C---:B------:R-:W-:Y:S01]  /*0db0*/  ISETP.GT.U32.AND P6, PT, R3.reuse, R18, PT ;  /* 0x000000120300720c */ /* 0x040fe20003fc4070 */
[----:B------:R-:W-:Y:S01]  /*0dc0*/  @!P3 IMAD.MOV R2, RZ, RZ, -R2 ;  /* 0x000000ffff02b224 */ /* 0x000fe200078e0a02 */
[C---:B------:R-:W-:Y:S01]  /*0dd0*/  ISETP.GT.U32.AND P1, PT, R3.reuse, R20, PT ;  /* 0x000000140300720c */ /* 0x040fe20003f24070 */
[----:B------:R-:W-:Y:S01]  /*0de0*/  IMAD R0, R3, R0, R6 ;  /* 0x0000000003007224 */ /* 0x000fe200078e0206 */
[----:B------:R-:W-:Y:S01]  /*0df0*/  ISETP.GE.AND P3, PT, R9, RZ, PT ;  /* 0x000000ff0900720c */ /* 0x000fe20003f66270 */
[----:B------:R-:W-:Y:S01]  /*0e00*/  IMAD R4, R3, R4, R12 ;  /* 0x0000000403047224 */ /* 0x000fe200078e020c */
[----:B------:R1:W-:Y:S01]  /*0e10*/  STL [R1+0x98], R2 ;  /* 0x0000980201007387 */ /* 0x0003e20000100800 */
[----:B------:R-:W-:Y:S01]  /*0e20*/  IMAD.HI.U32 R7, R5, R22, RZ ;  /* 0x0000001605077227 */ /* 0x000fe200078e00ff */
[----:B------:R-:W-:-:S02]  /*0e30*/  ISETP.GT.U32.AND P5, PT, R3, R0, PT ;  /* 0x000000000300720c */ /* 0x000fc40003fa4070 */
[C---:B------:R-:W-:Y:S01]  /*0e40*/  IADD3 R50, R10.reuse, 0x47, RZ ;  /* 0x000000470a327810 */ /* 0x040fe20007ffe0ff */
[----:B------:R-:W-:Y:S01]  /*0e50*/  IMAD.HI.U32 R6, R5, R14, RZ ;  /* 0x0000000e05067227 */ /* 0x000fe200078e00ff */
[----:B------:R-:W-:Y:S02]  /*0e60*/  IADD3 R7, -R7, RZ, RZ ;  /* 0x000000ff07077210 */ /* 0x000fe40007ffe1ff */
[----:B------:R-:W-:Y:S01]  /*0e70*/  IADD3 R52, R10, 0x4b, RZ ;  /* 0x0000004b0a347810 */ /* 0x000fe20007ffe0ff */
[--C-:B------:R-:W-:Y:S01]  /*0e80*/  @!P6 IMAD.IADD R18, R18, 0x1, -R3.reuse ;  /* 0x000000011212e824 */ /* 0x100fe200078e0a03 */
[C---:B------:R-:W-:Y:S01]  /*0e90*/  ISETP.GT.U32.AND P6, PT, R3.reuse, R4, PT ;  /* 0x000000040300720c */ /* 0x040fe20003fc4070 */
[----:B-1----:R-:W-:Y:S01]  /*0ea0*/  IMAD.MOV.U32 R2, RZ, RZ, R16 ;  /* 0x000000ffff027224 */ /* 0x002fe200078e0010 */
[C---:B------:R-:W-:Y:S01]  /*0eb0*/  IADD3 R53, R10.reuse, 0x4e, RZ ;  /* 0x0000004e0a357810 */ /* 0x040fe20007ffe0ff */
[C---:B------:R-:W-:Y:S01]  /*0ec0*/  VIADD R9, R10.reuse, 0x9 ;  /* 0x000000090a097836 */ /* 0x040fe20000000000 */
[----:B------:R-:W-:Y:S01]  /*0ed0*/  IADD3 R55, R10, 0x50, RZ ;  /* 0x000000500a377810 */ /* 0x000fe20007ffe0ff */
[--C-:B------:R-:W-:Y:S01]  /*0ee0*/  @!P5 IMAD.IADD R0, R0, 0x1, -R3.reuse ;  /* 0x000000010000d824 */ /* 0x100fe200078e0a03 */
[----:B------:R-:W-:Y:S01]  /*0ef0*/  IABS R54, R53 ;  /* 0x0000003500367213 */ /* 0x000fe20000000000 */
[----:B------:R-:W-:Y:S01]  /*0f00*/  IMAD.MOV R6, RZ, RZ, -R6 ;  /* 0x000000ffff067224 */ /* 0x000fe200078e0a06 */
[----:B------:R-:W-:Y:S01]  /*0f10*/  IABS R12, R9 ;  /* 0x00000009000c7213 */ /* 0x000fe20000000000 */
[C---:B------:R-:W-:Y:S01]  /*0f20*/  IMAD R8, R3.reuse, R7, R22 ;  /* 0x0000000703087224 */ /* 0x040fe200078e0216 */
[----:B------:R-:W-:Y:S01]  /*0f30*/  IADD3 R22, R10, 0x11, RZ ;  /* 0x000000110a167810 */ /* 0x000fe20007ffe0ff */
[----:B------:R-:W-:Y:S01]  /*0f40*/  @!P0 IMAD.MOV R2, RZ, RZ, -R2 ;  /* 0x000000ffff028224 */ /* 0x000fe200078e0a02 */
[C---:B------:R-:W-:Y:S01]  /*0f50*/  ISETP.GT.U32.AND P0, PT, R3.reuse, R0, PT ;  /* 0x000000000300720c */ /* 0x040fe20003f04070 */
[----:B------:R-:W-:Y:S01]  /*0f60*/  IMAD.MOV.U32 R13, RZ, RZ, R18 ;  /* 0x000000ffff0d7224 */ /* 0x000fe200078e0012 */
[----:B------:R-:W-:Y:S01]  /*0f70*/  @!P6 IADD3 R4, R4, -R3, RZ ;  /* 0x800000030404e210 */ /* 0x000fe20007ffe0ff */
[----:B------:R-:W-:Y:S01]  /*0f80*/  @!P1 IMAD.IADD R20, R20, 0x1, -R3 ;  /* 0x0000000114149824 */ /* 0x000fe200078e0a03 */
[----:B------:R1:W-:Y:S01]  /*0f90*/  STL [R1+0x94], R2 ;  /* 0x0000940201007387 */ /* 0x0003e20000100800 */
[C---:B------:R-:W-:Y:S01]  /*0fa0*/  IMAD R6, R3.reuse, R6, R14 ;  /* 0x0000000603067224 */ /* 0x040fe200078e020e */
[C---:B------:R-:W-:Y:S01]  /*0fb0*/  ISETP.GT.U32.AND P6, PT, R3.reuse, R4, PT ;  /* 0x000000040300720c */ /* 0x040fe20003fc4070 */
[----:B------:R-:W-:Y:S01]  /*0fc0*/  @!P4 IMAD.MOV R13, RZ, RZ, -R13 ;  /* 0x000000ffff0dc224 */ /* 0x000fe200078e0a0d */
[----:B------:R-:W-:Y:S01]  /*0fd0*/  ISETP.GT.U32.AND P4, PT, R3, R8, PT ;  /* 0x000000080300720c */ /* 0x000fe20003f84070 */
[----:B------:R-:W-:Y:S01]  /*0fe0*/  IMAD.HI.U32 R7, R5, R12, RZ ;  /* 0x0000000c05077227 */ /* 0x000fe200078e00ff */
[----:B------:R-:W-:-:S02]  /*0ff0*/  ISETP.GT.U32.AND P5, PT, R3, R6, PT ;  /* 0x000000060300720c */ /* 0x000fc40003fa4070 */
[----:B------:R-:W-:Y:S01]  /*1000*/  ISETP.GE.AND P1, PT, R19, RZ, PT ;  /* 0x000000ff1300720c */ /* 0x000fe20003f26270 */
[--C-:B------:R-:W-:Y:S01]  /*1010*/  @!P0 IMAD.IADD R0, R0, 0x1, -R3.reuse ;  /* 0x0000000100008824 */ /* 0x100fe200078e0a03 */
[----:B------:R-:W-:Y:S01]  /*1020*/  IADD3 R19, R10, 0xa, RZ ;  /* 0x0000000a0a137810 */ /* 0x000fe20007ffe0ff */
[----:B-1----:R-:W-:Y:S01]  /*1030*/  IMAD.MOV.U32 R2, RZ, RZ, R20 ;  /* 0x000000ffff027224 */ /* 0x002fe200078e0014 */
[----:B------:R-:W-:Y:S01]  /*1040*/  IADD3 R7, -R7, RZ, RZ ;  /* 0x000000ff07077210 */ /* 0x000fe20007ffe1ff */
[----:B------:R-:W-:Y:S01]  /*1050*/  STL [R1+0x90], R13 ;  /* 0x0000900d01007387 */ /* 0x000fe20000100800 */
[----:B------:R-:W-:Y:S01]  /*1060*/  IABS R14, R19 ;  /* 0x00000013000e7213 */ /* 0x000fe20000000000 */
[----:B------:R-:W-:Y:S01]  /*1070*/  @!P2 IMAD.MOV R2, RZ, RZ, -R2 ;  /* 0x000000ffff02a224 */ /* 0x000fe200078e0a02 */
[----:B------:R-:W-:Y:S01]  /*1080*/  @!P6 IADD3 R4, R4, -R3, RZ ;  /* 0x800000030404e210 */ /* 0x000fe20007ffe0ff */
[----:B------:R-:W-:Y:S01]  /*1090*/  @!P4 IMAD.IADD R8, R8, 0x1, -R3 ;  /* 0x000000010808c824 */ /* 0x000fe200078e0a03 */
[----:B------:R-:W-:Y:S01]  /*10a0*/  ISETP.GE.AND P2, PT, R23, RZ, PT ;  /* 0x000000ff1700720c */ /* 0x000fe20003f46270 */
[----:B------:R-:W-:Y:S01]  /*10b0*/  IMAD R12, R3, R7, R12 ;  /* 0x00000007030c7224 */ /* 0x000fe200078e020c */
[----:B------:R1:W-:Y:S01]  /*10c0*/  STL [R1+0x8c], R2 ;  /* 0x00008c0201007387 */ /* 0x0003e20000100800 */
[----:B------:R-:W-:Y:S01]  /*10d0*/  @!P5 IADD3 R6, R6, -R3, RZ ;  /* 0x800000030606d210 */ /* 0x000fe20007ffe0ff */
[----:B------:R-:W-:Y:S01]  /*10e0*/  IMAD.HI.U32 R7, R5, R14, RZ ;  /* 0x0000000e05077227 */ /* 0x000fe200078e00ff */
[----:B------:R-:W-:-:S02]  /*10f0*/  ISETP.GE.AND P0, PT, R24, RZ, PT ;  /* 0x000000ff1800720c */ /* 0x000fc40003f06270 */
[C---:B------:R-:W-:Y:S01]  /*1100*/  ISETP.GT.U32.AND P6, PT, R3.reuse, R12, PT ;  /* 0x0000000c0300720c */ /* 0x040fe20003fc4070 */
[C---:B------:R-:W-:Y:S01]  /*1110*/  VIADD R16, R10.reuse, 0xe ;  /* 0x0000000e0a107836 */ /* 0x040fe20000000000 */
[----:B------:R-:W-:Y:S01]  /*1120*/  ISETP.GT.U32.AND P5, PT, R3, R6, PT ;  /* 0x000000060300720c */ /* 0x000fe20003fa4070 */
[C---:B------:R-:W-:Y:S01]  /*1130*/  VIADD R23, R10.reuse, 0x12 ;  /* 0x000000120a177836 */ /* 0x040fe20000000000 */
[----:B------:R-:W-:Y:S01]  /*1140*/  IADD3 R7, -R7, RZ, RZ ;  /* 0x000000ff07077210 */ /* 0x000fe20007ffe1ff */
[----:B-1----:R-:W-:Y:S01]  /*1150*/  IMAD.MOV.U32 R2, RZ, RZ, R0 ;  /* 0x000000ffff027224 */ /* 0x002fe200078e0000 */
[----:B------:R-:W-:Y:S01]  /*1160*/  ISETP.GE.AND P4, PT, R9, RZ, PT ;  /* 0x000000ff0900720c */ /* 0x000fe20003f86270 */
[C---:B------:R-:W-:Y:S01]  /*1170*/  VIADD R9, R10.reuse, 0xc ;  /* 0x0000000c0a097836 */ /* 0x040fe20000000000 */
[----:B------:R-:W-:Y:S01]  /*1180*/  IABS R18, R16 ;  /* 0x0000001000127213 */ /* 0x000fe20000000000 */
[----:B------:R-:W-:Y:S01]  /*1190*/  @!P3 IMAD.MOV R2, RZ, RZ, -R2 ;  /* 0x000000ffff02b224 */ /* 0x000fe200078e0a02 */
[C---:B------:R-:W-:Y:S01]  /*11a0*/  ISETP.GT.U32.AND P3, PT, R3.reuse, R8, PT ;  /* 0x000000080300720c */ /* 0x040fe20003f64070 */
[----:B------:R-:W-:Y:S01]  /*11b0*/  IMAD R0, R3, R7, R14 ;  /* 0x0000000703007224 */ /* 0x000fe200078e020e */
[----:B------:R-:W-:Y:S01]  /*11c0*/  IADD3 R7, R10, 0xb, RZ ;  /* 0x0000000b0a077810 */ /* 0x000fe20007ffe0ff */
[--C-:B------:R-:W-:Y:S01]  /*11d0*/  @!P6 IMAD.IADD R12, R12, 0x1, -R3.reuse ;  /* 0x000000010c0ce824 */ /* 0x100fe200078e0a03 */
[----:B------:R1:W-:Y:S01]  /*11e0*/  STL [R1+0x88], R2 ;  /* 0x0000880201007387 */ /* 0x0003e20000100800 */
[--C-:B------:R-:W-:Y:S01]  /*11f0*/  @!P5 IMAD.IADD R6, R6, 0x1, -R3.reuse ;  /* 0x000000010606d824 */ /* 0x100fe200078e0a03 */
[----:B------:R-:W-:Y:S01]  /*1200*/  ISETP.GE.AND P5, PT, R19, RZ, PT ;  /* 0x000000ff1300720c */ /* 0x000fe20003fa6270 */
[C---:B------:R-:W-:Y:S01]  /*1210*/  VIADD R19, R10.reuse, 0xf ;  /* 0x0000000f0a137836 */ /* 0x040fe20000000000 */
[C---:B------:R-:W-:Y:S01]  /*1220*/  ISETP.GT.U32.AND P6, PT, R3.reuse, R12, PT ;  /* 0x0000000c0300720c */ /* 0x040fe20003fc4070 */
[----:B------:R-:W-:Y:S01]  /*1230*/  VIADD R24, R10, 0x13 ;  /* 0x000000130a187836 */ /* 0x000fe20000000000 */
[----:B------:R-:W-:Y:S01]  /*1240*/  @!P2 IADD3 R6, -R6, RZ, RZ ;  /* 0x000000ff0606a210 */ /* 0x000fe20007ffe1ff */
[----:B------:R-:W-:Y:S01]  /*1250*/  VIADD R29, R10, 0x30 ;  /* 0x000000300a1d7836 */ /* 0x000fe20000000000 */
[----:B------:R-:W-:Y:S01]  /*1260*/  IABS R14, R9 ;  /* 0x00000009000e7213 */ /* 0x000fe20000000000 */
[--C-:B------:R-:W-:Y:S01]  /*1270*/  @!P3 IMAD.IADD R8, R8, 0x1, -R3.reuse ;  /* 0x000000010808b824 */ /* 0x100fe200078e0a03 */
[----:B------:R-:W-:Y:S01]  /*1280*/  ISETP.GT.U32.AND P3, PT, R3, R0, PT ;  /* 0x000000000300720c */ /* 0x000fe20003f64070 */
[----:B-1----:R-:W-:Y:S01]  /*1290*/  IMAD.MOV.U32 R2, RZ, RZ, R4 ;  /* 0x000000ffff027224 */ /* 0x002fe200078e0004 */
[C---:B------:R-:W-:Y:S01]  /*12a0*/  IADD3 R4, R10.reuse, 0xd, RZ ;  /* 0x0000000d0a047810 */ /* 0x040fe20007ffe0ff */
[C---:B------:R-:W-:Y:S01]  /*12b0*/  VIADD R31, R10.reuse, 0x31 ;  /* 0x000000310a1f7836 */ /* 0x040fe20000000000 */
[----:B------:R-:W-:Y:S01]  /*12c0*/  ISETP.GE.AND P2, PT, R9, RZ, PT ;  /* 0x000000ff0900720c */ /* 0x000fe20003f46270 */
[----:B------:R-:W-:Y:S01]  /*12d0*/  VIADD R32, R10, 0x32 ;  /* 0x000000320a207836 */ /* 0x000fe20000000000 */
[----:B------:R-:W-:Y:S01]  /*12e0*/  @!P1 IADD3 R2, -R2, RZ, RZ ;  /* 0x000000ff02029210 */ /* 0x000fe20007ffe1ff */
[C---:B------:R-:W-:Y:S01]  /*12f0*/  VIADD R34, R10.reuse, 0x34 ;  /* 0x000000340a227836 */ /* 0x040fe20000000000 */
[----:B------:R-:W-:Y:S01]  /*1300*/  ISETP.GE.AND P1, PT, R7, RZ, PT ;  /* 0x000000ff0700720c */ /* 0x000fe20003f26270 */
[----:B------:R-:W-:Y:S01]  /*1310*/  VIADD R33, R10, 0x33 ;  /* 0x000000330a217836 */ /* 0x000fe20000000000 */
[----:B------:R-:W-:Y:S01]  /*1320*/  IABS R7, R7 ;  /* 0x0000000700077213 */ /* 0x000fe20000000000 */
[----:B------:R1:W-:Y:S01]  /*1330*/  STL [R1+0x84], R2 ;  /* 0x0000840201007387 */ /* 0x0003e20000100800 */
[----:B------:R-:W-:Y:S01]  /*1340*/  @!P6 IADD3 R12, R12, -R3, RZ ;  /* 0x800000030c0ce210 */ /* 0x000fe20007ffe0ff */
[----:B------:R-:W-:Y:S01]  /*1350*/  @!P3 IMAD.IADD R0, R0, 0x1, -R3 ;  /* 0x000000010000b824 */ /* 0x000fe200078e0a03 */
[----:B------:R-:W-:Y:S01]  /*1360*/  ISETP.GE.AND P6, PT, R16, RZ, PT ;  /* 0x000000ff1000720c */ /* 0x000fe20003fc6270 */
[----:B------:R2:W-:Y:S01]  /*1370*/  STL [R1+0x80], R6 ;  /* 0x0000800601007387 */ /* 0x0005e20000100800 */
[----:B------:R-:W-:Y:S01]  /*1380*/  IABS R20, R24 ;  /* 0x0000001800147213 */ /* 0x000fe20000000000 */
[C---:B------:R-:W-:Y:S01]  /*1390*/  VIADD R37, R10.reuse, 0x3c ;  /* 0x0000003c0a257836 */ /* 0x040fe20000000000 */
[----:B------:R-:W-:Y:S01]  /*13a0*/  ISETP.GT.U32.AND P3, PT, R3, R0, PT ;  /* 0x000000000300720c */ /* 0x000fe20003f64070 */
[----:B------:R-:W-:Y:S01]  /*13b0*/  VIADD R39, R10, 0x3d ;  /* 0x0000003d0a277836 */ /* 0x000fe20000000000 */
[----:B------:R-:W-:Y:S01]  /*13c0*/  IABS R28, R29 ;  /* 0x0000001d001c7213 */ /* 0x000fe20000000000 */
[----:B-1----:R-:W-:Y:S01]  /*13d0*/  IMAD.MOV.U32 R2, RZ, RZ, R8 ;  /* 0x000000ffff027224 */ /* 0x002fe200078e0008 */
[----:B------:R-:W-:Y:S01]  /*13e0*/  IABS R30, R34 ;  /* 0x00000022001e7213 */ /* 0x000fe20000000000 */
[----:B------:R-:W-:Y:S01]  /*13f0*/  IMAD.MOV.U32 R8, RZ, RZ, R7 ;  /* 0x000000ffff087224 */ /* 0x000fe200078e0007 */
[----:B------:R-:W-:Y:S01]  /*1400*/  IABS R36, R37 ;  /* 0x0000002500247213 */ /* 0x000fe20000000000 */
[----:B------:R-:W-:Y:S01]  /*1410*/  @!P0 IMAD.MOV R2, RZ, RZ, -R2 ;  /* 0x000000ffff028224 */ /* 0x000fe200078e0a02 */
[----:B------:R-:W-:Y:S01]  /*1420*/  ISETP.GE.AND P0, PT, R4, RZ, PT ;  /* 0x000000ff0400720c */ /* 0x000fe20003f06270 */
[----:B------:R-:W-:Y:S01]  /*1430*/  VIADD R43, R10, 0x3f ;  /* 0x0000003f0a2b7836 */ /* 0x000fe20000000000 */
[----:B--2---:R-:W-:Y:S01]  /*1440*/  IABS R6, R4 ;  /* 0x0000000400067213 */ /* 0x004fe20000000000 */
[----:B------:R-:W-:Y:S01]  /*1450*/  IMAD.HI.U32 R4, R5, R8, RZ ;  /* 0x0000000805047227 */ /* 0x000fe200078e00ff */
[----:B------:R1:W-:Y:S01]  /*1460*/  STL [R1+0x7c], R2 ;  /* 0x00007c0201007387 */ /* 0x0003e20000100800 */
[----:B------:R-:W-:-:S02]  /*1470*/  @!P3 IADD3 R0, R0, -R3, RZ ;  /* 0x800000030000b210 */ /* 0x000fc40007ffe0ff */
[----:B------:R-:W-:Y:S01]  /*1480*/  IMAD.MOV.U32 R16, RZ, RZ, R6 ;  /* 0x000000ffff107224 */ /* 0x000fe200078e0006 */
[----:B------:R-:W-:Y:S01]  /*1490*/  IADD3 R4, -R4, RZ, RZ ;  /* 0x000000ff04047210 */ /* 0x000fe20007ffe1ff */
[----:B------:R-:W-:Y:S01]  /*14a0*/  IMAD.HI.U32 R6, R5, R14, RZ ;  /* 0x0000000e05067227 */ /* 0x000fe200078e00ff */
[----:B------:R-:W-:Y:S02]  /*14b0*/  IABS R38, R39 ;  /* 0x0000002700267213 */ /* 0x000fe40000000000 */
[----:B------:R-:W-:Y:S01]  /*14c0*/  IABS R56, R55 ;  /* 0x0000003700387213 */ /* 0x000fe20000000000 */
[----:B------:R-:W-:Y:S01]  /*14d0*/  IMAD R4, R3, R4, R8 ;  /* 0x0000000403047224 */ /* 0x000fe200078e0208 */
[----:B------:R-:W-:Y:S01]  /*14e0*/  IADD3 R59, R10, 0x52, RZ ;  /* 0x000000520a3b7810 */ /* 0x000fe20007ffe0ff */
[----:B-1----:R-:W-:Y:S01]  /*14f0*/  IMAD.MOV.U32 R2, RZ, RZ, R12 ;  /* 0x000000ffff027224 */ /* 0x002fe200078e000c */
[----:B------:R-:W-:Y:S01]  /*1500*/  IABS R12, R19 ;  /* 0x00000013000c7213 */ /* 0x000fe20000000000 */
[----:B------:R-:W-:Y:S01]  /*1510*/  IMAD.HI.U32 R7, R5, R16, RZ ;  /* 0x0000001005077227 */ /* 0x000fe200078e00ff */
[----:B------:R-:W-:-:S02]  /*1520*/  IABS R60, R59 ;  /* 0x0000003b003c7213 */ /* 0x000fc40000000000 */
[C---:B------:R-:W-:Y:S01]  /*1530*/  IADD3 R75, R10.reuse, 0x5d, RZ ;  /* 0x0000005d0a4b7810 */ /* 0x040fe20007ffe0ff */
[----:B------:R-:W-:Y:S01]  /*1540*/  @!P4 IMAD.MOV R2, RZ, RZ, -R2 ;  /* 0x000000ffff02c224 */ /* 0x000fe200078e0a02 */
[----:B------:R-:W-:Y:S01]  /*1550*/  ISETP.GT.U32.AND P4, PT, R3, R4, PT ;  /* 0x000000040300720c */ /* 0x000fe20003f84070 */
[----:B------:R-:W-:Y:S01]  /*1560*/  IMAD.HI.U32 R8, R5, R18, RZ ;  /* 0x0000001205087227 */ /* 0x000fe200078e00ff */
[----:B------:R-:W-:Y:S02]  /*1570*/  IADD3 R7, -R7, RZ, RZ ;  /* 0x000000ff07077210 */ /* 0x000fe40007ffe1ff */
[----:B------:R1:W-:Y:S01]  /*1580*/  STL [R1+0x78], R2 ;  /* 0x0000780201007387 */ /* 0x0003e20000100800 */
[----:B------:R-:W-:Y:S01]  /*1590*/  IMAD.MOV R9, RZ, RZ, -R8 ;  /* 0x000000ffff097224 */ /* 0x000fe200078e0a08 */
[----:B------:R-:W-:Y:S01]  /*15a0*/  IABS R72, R75 ;  /* 0x0000004b00487213 */ /* 0x000fe20000000000 */
[----:B------:R-:W-:Y:S01]  /*15b0*/  IMAD R8, R3, R7, R16 ;  /* 0x0000000703087224 */ /* 0x000fe200078e0210 */
[----:B------:R-:W-:Y:S01]  /*15c0*/  IABS R16, R22 ;  /* 0x0000001600107213 */ /* 0x000fe20000000000 */
[----:B------:R-:W-:Y:S01]  /*15d0*/  IMAD.MOV R6, RZ, RZ, -R6 ;  /* 0x000000ffff067224 */ /* 0x000fe200078e0a06 */
[C---:B------:R-:W-:Y:S01]  /*15e0*/  IADD3 R77, R10.reuse, 0x5f, RZ ;  /* 0x0000005f0a4d7810 */ /* 0x040fe20007ffe0ff */
[----:B------:R-:W-:Y:S01]  /*15f0*/  IMAD.HI.U32 R7, R5, R12, RZ ;  /* 0x0000000c05077227 */ /* 0x000fe200078e00ff */
[----:B------:R-:W-:-:S02]  /*1600*/  IADD3 R85, R10, 0x6b, RZ ;  /* 0x0000006b0a557810 */ /* 0x000fc40007ffe0ff */
[C---:B------:R-:W-:Y:S01]  /*1610*/  IADD3 R87, R10.reuse, 0x6d, RZ ;  /* 0x0000006d0a577810 */ /* 0x040fe20007ffe0ff */
[----:B-1----:R-:W-:Y:S01]  /*1620*/  IMAD.MOV.U32 R2, RZ, RZ, R0 ;  /* 0x000000ffff027224 */ /* 0x002fe200078e0000 */
[----:B------:R-:W-:Y:S01]  /*1630*/  IADD3 R94, R10, 0x73, RZ ;  /* 0x000000730a5e7810 */ /* 0x000fe20007ffe0ff */
[----:B------:R-:W-:Y:S01]  /*1640*/  @!P4 IMAD.IADD R4, R4, 0x1, -R3 ;  /* 0x000000010404c824 */ /* 0x000fe200078e0a03 */
[----:B------:R-:W-:Y:S01]  /*1650*/  IADD3 R99, R10, 0x79, RZ ;  /* 0x000000790a637810 */ /* 0x000fe20007ffe0ff */
[----:B------:R-:W-:Y:S01]  /*1660*/  @!P5 IMAD.MOV R2, RZ, RZ, -R2 ;  /* 0x000000ffff02d224 */ /* 0x000fe200078e0a02 */
[C---:B------:R-:W-:Y:S01]  /*1670*/  ISETP.GT.U32.AND P5, PT, R3.reuse, R8, PT ;  /* 0x000000080300720c */ /* 0x040fe20003fa4070 */
[C---:B------:R-:W-:Y:S01]  /*1680*/  IMAD R6, R3.reuse, R6, R14 ;  /* 0x0000000603067224 */ /* 0x040fe200078e020e */
[C---:B------:R-:W-:Y:S01]  /*1690*/  ISETP.GT.U32.AND P4, PT, R3.reuse, R4, PT ;  /* 0x000000040300720c */ /* 0x040fe20003f84070 */
[C---:B------:R-:W-:Y:S01]  /*16a0*/  IMAD R0, R3.reuse, R9, R18 ;  /* 0x0000000903007224 */ /* 0x040fe200078e0212 */
[----:B------:R-:W-:Y:S01]  /*16b0*/  IABS R14, R21 ;  /* 0x00000015000e7213 */ /* 0x000fe20000000000 */
[----:B------:R1:W-:Y:S01]  /*16c0*/  STL [R1+0x74], R2 ;  /* 0x0000740201007387 */ /* 0x0003e20000100800 */
[----:B------:R-:W-:Y:S01]  /*16d0*/  ISETP.GT.U32.AND P3, PT, R3, R6, PT ;  /* 0x000000060300720c */ /* 0x000fe20003f64070 */
[----:B------:R-:W-:Y:S01]  /*16e0*/  IMAD.MOV R7, RZ, RZ, -R7 ;  /* 0x000000ffff077224 */ /* 0x000fe200078e0a07 */
[----:B------:R-:W-:Y:S01]  /*16f0*/  IABS R18, R23 ;  /* 0x0000001700127213 */ /* 0x000fe20000000000 */
[----:B------:R-:W-:Y:S01]  /*1700*/  IMAD.HI.U32 R9, R5, R14, RZ ;  /* 0x0000000e05097227 */ /* 0x000fe200078e00ff */
[----:B------:R-:W-:-:S02]  /*1710*/  IABS R90, R94 ;  /* 0x0000005e005a7213 */ /* 0x000fc40000000000 */
[----:B------:R-:W-:Y:S01]  /*1720*/  IADD3 R102, R10, 0x7b, RZ ;  /* 0x0000007b0a667810 */ /* 0x000fe20007ffe0ff */
[----:B------:R-:W-:Y:S01]  /*1730*/  IMAD.MOV R9, RZ, RZ, -R9 ;  /* 0x000000ffff097224 */ /* 0x000fe200078e0a09 */
[----:B------:R-:W-:Y:S01]  /*1740*/  @!P5 IADD3 R8, R8, -R3, RZ ;  /* 0x800000030808d210 */ /* 0x000fe20007ffe0ff */
[C---:B------:R-:W-:Y:S01]  /*1750*/  IMAD R12, R3.reuse, R7, R12 ;  /* 0x00000007030c7224 */ /* 0x040fe200078e020c */
[----:B------:R-:W-:Y:S01]  /*1760*/  @!P4 IADD3 R4, R4, -R3, RZ ;  /* 0x800000030404c210 */ /* 0x000fe20007ffe0ff */
[C---:B------:R-:W-:Y:S01]  /*1770*/  IMAD R14, R3.reuse, R9, R14 ;  /* 0x00000009030e7224 */ /* 0x040fe200078e020e */
[C---:B------:R-:W-:Y:S01]  /*1780*/  ISETP.GT.U32.AND P5, PT, R3.reuse, R8, PT ;  /* 0x000000080300720c */ /* 0x040fe20003fa4070 */
[----:B------:R-:W-:Y:S01]  /*1790*/  @!P3 IMAD.IADD R6, R6, 0x1, -R3 ;  /* 0x000000010606b824 */ /* 0x000fe200078e0a03 */
[----:B------:R-:W-:Y:S01]  /*17a0*/  ISETP.GT.U32.AND P4, PT, R3, R0, PT ;  /* 0x000000000300720c */ /* 0x000fe20003f84070 */
[----:B------:R-:W-:Y:S01]  /*17b0*/  IMAD.HI.U32 R7, R5, R16, RZ ;  /* 0x0000001005077227 */ /* 0x000fe200078e00ff */
[----:B-1----:R-:W-:-:S02]  /*17c0*/  MOV R2, R4 ;  /* 0x0000000400027202 */ /* 0x002fc40000000f00 */
[----:B------:R-:W-:Y:S01]  /*17d0*/  ISETP.GT.U32.AND P3, PT, R3, R6, PT ;  /* 0x000000060300720c */ /* 0x000fe20003f64070 */
[----:B------:R-:W-:Y:S01]  /*17e0*/  IMAD.MOV R7, RZ, RZ, -R7 ;  /* 0x000000ffff077224 */ /* 0x000fe200078e0a07 */
[----:B------:R-:W-:Y:S01]  /*17f0*/  @!P1 IADD3 R2, -R2, RZ, RZ ;  /* 0x000000ff02029210 */ /* 0x000fe20007ffe1ff */
[----:B------:R-:W-:Y:S01]  /*1800*/  IMAD.HI.U32 R9, R5, R18, RZ ;  /* 0x0000001205097227 */ /* 0x000fe200078e00ff */
[----:B------:R-:W-:Y:S02]  /*1810*/  IABS R100, R102 ;  /* 0x0000006600647213 */ /* 0x000fe40000000000 */
[----:B------:R-:W-:Y:S01]  /*1820*/  IADD3 R109, R10, 0x82, RZ ;  /* 0x000000820a6d7810 */ /* 0x000fe20007ffe0ff */
[--C-:B------:R-:W-:Y:S01]  /*1830*/  @!P5 IMAD.IADD R8, R8, 0x1, -R3.reuse ;  /* 0x000000010808d824 */ /* 0x100fe200078e0a03 */
[C---:B------:R-:W-:Y:S01]  /*1840*/  ISETP.GT.U32.AND P5, PT, R3.reuse, R14, PT ;  /* 0x0000000e0300720c */ /* 0x040fe20003fa4070 */
[--C-:B------:R-:W-:Y:S01]  /*1850*/  @!P4 IMAD.IADD R0, R0, 0x1, -R3.reuse ;  /* 0x000000010000c824 */ /* 0x100fe200078e0a03 */
[----:B------:R1:W-:Y:S01]  /*1860*/  STL [R1+0x70], R2 ;  /* 0x0000700201007387 */ /* 0x0003e20000100800 */
[----:B------:R-:W-:Y:S01]  /*1870*/  IMAD R4, R3, R7, R16 ;  /* 0x0000000703047224 */ /* 0x000fe200078e0210 */
[----:B------:R-:W-:Y:S01]  /*1880*/  ISETP.GE.AND P4, PT, R19, RZ, PT ;  /* 0x000000ff1300720c */ /* 0x000fe20003f86270 */
[----:B------:R-:W-:Y:S01]  /*1890*/  @!P3 IMAD.IADD R6, R6, 0x1, -R3 ;  /* 0x000000010606b824 */ /* 0x000fe200078e0a03 */
[----:B------:R-:W-:Y:S01]  /*18a0*/  ISETP.GT.U32.AND P1, PT, R3, R0, PT ;  /* 0x000000000300720c */ /* 0x000fe20003f24070 */
[----:B------:R-:W-:Y:S01]  /*18b0*/  IMAD.HI.U32 R7, R5, R20, RZ ;  /* 0x0000001405077227 */ /* 0x000fe200078e00ff */
[----:B------:R-:W-:-:S02]  /*18c0*/  ISETP.GT.U32.AND P3, PT, R3, R12, PT ;  /* 0x0000000c0300720c */ /* 0x000fc40003f64070 */
[C---:B------:R-:W-:Y:S01]  /*18d0*/  IADD3 R114, R10.reuse, 0x86, RZ ;  /* 0x000000860a727810 */ /* 0x040fe20007ffe0ff */
[----:B------:R-:W-:Y:S01]  /*18e0*/  IMAD.MOV R9, RZ, RZ, -R9 ;  /* 0x000000ffff097224 */ /* 0x000fe200078e0a09 */
[----:B------:R-:W-:Y:S01]  /*18f0*/  IADD3 R117, R10, 0x8a, RZ ;  /* 0x0000008a0a757810 */ /* 0x000fe20007ffe0ff */
[----:B------:R-:W-:Y:S01]  /*1900*/  @!P5 IMAD.IADD R14, R14, 0x1, -R3 ;  /* 0x000000010e0ed824 */ /* 0x000fe200078e0a03 */
[----:B------:R-:W-:Y:S01]  /*1910*/  IABS R110, R114 ;  /* 0x00000072006e7213 */ /* 0x000fe20000000000 */
[----:B-1----:R-:W-:Y:S01]  /*1920*/  IMAD.MOV.U32 R2, RZ, RZ, R6 ;  /* 0x000000ffff027224 */ /* 0x002fe200078e0006 */
[----:B------:R-:W-:Y:S01]  /*1930*/  IADD3 R119, R10, 0x8c, RZ ;  /* 0x0000008c0a777810 */ /* 0x000fe20007ffe0ff */
[----:B------:R-:W-:Y:S01]  /*1940*/  IMAD.MOV R7, RZ, RZ, -R7 ;  /* 0x000000ffff077224 */ /* 0x000fe200078e0a07 */
[C---:B------:R-:W-:Y:S01]  /*1950*/  ISETP.GT.U32.AND P5, PT, R3.reuse, R14, PT ;  /* 0x0000000e0300720c */ /* 0x040fe20003fa4070 */
[--C-:B------:R-:W-:Y:S01]  /*1960*/  @!P1 IMAD.IADD R0, R0, 0x1, -R3.reuse ;  /* 0x0000000100009824 */ /* 0x100fe200078e0a03 */
[----:B------:R-:W-:Y:S01]  /*1970*/  @!P2 IADD3 R2, -R2, RZ, RZ ;  /* 0x000000ff0202a210 */ /* 0x000fe20007ffe1ff */
[C---:B------:R-:W-:Y:S01]  /*1980*/  IMAD R6, R3.reuse, R9, R18 ;  /* 0x0000000903067224 */ /* 0x040fe200078e0212 */
[----:B------:R-:W-:Y:S01]  /*1990*/  @!P3 IADD3 R12, R12, -R3, RZ ;  /* 0x800000030c0cb210 */ /* 0x000fe20007ffe0ff */
[----:B------:R-:W-:Y:S01]  /*19a0*/  @!P0 IMAD.MOV R8, RZ, RZ, -R8 ;  /* 0x000000ffff088224 */ /* 0x000fe200078e0a08 */
[C---:B------:R-:W-:Y:S01]  /*19b0*/  ISETP.GT.U32.AND P1, PT, R3.reuse, R4, PT ;  /* 0x000000040300720c */ /* 0x040fe20003f24070 */
[----:B------:R1:W-:Y:S01]  /*19c0*/  STL [R1+0x6c], R2 ;  /* 0x00006c0201007387 */ /* 0x0003e20000100800 */
[----:B------:R-:W-:Y:S01]  /*19d0*/  ISETP.GT.U32.AND P2, PT, R3, R12, PT ;  /* 0x0000000c0300720c */ /* 0x000fe20003f44070 */
[C---:B------:R-:W-:Y:S01]  /*19e0*/  VIADD R19, R10.reuse, 0x14 ;  /* 0x000000140a137836 */ /* 0x040fe20000000000 */
[----:B------:R-:W-:Y:S01]  /*19f0*/  ISETP.GE.AND P3, PT, R21, RZ, PT ;  /* 0x000000ff1500720c */ /* 0x000fe20003f66270 */
[----:B------:R2:W-:Y:S01]  /*1a00*/  STL [R1+0x68], R8 ;  /* 0x0000680801007387 */ /* 0x0005e20000100800 */
[----:B------:R-:W-:Y:S01]  /*1a10*/  VIADD R21, R10, 0x16 ;  /* 0x000000160a157836 */ /* 0x000fe20000000000 */
[----:B------:R-:W-:Y:S01]  /*1a20*/  ISETP.GE.AND P0, PT, R22, RZ, PT ;  /* 0x000000ff1600720c */ /* 0x000fe20003f06270 */
[--C-:B------:R-:W-:Y:S01]  /*1a30*/  @!P5 IMAD.IADD R14, R14, 0x1, -R3.reuse ;  /* 0x000000010e0ed824 */ /* 0x100fe200078e0a03 */
[C---:B------:R-:W-:Y:S01]  /*1a40*/  IADD3 R22, R10.reuse, 0x17, RZ ;  /* 0x000000170a167810 */ /* 0x040fe20007ffe0ff */
[C---:B------:R-:W-:Y:S01]  /*1a50*/  VIADD R45, R10.reuse, 0x41 ;  /* 0x000000410a2d7836 */ /* 0x040fe20000000000 */
[----:B-1----:R-:W-:Y:S01]  /*1a60*/  MOV R2, R0 ;  /* 0x0000000000027202 */ /* 0x002fe20000000f00 */
[C---:B------:R-:W-:Y:S01]  /*1a70*/  IMAD R0, R3.reuse, R7, R20 ;  /* 0x0000000703007224 */ /* 0x040fe200078e0214 */
[----:B------:R-:W-:Y:S01]  /*1a80*/  IADD3 R20, R10, 0x15, RZ ;  /* 0x000000150a147810 */ /* 0x000fe20007ffe0ff */
[--C-:B------:R-:W-:Y:S01]  /*1a90*/  @!P1 IMAD.IADD R4, R4, 0x1, -R3.reuse ;  /* 0x0000000104049824 */ /* 0x100fe200078e0a03 */
[----:B------:R-:W-:Y:S01]  /*1aa0*/  @!P6 IADD3 R2, -R2, RZ, RZ ;  /* 0x000000ff0202e210 */ /* 0x000fe20007ffe1ff */
[----:B------:R-:W-:Y:S01]  /*1ab0*/  @!P2 IMAD.IADD R12, R12, 0x1, -R3 ;  /* 0x000000010c0ca824 */ /* 0x000fe200078e0a03 */
[C---:B------:R-:W-:Y:S01]  /*1ac0*/  ISETP.GT.U32.AND P6, PT, R3.reuse, R6, PT ;  /* 0x000000060300720c */ /* 0x040fe20003fc4070 */
[----:B------:R-:W-:Y:S01]  /*1ad0*/  IMAD.MOV.U32 R13, RZ, RZ, R14 ;  /* 0x000000ffff0d7224 */ /* 0x000fe200078e000e */
[----:B------:R-:W-:Y:S01]  /*1ae0*/  ISETP.GT.U32.AND P5, PT, R3, R0, PT ;  /* 0x000000000300720c */ /* 0x000fe20003fa4070 */
[----:B------:R1:W-:Y:S01]  /*1af0*/  STL [R1+0x64], R2 ;  /* 0x0000640201007387 */ /* 0x0003e20000100800 */
[----:B--2---:R-:W-:Y:S01]  /*1b00*/  IABS R8, R19 ;  /* 0x0000001300087213 */ /* 0x004fe20000000000 */
[----:B------:R-:W-:Y:S01]  /*1b10*/  @!P3 IMAD.MOV R13, RZ, RZ, -R13 ;  /* 0x000000ffff0db224 */ /* 0x000fe200078e0a0d */
[----:B------:R-:W-:Y:S01]  /*1b20*/  IABS R9, R20 ;  /* 0x0000001400097213 */ /* 0x000fe20000000000 */
[----:B------:R-:W-:Y:S01]  /*1b30*/  VIADD R47, R10, 0x45 ;  /* 0x000000450a2f7836 */ /* 0x000fe20000000000 */
[----:B------:R-:W-:Y:S01]  /*1b40*/  IABS R16, R21 ;  /* 0x0000001500107213 */ /* 0x000fe20000000000 */
[----:B------:R-:W-:Y:S01]  /*1b50*/  IMAD.HI.U32 R7, R5, R8, RZ ;  /* 0x0000000805077227 */ /* 0x000fe200078e00ff */
[----:B------:R-:W-:-:S02]  /*1b60*/  IABS R18, R22 ;  /* 0x0000001600127213 */ /* 0x000fc40000000000 */
[----:B------:R-:W-:Y:S01]  /*1b70*/  ISETP.GE.AND P2, PT, R23, RZ, PT ;  /* 0x000000ff1700720c */ /* 0x000fe20003f46270 */
[----:B-1----:R-:W-:Y:S01]  /*1b80*/  IMAD.MOV.U32 R2, RZ, RZ, R12 ;  /* 0x000000ffff027224 */ /* 0x002fe200078e000c */
[----:B------:R-:W-:Y:S01]  /*1b90*/  @!P6 IADD3 R6, R6, -R3, RZ ;  /* 0x800000030606e210 */ /* 0x000fe20007ffe0ff */
[----:B------:R-:W-:Y:S01]  /*1ba0*/  @!P5 IMAD.IADD R0, R0, 0x1, -R3 ;  /* 0x000000010000d824 */ /* 0x000fe200078e0a03 */
[----:B------:R-:W-:Y:S01]  /*1bb0*/  ISETP.GT.U32.AND P6, PT, R3, R4, PT ;  /* 0x000000040300720c */ /* 0x000fe20003fc4070 */
[----:B------:R-:W-:Y:S01]  /*1bc0*/  IMAD.MOV.U32 R12, RZ, RZ, R9 ;  /* 0x000000ffff0c7224 */ /* 0x000fe200078e0009 */
[----:B------:R-:W-:Y:S01]  /*1bd0*/  IADD3 R9, -R7, RZ, RZ ;  /* 0x000000ff07097210 */ /* 0x000fe20007ffe1ff */
[----:B------:R-:W-:Y:S01]  /*1be0*/  @!P4 IMAD.MOV R2, RZ, RZ, -R2 ;  /* 0x000000ffff02c224 */ /* 0x000fe200078e0a02 */
[----:B------:R-:W-:Y:S01]  /*1bf0*/  ISETP.GT.U32.AND P4, PT, R3, R0, PT ;  /* 0x000000000300720c */ /* 0x000fe20003f84070 */
[----:B------:R-:W-:Y:S01]  /*1c00*/  IMAD.HI.U32 R7, R5, R12, RZ ;  /* 0x0000000c05077227 */ /* 0x000fe200078e00ff */
[----:B------:R-:W-:-:S02]  /*1c10*/  ISETP.GT.U32.AND P5, PT, R3, R6, PT ;  /* 0x000000060300720c */ /* 0x000fc40003fa4070 */
[----:B------:R1:W-:Y:S01]  /*1c20*/  STL [R1+0x60], R2 ;  /* 0x0000600201007387 */ /* 0x0003e20000100800 */
[C---:B------:R-:W-:Y:S01]  /*1c30*/  IMAD R8, R3.reuse, R9, R8 ;  /* 0x0000000903087224 */ /* 0x040fe200078e0208 */
[----:B------:R-:W-:Y:S01]  /*1c40*/  ISETP.GE.AND P1, PT, R24, RZ, PT ;  /* 0x000000ff1800720c */ /* 0x000fe20003f26270 */
[----:B------:R-:W-:Y:S01]  /*1c50*/  IMAD.MOV R7, RZ, RZ, -R7 ;  /* 0x000000ffff077224 */ /* 0x000fe200078e0a07 */
[----:B------:R-:W-:Y:S01]  /*1c60*/  IADD3 R23, R10, 0x19, RZ ;  /* 0x000000190a177810 */ /* 0x000fe20007ffe0ff */
[--C-:B------:R-:W-:Y:S01]  /*1c70*/  @!P6 IMAD.IADD R4, R4, 0x1, -R3.reuse ;  /* 0x000000010404e824 */ /* 0x100fe200078e0a03 */
[C---:B------:R-:W-:Y:S01]  /*1c80*/  ISETP.GT.U32.AND P6, PT, R3.reuse, R8, PT ;  /* 0x000000080300720c */ /* 0x040fe20003fc4070 */
[----:B------:R-:W-:Y:S01]  /*1c90*/  IMAD R12, R3, R7, R12 ;  /* 0x00000007030c7224 */ /* 0x000fe200078e020c */
[----:B------:R-:W-:Y:S01]  /*1ca0*/  STL [R1+0x5c], R13 ;  /* 0x00005c0d01007387 */ /* 0x000fe20000100800 */
[----:B------:R-:W-:Y:S01]  /*1cb0*/  @!P4 IMAD.IADD R0, R0, 0x1, -R3 ;  /* 0x000000010000c824 */ /* 0x000fe200078e0a03 */
[----:B------:R-:W-:Y:S01]  /*1cc0*/  IADD3 R24, R10, 0x1f, RZ ;  /* 0x0000001f0a187810 */ /* 0x000fe20007ffe0ff */
[----:B------:R-:W-:Y:S01]  /*1cd0*/  IMAD.HI.U32 R7, R5, R16, RZ ;  /* 0x0000001005077227 */ /* 0x000fe200078e00ff */
[----:B------:R-:W-:-:S02]  /*1ce0*/  ISETP.GT.U32.AND P4, PT, R3, R12, PT ;  /* 0x0000000c0300720c */ /* 0x000fc40003f84070 */
[----:B------:R-:W-:Y:S01]  /*1cf0*/  @!P5 IADD3 R6, R6, -R3, RZ ;  /* 0x800000030606d210 */ /* 0x000fe20007ffe0ff */
[----:B-1----:R-:W-:Y:S01]  /*1d00*/  IMAD.MOV.U32 R2, RZ, RZ, R4 ;  /* 0x000000ffff027224 */ /* 0x002fe200078e0004 */
[----:B------:R-:W-:Y:S01]  /*1d10*/  ISETP.GE.AND P5, PT, R19, RZ, PT ;  /* 0x000000ff1300720c */ /* 0x000fe20003fa6270 */
[----:B------:R-:W-:Y:S01]  /*1d20*/  VIADD R19, R10, 0x18 ;  /* 0x000000180a137836 */ /* 0x000fe20000000000 */
[----:B------:R-:W-:Y:S01]  /*1d30*/  IADD3 R7, -R7, RZ, RZ ;  /* 0x000000ff07077210 */ /* 0x000fe20007ffe1ff */
[----:B------:R-:W-:Y:S01]  /*1d40*/  @!P6 IMAD.IADD R8, R8, 0x1, -R3 ;  /* 0x000000010808e824 */ /* 0x000fe200078e0a03 */
[----:B------:R-:W-:Y:S01]  /*1d50*/  @!P0 IADD3 R2, -R2, RZ, RZ ;  /* 0x000000ff02028210 */ /* 0x000fe20007ffe1ff */
[----:B------:R-:W-:Y:S01]  /*1d60*/  IMAD.HI.U32 R9, R5, R18, RZ ;  /* 0x0000001205097227 */ /* 0x000fe200078e00ff */
[----:B------:R-:W-:Y:S02]  /*1d70*/  ISETP.GE.AND P6, PT, R20, RZ, PT ;  /* 0x000000ff1400720c */ /* 0x000fe40003fc6270 */
[C---:B------:R-:W-:Y:S01]  /*1d80*/  ISETP.GT.U32.AND P3, PT, R3.reuse, R8, PT ;  /* 0x000000080300720c */ /* 0x040fe20003f64070 */
[C---:B------:R-:W-:Y:S01]  /*1d90*/  IMAD R16, R3.reuse, R7, R16 ;  /* 0x0000000703107224 */ /* 0x040fe200078e0210 */
[----:B------:R-:W-:Y:S01]  /*1da0*/  @!P4 IADD3 R12, R12, -R3, RZ ;  /* 0x800000030c0cc210 */ /* 0x000fe20007ffe0ff */
[----:B------:R-:W-:Y:S01]  /*1db0*/  IMAD.MOV R9, RZ, RZ, -R9 ;  /* 0x000000ffff097224 */ /* 0x000fe200078e0a09 */
[----:B------:R-:W-:Y:S01]  /*1dc0*/  IABS R7, R19 ;  /* 0x0000001300077213 */ /* 0x000fe20000000000 */
[----:B------:R1:W-:Y:S01]  /*1dd0*/  STL [R1+0x58], R2 ;  /* 0x0000580201007387 */ /* 0x0003e20000100800 */
[C---:B------:R-:W-:Y:S01]  /*1de0*/  ISETP.GT.U32.AND P4, PT, R3.reuse, R12, PT ;  /* 0x0000000c0300720c */ /* 0x040fe20003f84070 */
[C---:B------:R-:W-:Y:S01]  /*1df0*/  IMAD R18, R3.reuse, R9, R18 ;  /* 0x0000000903127224 */ /* 0x040fe200078e0212 */
[----:B------:R-:W-:Y:S01]  /*1e00*/  IABS R20, R23 ;  /* 0x0000001700147213 */ /* 0x000fe20000000000 */
[----:B------:R-:W-:Y:S01]  /*1e10*/  IMAD.MOV.U32 R14, RZ, RZ, R7 ;  /* 0x000000ffff0e7224 */ /* 0x000fe200078e0007 */
[C---:B------:R-:W-:Y:S01]  /*1e20*/  ISETP.GT.U32.AND P0, PT, R3.reuse, R16, PT ;  /* 0x000000100300720c */ /* 0x040fe20003f04070 */
[----:B------:R-:W-:Y:S01]  /*1e30*/  @!P2 IMAD.MOV R6, RZ, RZ, -R6 ;  /* 0x000000ffff06a224 */ /* 0x000fe200078e0a06 */
[----:B------:R-:W-:Y:S01]  /*1e40*/  ISETP.GT.U32.AND P2, PT, R3, R18, PT ;  /* 0x000000120300720c */ /* 0x000fe20003f44070 */
[----:B------:R-:W-:Y:S01]  /*1e50*/  IMAD.HI.U32 R4, R5, R14, RZ ;  /* 0x0000000e05047227 */ /* 0x000fe200078e00ff */
[----:B------:R-:W-:-:S02]  /*1e60*/  IADD3 R7, R10, 0x1a, RZ ;  /* 0x0000001a0a077810 */ /* 0x000fc40007ffe0ff */
[----:B------:R2:W-:Y:S01]  /*1e70*/  STL [R1+0x54], R6 ;  /* 0x0000540601007387 */ /* 0x0005e20000100800 */
[----:B-1----:R-:W-:Y:S01]  /*1e80*/  IMAD.MOV.U32 R2, RZ, RZ, R0 ;  /* 0x000000ffff027224 */ /* 0x002fe200078e0000 */
[----:B------:R-:W-:Y:S01]  /*1e90*/  IABS R42, R45 ;  /* 0x0000002d002a7213 */ /* 0x000fe20000000000 */
[----:B------:R-:W-:Y:S01]  /*1ea0*/  IMAD.HI.U32 R0, R5, R20, RZ ;  /* 0x0000001405007227 */ /* 0x000fe200078e00ff */
[----:B------:R-:W-:Y:S02]  /*1eb0*/  IABS R46, R47 ;  /* 0x0000002f002e7213 */ /* 0x000fe40000000000 */
[----:B------:R-:W-:Y:S01]  /*1ec0*/  @!P1 IADD3 R2, -R2, RZ, RZ ;  /* 0x000000ff02029210 */ /* 0x000fe20007ffe1ff */
[--C-:B------:R-:W-:Y:S01]  /*1ed0*/  @!P3 IMAD.IADD R8, R8, 0x1, -R3.reuse ;  /* 0x000000010808b824 */ /* 0x100fe200078e0a03 */
[----:B------:R-:W-:Y:S01]  /*1ee0*/  ISETP.GE.AND P1, PT, R21, RZ, PT ;  /* 0x000000ff1500720c */ /* 0x000fe20003f26270 */
[----:B------:R-:W-:Y:S01]  /*1ef0*/  IMAD.MOV R4, RZ, RZ, -R4 ;  /* 0x000000ffff047224 */ /* 0x000fe200078e0a04 */
[----:B--2---:R-:W-:Y:S01]  /*1f00*/  IADD3 R6, -R0, RZ, RZ ;  /* 0x000000ff00067210 */ /* 0x004fe20007ffe1ff */
[----:B------:R-:W-:Y:S01]  /*1f10*/  @!P4 IMAD.IADD R12, R12, 0x1, -R3 ;  /* 0x000000010c0cc824 */ /* 0x000fe200078e0a03 */
[----:B------:R-:W-:Y:S01]  /*1f20*/  MOV R13, R8 ;  /* 0x00000008000d7202 */ /* 0x000fe20000000f00 */
[C---:B------:R-:W-:Y:S01]  /*1f30*/  IMAD R0, R3.reuse, R4, R14 ;  /* 0x0000000403007224 */ /* 0x040fe200078e020e */
[----:B------:R1:W-:Y:S01]  /*1f40*/  STL [R1+0x50], R2 ;  /* 0x0000500201007387 */ /* 0x0003e20000100800 */
[C---:B------:R-:W-:Y:S01]  /*1f50*/  IMAD R4, R3.reuse, R6, R20 ;  /* 0x0000000603047224 */ /* 0x040fe200078e0214 */
[----:B------:R-:W-:Y:S01]  /*1f60*/  IABS R8, R7 ;  /* 0x0000000700087213 */ /* 0x000fe20000000000 */
[----:B------:R-:W-:Y:S01]  /*1f70*/  @!P5 IMAD.MOV R13, RZ, RZ, -R13 ;  /* 0x000000ffff0dd224 */ /* 0x000fe200078e0a0d */
[----:B------:R-:W-:Y:S01]  /*1f80*/  ISETP.GT.U32.AND P5, PT, R3, R0, PT ;  /* 0x000000000300720c */ /* 0x000fe20003fa4070 */
[----:B------:R-:W-:Y:S01]  /*1f90*/  @!P2 IMAD.IADD R18, R18, 0x1, -R3 ;  /* 0x000000011212a824 */ /* 0x000fe200078e0a03 */
[----:B------:R-:W-:Y:S01]  /*1fa0*/  ISETP.GE.AND P3, PT, R22, RZ, PT ;  /* 0x000000ff1600720c */ /* 0x000fe20003f66270 */
[----:B------:R-:W-:Y:S01]  /*1fb0*/  VIADD R9, R10, 0x1b ;  /* 0x0000001b0a097836 */ /* 0x000fe20000000000 */
[----:B------:R-:W-:Y:S01]  /*1fc0*/  STL [R1+0x4c], R13 ;  /* 0x00004c0d01007387 */ /* 0x000fe20000100800 */
[----:B------:R-:W-:Y:S01]  /*1fd0*/  IMAD.HI.U32 R6, R5, R8, RZ ;  /* 0x0000000805067227 */ /* 0x000fe200078e00ff */
[----:B------:R-:W-:-:S02]  /*1fe0*/  ISETP.GT.U32.AND P2, PT, R3, R18, PT ;  /* 0x000000120300720c */ /* 0x000fc40003f44070 */
[----:B------:R-:W-:Y:S01]  /*1ff0*/  ISETP.GE.AND P4, PT, R19, RZ, PT ;  /* 0x000000ff1300720c */ /* 0x000fe20003f86270 */
[----:B-1----:R-:W-:Y:S01]  /*2000*/  IMAD.MOV.U32 R2, RZ, RZ, R12 ;  /* 0x000000ffff027224 */ /* 0x002fe200078e000c */
[----:B------:R-:W-:Y:S01]  /*2010*/  IABS R12, R9 ;  /* 0x00000009000c7213 */ /* 0x000fe20000000000 */
[--C-:B------:R-:W-:Y:S01]  /*2020*/  @!P0 IMAD.IADD R16, R16, 0x1, -R3.reuse ;  /* 0x0000000110108824 */ /* 0x100fe200078e0a03 */
[----:B------:R-:W-:Y:S01]  /*2030*/  IABS R19, R24 ;  /* 0x0000001800137213 */ /* 0x000fe20000000000 */
[----:B------:R-:W-:Y:S01]  /*2040*/  @!P5 IMAD.IADD R0, R0, 0x1, -R3 ;  /* 0x000000010000d824 */ /* 0x000fe200078e0a03 */
[----:B------:R-:W-:Y:S01]  /*2050*/  @!P6 IADD3 R2, -R2, RZ, RZ ;  /* 0x000000ff0202e210 */ /* 0x000fe20007ffe1ff */
[----:B------:R-:W-:Y:S01]  /*2060*/  IMAD.MOV R6, RZ, RZ, -R6 ;  /* 0x000000ffff067224 */ /* 0x000fe200078e0a06 */
[C---:B------:R-:W-:Y:S01]  /*2070*/  ISETP.GT.U32.AND P6, PT, R3.reuse, R4, PT ;  /* 0x000000040300720c */ /* 0x040fe20003fc4070 */
[----:B------:R-:W-:Y:S01]  /*2080*/  VIADD R21, R10, 0x1c ;  /* 0x0000001c0a157836 */ /* 0x000fe20000000000 */
[C---:B------:R-:W-:Y:S01]  /*2090*/  ISETP.GT.U32.AND P5, PT, R3.reuse, R0, PT ;  /* 0x000000000300720c */ /* 0x040fe20003fa4070 */
[----:B------:R-:W-:Y:S01]  /*20a0*/  IMAD R6, R3, R6, R8 ;  /* 0x0000000603067224 */ /* 0x000fe200078e0208 */
[----:B------:R-:W-:Y:S01]  /*20b0*/  @!P2 IADD3 R18, R18, -R3, RZ ;  /* 0x800000031212a210 */ /* 0x000fe20007ffe0ff */
[----:B------:R-:W-:Y:S01]  /*20c0*/  VIADD R22, R10, 0x1d ;  /* 0x0000001d0a167836 */ /* 0x000fe20000000000 */
[----:B------:R-:W-:Y:S01]  /*20d0*/  ISETP.GE.AND P2, PT, R7, RZ, PT ;  /* 0x000000ff0700720c */ /* 0x000fe20003f46270 */
[----:B------:R-:W-:Y:S01]  /*20e0*/  IMAD.HI.U32 R7, R5, R12, RZ ;  /* 0x0000000c05077227 */ /* 0x000fe200078e00ff */
[C---:B------:R-:W-:Y:S01]  /*20f0*/  ISETP.GT.U32.AND P0, PT, R3.reuse, R16, PT ;  /* 0x000000100300720c */ /* 0x040fe20003f04070 */
[----:B------:R1:W-:Y:S01]  /*2100*/  STL [R1+0x48], R2 ;  /* 0x0000480201007387 */ /* 0x0003e20000100800 */
[----:B------:R-:W-:Y:S01]  /*2110*/  IABS R14, R21 ;  /* 0x00000015000e7213 */ /* 0x000fe20000000000 */
[----:B------:R-:W-:Y:S01]  /*2120*/  IMAD.MOV R7, RZ, RZ, -R7 ;  /* 0x000000ffff077224 */ /* 0x000fe200078e0a07 */
[----:B------:R-:W-:Y:S01]  /*2130*/  IABS R116, R119 ;  /* 0x0000007700747213 */ /* 0x000fe20000000000 */
[--C-:B------:R-:W-:Y:S01]  /*2140*/  @!P6 IMAD.IADD R4, R4, 0x1, -R3.reuse ;  /* 0x000000010404e824 */ /* 0x100fe200078e0a03 */
[C---:B------:R-:W-:Y:S01]  /*2150*/  IADD3 R121, R10.reuse, 0x92, RZ ;  /* 0x000000920a797810 */ /* 0x040fe20007ffe0ff */
[C---:B------:R-:W-:Y:S01]  /*2160*/  IMAD R8, R3.reuse, R7, R12 ;  /* 0x0000000703087224 */ /* 0x040fe200078e020c */
[----:B------:R-:W-:Y:S01]  /*2170*/  IADD3 R231, R10, 0x16b, RZ ;  /* 0x0000016b0ae77810 */ /* 0x000fe20007ffe0ff */
[----:B------:R-:W-:Y:S01]  /*2180*/  @!P5 IMAD.IADD R0, R0, 0x1, -R3 ;  /* 0x000000010000d824 */ /* 0x000fe200078e0a03 */
[----:B------:R-:W-:Y:S01]  /*2190*/  ISETP.GT.U32.AND P6, PT, R3, R4, PT ;  /* 0x000000040300720c */ /* 0x000fe20003fc4070 */
[----:B------:R-:W-:Y:S01]  /*21a0*/  IMAD.HI.U32 R7, R5, R14, RZ ;  /* 0x0000000e05077227 */ /* 0x000fe200078e00ff */
[----:B------:R-:W-:-:S02]  /*21b0*/  ISETP.GT.U32.AND P5, PT, R3, R6, PT ;  /* 0x000000060300720c */ /* 0x000fc40003fa4070 */
[----:B------:R-:W-:Y:S01]  /*21c0*/  IABS R122, R121 ;  /* 0x00000079007a7213 */ /* 0x000fe20000000000 */
[----:B------:R-:W-:Y:S01]  /*21d0*/  @!P0 IMAD.IADD R16, R16, 0x1, -R3 ;  /* 0x0000000110108824 */ /* 0x000fe200078e0a03 */
[----:B------:R-:W-:Y:S01]  /*21e0*/  ISETP.GE.AND P0, PT, R23, RZ, PT ;  /* 0x000000ff1700720c */ /* 0x000fe20003f06270 */
[----:B------:R-:W-:Y:S01]  /*21f0*/  IMAD.MOV R7, RZ, RZ, -R7 ;  /* 0x000000ffff077224 */ /* 0x000fe200078e0a07 */
[C---:B------:R-:W-:Y:S01]  /*2200*/  IADD3 R245, R10.reuse, 0x16f, RZ ;  /* 0x0000016f0af57810 */ /* 0x040fe20007ffe0ff */
[C---:B------:R-:W-:Y:S01]  /*2210*/  VIADD R23, R10.reuse, 0x1e ;  /* 0x0000001e0a177836 */ /* 0x040fe20000000000 */
[----:B-1----:R-:W-:Y:S01]  /*2220*/  MOV R2, R16 ;  /* 0x0000001000027202 */ /* 0x002fe20000000f00 */
[C---:B------:R-:W-:Y:S01]  /*2230*/  IMAD R12, R3.reuse, R7, R14 ;  /* 0x00000007030c7224 */ /* 0x040fe200078e020e */
[----:B------:R-:W-:Y:S01]  /*2240*/  IABS R16, R22 ;  /* 0x0000001600107213 */ /* 0x000fe20000000000 */
[----:B------:R-:W-:Y:S01]  /*2250*/  VIADD R49, R10, 0x46 ;  /* 0x000000460a317836 */ /* 0x000fe20000000000 */
[----:B------:R-:W-:Y:S01]  /*2260*/  @!P6 IADD3 R4, R4, -R3, RZ ;  /* 0x800000030404e210 */ /* 0x000fe20007ffe0ff */
[----:B------:R-:W-:Y:S01]  /*2270*/  @!P5 IMAD.IADD R6, R6, 0x1, -R3 ;  /* 0x000000010606d824 */ /* 0x000fe200078e0a03 */
[----:B------:R-:W-:Y:S01]  /*2280*/  ISETP.GT.U32.AND P6, PT, R3, R8, PT ;  /* 0x000000080300720c */ /* 0x000fe20003fc4070 */
[----:B------:R-:W-:Y:S01]  /*2290*/  IMAD.HI.U32 R7, R5, R16, RZ ;  /* 0x0000001005077227 */ /* 0x000fe200078e00ff */
[----:B------:R-:W-:-:S02]  /*22a0*/  @!P1 IADD3 R2, -R2, RZ, RZ ;  /* 0x000000ff02029210 */ /* 0x000fc40007ffe1ff */
[----:B------:R-:W-:Y:S01]  /*22b0*/  IABS R20, R23 ;  /* 0x0000001700147213 */ /* 0x000fe20000000000 */
[----:B------:R-:W-:Y:S01]  /*22c0*/  IMAD.MOV R7, RZ, RZ, -R7 ;  /* 0x000000ffff077224 */ /* 0x000fe200078e0a07 */
[----:B------:R-:W-:Y:S01]  /*22d0*/  ISETP.GE.AND P1, PT, R9, RZ, PT ;  /* 0x000000ff0900720c */ /* 0x000fe20003f26270 */
[----:B------:R1:W-:Y:S01]  /*22e0*/  STL [R1+0x44], R2 ;  /* 0x0000440201007387 */ /* 0x0003e20000100800 */
[C---:B------:R-:W-:Y:S01]  /*22f0*/  ISETP.GT.U32.AND P5, PT, R3.reuse, R12, PT ;  /* 0x0000000c0300720c */ /* 0x040fe20003fa4070 */
[----:B------:R-:W-:Y:S01]  /*2300*/  IMAD R14, R3, R7, R16 ;  /* 0x00000007030e7224 */ /* 0x000fe200078e0210 */
[----:B------:R-:W-:Y:S01]  /*2310*/  IABS R7, R25 ;  /* 0x0000001900077213 */ /* 0x000fe20000000000 */
[----:B------:R-:W-:Y:S01]  /*2320*/  IMAD.HI.U32 R9, R5, R20, RZ ;  /* 0x0000001405097227 */ /* 0x000fe200078e00ff */
[----:B------:R-:W-:Y:S02]  /*2330*/  IABS R48, R49 ;  /* 0x0000003100307213 */ /* 0x000fe40000000000 */
[----:B------:R-:W-:Y:S01]  /*2340*/  @!P6 IADD3 R8, R8, -R3, RZ ;  /* 0x800000030808e210 */ /* 0x000fe20007ffe0ff */
[----:B------:R-:W-:Y:S01]  /*2350*/  IMAD.MOV R9, RZ, RZ, -R9 ;  /* 0x000000ffff097224 */ /* 0x000fe200078e0a09 */
[C---:B------:R-:W-:Y:S01]  /*2360*/  ISETP.GT.U32.AND P6, PT, R3.reuse, R6, PT ;  /* 0x000000060300720c */ /* 0x040fe20003fc4070 */
[C---:B------:R-:W-:Y:S01]  /*2370*/  VIADD R51, R10.reuse, 0x4a ;  /* 0x0000004a0a337836 */ /* 0x040fe20000000000 */
[----:B-1----:R-:W-:Y:S01]  /*2380*/  MOV R2, R18 ;  /* 0x0000001200027202 */ /* 0x002fe20000000f00 */
[----:B------:R-:W-:Y:S01]  /*2390*/  IMAD.MOV.U32 R18, RZ, RZ, R19 ;  /* 0x000000ffff127224 */ /* 0x000fe200078e0013 */
[----:B------:R-:W-:Y:S01]  /*23a0*/  IABS R237, R245 ;  /* 0x000000f500ed7213 */ /* 0x000fe20000000000 */
[----:B------:R-:W-:Y:S01]  /*23b0*/  IMAD R16, R3, R9, R20 ;  /* 0x0000000903107224 */ /* 0x000fe200078e0214 */
[C---:B------:R-:W-:Y:S01]  /*23c0*/  IADD3 R241, R10.reuse, 0x172, RZ ;  /* 0x000001720af17810 */ /* 0x040fe20007ffe0ff */
[----:B------:R-:W-:Y:S01]  /*23d0*/  @!P3 IMAD.MOV R2, RZ, RZ, -R2 ;  /* 0x000000ffff02b224 */ /* 0x000fe200078e0a02 */
[----:B------:R-:W-:Y:S01]  /*23e0*/  ISETP.GE.AND P3, PT, R21, RZ, PT ;  /* 0x000000ff1500720c */ /* 0x000fe20003f66270 */
[----:B------:R-:W-:Y:S01]  /*23f0*/  IMAD.MOV.U32 R20, RZ, RZ, R7 ;  /* 0x000000ffff147224 */ /* 0x000fe200078e0007 */
[----:B------:R-:W-:Y:S01]  /*2400*/  IADD3 R242, R10, 0x173, RZ ;  /* 0x000001730af27810 */ /* 0x000fe20007ffe0ff */
[----:B------:R-:W-:Y:S01]  /*2410*/  IMAD.MOV.U32 R7, RZ, RZ, R4 ;  /* 0x000000ffff077224 */ /* 0x000fe200078e0004 */
[----:B------:R1:W-:Y:S01]  /*2420*/  STL [R1+0x40], R2 ;  /* 0x0000400201007387 */ /* 0x0003e20000100800 */
[----:B------:R-:W-:Y:S01]  /*2430*/  @!P6 IMAD.IADD R6, R6, 0x1, -R3 ;  /* 0x000000010606e824 */ /* 0x000fe200078e0a03 */
[----:B------:R-:W-:Y:S01]  /*2440*/  ISETP.GT.U32.AND P6, PT, R3, R14, PT ;  /* 0x0000000e0300720c */ /* 0x000fe20003fc4070 */
[----:B------:R-:W-:Y:S01]  /*2450*/  @!P0 IMAD.MOV R7, RZ, RZ, -R7 ;  /* 0x000000ffff078224 */ /* 0x000fe200078e0a07 */
[----:B------:R-:W-:Y:S01]  /*2460*/  ISETP.GE.AND P0, PT, R22, RZ, PT ;  /* 0x000000ff1600720c */ /* 0x000fe20003f06270 */
[----:B------:R-:W-:Y:S01]  /*2470*/  VIADD R21, R10, 0x21 ;  /* 0x000000210a157836 */ /* 0x000fe20000000000 */
[----:B------:R-:W-:Y:S01]  /*2480*/  IABS R22, R26 ;  /* 0x0000001a00167213 */ /* 0x000fe20000000000 */
[----:B------:R-:W-:Y:S01]  /*2490*/  IMAD.HI.U32 R4, R5, R20, RZ ;  /* 0x0000001405047227 */ /* 0x000fe200078e00ff */
[----:B-1----:R-:W-:-:S03]  /*24a0*/  MOV R2, R0 ;  /* 0x0000000000027202 */ /* 0x002fc60000000f00 */
[----:B------:R-:W-:Y:S01]  /*24b0*/  IMAD.HI.U32 R0, R5, R18, RZ ;  /* 0x0000001205007227 */ /* 0x000fe200078e00ff */
[----:B------:R-:W-:Y:S02]  /*24c0*/  IADD3 R4, -R4, RZ, RZ ;  /* 0x000000ff04047210 */ /* 0x000fe40007ffe1ff */
[----:B------:R-:W-:Y:S01]  /*24d0*/  @!P4 IADD3 R2, -R2, RZ, RZ ;  /* 0x000000ff0202c210 */ /* 0x000fe20007ffe1ff */
[----:B------:R-:W-:Y:S01]  /*24e0*/  IMAD.MOV R0, RZ, RZ, -R0 ;  /* 0x000000ffff007224 */ /* 0x000fe200078e0a00 */
[C---:B------:R-:W-:Y:S01]  /*24f0*/  ISETP.GT.U32.AND P4, PT, R3.reuse, R8, PT ;  /* 0x000000080300720c */ /* 0x040fe20003f84070 */
[--C-:B------:R-:W-:Y:S02]  /*2500*/  @!P6 IMAD.IADD R14, R14, 0x1, -R3.reuse ;  /* 0x000000010e0ee824 */ /* 0x100fe400078e0a03 */
[----:B------:R-:W-:Y:S01]  /*2510*/  IMAD R0, R3, R0, R18 ;  /* 0x0000000003007224 */ /* 0x000fe200078e0212 */
[----:B------:R1:W-:Y:S01]  /*2520*/  STL [R1+0x3c], R2 ;  /* 0x00003c0201007387 */ /* 0x0003e20000100800 */
[----:B------:R-:W-:-:S02]  /*2530*/  @!P5 IMAD.IADD R12, R12, 0x1, -R3 ;  /* 0x000000010c0cd824 */ /* 0x000fc400078e0a03 */
[C---:B------:R-:W-:Y:S01]  /*2540*/  IMAD R4, R3.reuse, R4, R20 ;  /* 0x0000000403047224 */ /* 0x040fe200078e0214 */
[C---:B------:R-:W-:Y:S01]  /*2550*/  ISETP.GT.U32.AND P6, PT, R3.reuse, R0, PT ;  /* 0x000000000300720c */ /* 0x040fe20003fc4070 */
[----:B------:R-:W-:Y:S01]  /*2560*/  STL [R1+0x38], R7 ;  /* 0x0000380701007387 */ /* 0x000fe20000100800 */
[----:B------:R-:W-:Y:S01]  /*2570*/  ISETP.GT.U32.AND P5, PT, R3, R12, PT ;  /* 0x0000000c0300720c */ /* 0x000fe20003fa4070 */
[----:B------:R-:W-:Y:S01]  /*2580*/  IMAD.HI.U32 R9, R5, R22, RZ ;  /* 0x0000001605097227 */ /* 0x000fe200078e00ff */
[----:B-1----:R-:W-:-:S03]  /*2590*/  MOV R2, R6 ;  /* 0x0000000600027202 */ /* 0x002fc60000000f00 */
[----:B------:R-:W-:Y:S01]  /*25a0*/  @!P4 IMAD.IADD R8, R8, 0x1, -R3 ;  /* 0x000000010808c824 */ /* 0x000fe200078e0a03 */
[----:B------:R-:W-:Y:S01]  /*25b0*/  ISETP.GE.AND P4, PT, R23, RZ, PT ;  /* 0x000000ff1700720c */ /* 0x000fe20003f86270 */
[----:B------:R-:W-:Y:S01]  /*25c0*/  IMAD.MOV R9, RZ, RZ, -R9 ;  /* 0x000000ffff097224 */ /* 0x000fe200078e0a09 */
[C---:B------:R-:W-:Y:S01]  /*25d0*/  IADD3 R23, R10.reuse, 0x22, RZ ;  /* 0x000000220a177810 */ /* 0x040fe20007ffe0ff */
[----:B------:R-:W-:Y:S01]  /*25e0*/  @!P2 IMAD.MOV R2, RZ, RZ, -R2 ;  /* 0x000000ffff02a224 */ /* 0x000fe200078e0a02 */
[C---:B------:R-:W-:Y:S01]  /*25f0*/  ISETP.GT.U32.AND P2, PT, R3.reuse, R16, PT ;  /* 0x000000100300720c */ /* 0x040fe20003f44070 */
[----:B------:R-:W-:Y:S01]  /*2600*/  VIADD R57, R10, 0x51 ;  /* 0x000000510a397836 */ /* 0x000fe20000000000 */
[-C--:B------:R-:W-:Y:S01]  /*2610*/  @!P6 IADD3 R0, R0, -R3.reuse, RZ ;  /* 0x800000030000e210 */ /* 0x080fe20007ffe0ff */
[----:B------:R-:W-:Y:S01]  /*2620*/  VIADD R61, R10, 0x53 ;  /* 0x000000530a3d7836 */ /* 0x000fe20000000000 */
[----:B------:R1:W-:Y:S01]  /*2630*/  STL [R1+0x34], R2 ;  /* 0x0000340201007387 */ /* 0x0003e20000100800 */
[----:B------:R-:W-:Y:S01]  /*2640*/  @!P5 IADD3 R12, R12, -R3, RZ ;  /* 0x800000030c0cd210 */ /* 0x000fe20007ffe0ff */
[C---:B------:R-:W-:Y:S01]  /*2650*/  VIADD R62, R10.reuse, 0x54 ;  /* 0x000000540a3e7836 */ /* 0x040fe20000000000 */
[----:B------:R-:W-:Y:S01]  /*2660*/  ISETP.GT.U32.AND P6, PT, R3, R0, PT ;  /* 0x000000000300720c */ /* 0x000fe20003fc4070 */
[----:B------:R-:W-:Y:S01]  /*2670*/  VIADD R63, R10, 0x55 ;  /* 0x000000550a3f7836 */ /* 0x000fe20000000000 */
[----:B------:R-:W-:Y:S01]  /*2680*/  ISETP.GE.AND P5, PT, R24, RZ, PT ;  /* 0x000000ff1800720c */ /* 0x000fe20003fa6270 */
[----:B------:R-:W-:Y:S01]  /*2690*/  VIADD R24, R10, 0x23 ;  /* 0x000000230a187836 */ /* 0x000fe20000000000 */
[----:B------:R-:W-:Y:S01]  /*26a0*/  IABS R18, R23 ;  /* 0x0000001700127213 */ /* 0x000fe20000000000 */
[----:B------:R-:W-:Y:S01]  /*26b0*/  IMAD.MOV.U32 R13, RZ, RZ, R12 ;  /* 0x000000ffff0d7224 */ /* 0x000fe200078e000c */
[----:B------:R-:W-:Y:S01]  /*26c0*/  @!P2 IADD3 R16, R16, -R3, RZ ;  /* 0x800000031010a210 */ /* 0x000fe20007ffe0ff */
[----:B-1----:R-:W-:Y:S01]  /*26d0*/  IMAD.MOV.U32 R2, RZ, RZ, R8 ;  /* 0x000000ffff027224 */ /* 0x002fe200078e0008 */
[----:B------:R-:W-:Y:S01]  /*26e0*/  IABS R8, R21 ;  /* 0x0000001500087213 */ /* 0x000fe20000000000 */
[----:B------:R-:W-:Y:S01]  /*26f0*/  IMAD.HI.U32 R7, R5, R18, RZ ;  /* 0x0000001205077227 */ /* 0x000fe200078e00ff */
[----:B------:R-:W-:-:S02]  /*2700*/  ISETP.GT.U32.AND P2, PT, R3, R16, PT ;  /* 0x000000100300720c */ /* 0x000fc40003f44070 */
[----:B------:R-:W-:Y:S01]  /*2710*/  IABS R20, R24 ;  /* 0x0000001800147213 */ /* 0x000fe20000000000 */
[----:B------:R-:W-:Y:S01]  /*2720*/  @!P1 IMAD.MOV R2, RZ, RZ, -R2 ;  /* 0x000000ffff029224 */ /* 0x000fe200078e0a02 */
[----:B------:R-:W-:Y:S01]  /*2730*/  ISETP.GT.U32.AND P1, PT, R3, R14, PT ;  /* 0x0000000e0300720c */ /* 0x000fe20003f24070 */
[----:B------:R-:W-:Y:S01]  /*2740*/  IMAD.HI.U32 R6, R5, R8, RZ ;  /* 0x0000000805067227 */ /* 0x000fe200078e00ff */
[----:B------:R-:W-:Y:S02]  /*2750*/  IABS R58, R57 ;  /* 0x00000039003a7213 */ /* 0x000fe40000000000 */
[----:B------:R1:W-:Y:S01]  /*2760*/  STL [R1+0x28], R2 ;  /* 0x0000280201007387 */ /* 0x0003e20000100800 */
[----:B------:R-:W-:Y:S02]  /*2770*/  IMAD.MOV R6, RZ, RZ, -R6 ;  /* 0x000000ffff067224 */ /* 0x000fe400078e0a06 */
[----:B------:R-:W-:Y:S02]  /*2780*/  @!P6 IMAD.IADD R0, R0, 0x1, -R3 ;  /* 0x000000010000e824 */ /* 0x000fe400078e0a03 */
[----:B------:R-:W-:Y:S01]  /*2790*/  IMAD R6, R3, R6, R8 ;  /* 0x0000000603067224 */ /* 0x000fe200078e0208 */
[----:B------:R-:W-:Y:S01]  /*27a0*/  @!P2 IADD3 R16, R16, -R3, RZ ;  /* 0x800000031010a210 */ /* 0x000fe20007ffe0ff */
[----:B------:R-:W-:Y:S01]  /*27b0*/  IMAD.HI.U32 R8, R5, R20, RZ ;  /* 0x0000001405087227 */ /* 0x000fe200078e00ff */
[----:B------:R-:W-:-:S02]  /*27c0*/  ISETP.GE.AND P2, PT, R25, RZ, PT ;  /* 0x000000ff1900720c */ /* 0x000fc40003f46270 */
[C---:B------:R-:W-:Y:S01]  /*27d0*/  ISETP.GT.U32.AND P6, PT, R3.reuse, R6, PT ;  /* 0x000000060300720c */ /* 0x040fe20003fc4070 */
[----:B------:R-:W-:Y:S01]  /*27e0*/  @!P1 IMAD.IADD R14, R14, 0x1, -R3 ;  /* 0x000000010e0e9824 */ /* 0x000fe200078e0a03 */
[C---:B------:R-:W-:Y:S01]  /*27f0*/  ISETP.GT.U32.AND P1, PT, R3.reuse, R4, PT ;  /* 0x000000040300720c */ /* 0x040fe20003f24070 */
[----:B------:R-:W-:Y:S01]  /*2800*/  IMAD.MOV R7, RZ, RZ, -R7 ;  /* 0x000000ffff077224 */ /* 0x000fe200078e0a07 */
[----:B------:R-:W-:Y:S01]  /*2810*/  IADD3 R19, -R8, RZ, RZ ;  /* 0x000000ff08137210 */ /* 0x000fe20007ffe1ff */
[----:B-1----:R-:W-:Y:S02]  /*2820*/  IMAD.MOV.U32 R2, RZ, RZ, R14 ;  /* 0x000000ffff027224 */ /* 0x002fe400078e000e */
[----:B------:R-:W-:Y:S02]  /*2830*/  @!P3 IMAD.MOV R13, RZ, RZ, -R13 ;  /* 0x000000ffff0db224 */ /* 0x000fe400078e0a0d */
[C---:B------:R-:W-:Y:S01]  /*2840*/  IMAD R8, R3.reuse, R7, R18 ;  /* 0x0000000703087224 */ /* 0x040fe200078e0212 */
[----:B------:R-:W-:Y:S01]  /*2850*/  @!P0 IADD3 R2, -R2, RZ, RZ ;  /* 0x000000ff02028210 */ /* 0x000fe20007ffe1ff */
[----:B------:R-:W-:Y:S01]  /*2860*/  IMAD.MOV.U32 R7, RZ, RZ, R16 ;  /* 0x000000ffff077224 */ /* 0x000fe200078e0010 */
[----:B------:R-:W-:Y:S01]  /*2870*/  STL [R1+0x20], R13 ;  /* 0x0000200d01007387 */ /* 0x000fe20000100800 */
[----:B------:R-:W-:Y:S01]  /*2880*/  @!P6 IADD3 R6, R6, -R3, RZ ;  /* 0x800000030606e210 */ /* 0x000fe20007ffe0ff */
[C---:B------:R-:W-:Y:S01]  /*2890*/  IMAD R18, R3.reuse, R19, R20 ;  /* 0x0000001303127224 */ /* 0x040fe200078e0214 */
[----:B------:R-:W-:Y:S01]  /*28a0*/  IADD3 R19, R10, 0x25, RZ ;  /* 0x000000250a137810 */ /* 0x000fe20007ffe0ff */
[----:B------:R-:W-:Y:S01]  /*28b0*/  @!P1 IMAD.IADD R4, R4, 0x1, -R3 ;  /* 0x0000000104049824 */ /* 0x000fe200078e0a03 */
[----:B------:R1:W-:Y:S01]  /*28c0*/  STL [R1+0x1c], R2 ;  /* 0x00001c0201007387 */ /* 0x0003e20000100800 */
[C---:B------:R-:W-:Y:S01]  /*28d0*/  ISETP.GT.U32.AND P0, PT, R3.reuse, R6, PT ;  /* 0x000000060300720c */ /* 0x040fe20003f04070 */
[C---:B------:R-:W-:Y:S01]  /*28e0*/  IMAD R20, R3.reuse, R9, R22 ;  /* 0x0000000903147224 */ /* 0x040fe200078e0216 */
[C---:B------:R-:W-:Y:S01]  /*28f0*/  ISETP.GT.U32.AND P3, PT, R3.reuse, R8, PT ;  /* 0x000000080300720c */ /* 0x040fe20003f64070 */
[C---:B------:R-:W-:Y:S01]  /*2900*/  VIADD R9, R10.reuse, 0x26 ;  /* 0x000000260a097836 */ /* 0x040fe20000000000 */
[----:B------:R-:W-:Y:S01]  /*2910*/  ISETP.GT.U32.AND P6, PT, R3, R4, PT ;  /* 0x000000040300720c */ /* 0x000fe20003fc4070 */
[C---:B------:R-:W-:Y:S01]  /*2920*/  VIADD R16, R10.reuse, 0x27 ;  /* 0x000000270a107836 */ /* 0x040fe20000000000 */
[----:B------:R-:W-:Y:S01]  /*2930*/  @!P4 IADD3 R7, -R7, RZ, RZ ;  /* 0x000000ff0707c210 */ /* 0x000fe20007ffe1ff */
[----:B------:R-:W-:Y:S01]  /*2940*/  VIADD R25, R10, 0x2e ;  /* 0x0000002e0a197836 */ /* 0x000fe20000000000 */
[----:B------:R-:W-:Y:S01]  /*2950*/  IABS R12, R19 ;  /* 0x00000013000c7213 */ /* 0x000fe20000000000 */
[----:B-1----:R-:W-:Y:S01]  /*2960*/  IMAD.MOV.U32 R2, RZ, RZ, R0 ;  /* 0x000000ffff027224 */ /* 0x002fe200078e0000 */
[----:B------:R-:W-:Y:S01]  /*2970*/  ISETP.GT.U32.AND P4, PT, R3, R18, PT ;  /* 0x000000120300720c */ /* 0x000fe20003f84070 */
[----:B------:R1:W-:Y:S01]  /*2980*/  STL [R1+0x18], R7 ;  /* 0x0000180701007387 */ /* 0x0003e20000100800 */
[----:B------:R-:W-:Y:S01]  /*2990*/  ISETP.GE.AND P1, PT, R21, RZ, PT ;  /* 0x000000ff1500720c */ /* 0x000fe20003f26270 */
[----:B------:R-:W-:Y:S01]  /*29a0*/  @!P5 IMAD.MOV R2, RZ, RZ, -R2 ;  /* 0x000000ffff02d224 */ /* 0x000fe200078e0a02 */
[----:B------:R-:W-:Y:S01]  /*29b0*/  IABS R14, R9 ;  /* 0x00000009000e7213 */ /* 0x000fe20000000000 */
[----:B------:R-:W-:Y:S01]  /*29c0*/  IMAD.HI.U32 R0, R5, R12, RZ ;  /* 0x0000000c05007227 */ /* 0x000fe200078e00ff */
[----:B------:R-:W-:-:S02]  /*29d0*/  ISETP.GE.AND P5, PT, R23, RZ, PT ;  /* 0x000000ff1700720c */ /* 0x000fc40003fa6270 */
[----:B------:R2:W-:Y:S01]  /*29e0*/  STL [R1+0x14], R2 ;  /* 0x0000140201007387 */ /* 0x0005e20000100800 */
[--C-:B------:R-:W-:Y:S01]  /*29f0*/  @!P6 IMAD.IADD R4, R4, 0x1, -R3.reuse ;  /* 0x000000010404e824 */ /* 0x100fe200078e0a03 */
[----:B------:R-:W-:Y:S01]  /*2a00*/  ISETP.GT.U32.AND P6, PT, R3, R20, PT ;  /* 0x000000140300720c */ /* 0x000fe20003fc4070 */
[--C-:B------:R-:W-:Y:S01]  /*2a10*/  @!P0 IMAD.IADD R6, R6, 0x1, -R3.reuse ;  /* 0x0000000106068824 */ /* 0x100fe200078e0a03 */
[----:B------:R-:W-:Y:S01]  /*2a20*/  IADD3 R0, -R0, RZ, RZ ;  /* 0x000000ff00007210 */ /* 0x000fe20007ffe1ff */
[----:B------:R-:W-:Y:S01]  /*2a30*/  @!P3 IMAD.IADD R8, R8, 0x1, -R3 ;  /* 0x000000010808b824 */ /* 0x000fe200078e0a03 */
[-C--:B------:R-:W-:Y:S01]  /*2a40*/  @!P4 IADD3 R18, R18, -R3.reuse, RZ ;  /* 0x800000031212c210 */ /* 0x080fe20007ffe0ff */
[----:B-1----:R-:W-:Y:S01]  /*2a50*/  IMAD.HI.U32 R7, R5, R14, RZ ;  /* 0x0000000e05077227 */ /* 0x002fe200078e00ff */
[----:B------:R-:W-:Y:S02]  /*2a60*/  ISETP.GE.AND P0, PT, R24, RZ, PT ;  /* 0x000000ff1800720c */ /* 0x000fe40003f06270 */
[C---:B------:R-:W-:Y:S01]  /*2a70*/  ISETP.GT.U32.AND P4, PT, R3.reuse, R8, PT ;  /* 0x000000080300720c */ /* 0x040fe20003f84070 */
[----:B--2---:R-:W-:Y:S01]  /*2a80*/  IMAD.MOV.U32 R2, RZ, RZ, R4 ;  /* 0x000000ffff027224 */ /* 0x004fe200078e0004 */
[----:B------:R-:W-:Y:S01]  /*2a90*/  ISETP.GE.AND P3, PT, R26, RZ, PT ;  /* 0x000000ff1a00720c */ /* 0x000fe20003f66270 */
[C---:B------:R-:W-:Y:S01]  /*2aa0*/  IMAD R0, R3.reuse, R0, R12 ;  /* 0x0000000003007224 */ /* 0x040fe200078e020c */
[----:B------:R-:W-:Y:S01]  /*2ab0*/  IABS R12, R16 ;  /* 0x00000010000c7213 */ /* 0x000fe20000000000 */
[----:B------:R-:W-:Y:S01]  /*2ac0*/  @!P2 IMAD.MOV R2, RZ, RZ, -R2 ;  /* 0x000000ffff02a224 */ /* 0x000fe200078e0a02 */
[----:B------:R-:W-:Y:S01]  /*2ad0*/  @!P6 IADD3 R20, R20, -R3, RZ ;  /* 0x800000031414e210 */ /* 0x000fe20007ffe0ff */
[----:B------:R-:W-:Y:S01]  /*2ae0*/  IMAD.MOV R7, RZ, RZ, -R7 ;  /* 0x000000ffff077224 */ /* 0x000fe200078e0a07 */
[C---:B------:R-:W-:Y:S01]  /*2af0*/  ISETP.GT.U32.AND P6, PT, R3.reuse, R18, PT ;  /* 0x000000120300720c */ /* 0x040fe20003fc4070 */
[----:B------:R-:W-:Y:S01]  /*2b00*/  VIADD R21, R10, 0x28 ;  /* 0x000000280a157836 */ /* 0x000fe20000000000 */
[----:B------:R1:W-:Y:S01]  /*2b10*/  STL [R1+0x10], R2 ;  /* 0x0000100201007387 */ /* 0x0003e20000100800 */
[C---:B------:R-:W-:Y:S01]  /*2b20*/  IMAD R7, R3.reuse, R7, R14 ;  /* 0x0000000703077224 */ /* 0x040fe200078e020e */
[----:B------:R-:W-:Y:S01]  /*2b30*/  ISETP.GT.U32.AND P2, PT, R3, R20, PT ;  /* 0x000000140300720c */ /* 0x000fe20003f44070 */
[----:B------:R-:W-:Y:S01]  /*2b40*/  IMAD.HI.U32 R4, R5, R12, RZ ;  /* 0x0000000c05047227 */ /* 0x000fe200078e00ff */
[----:B------:R-:W-:-:S02]  /*2b50*/  @!P4 IADD3 R8, R8, -R3, RZ ;  /* 0x800000030808c210 */ /* 0x000fc40007ffe0ff */
[----:B------:R-:W-:Y:S01]  /*2b60*/  ISETP.GE.AND P4, PT, R19, RZ, PT ;  /* 0x000000ff1300720c */ /* 0x000fe20003f86270 */
[C---:B------:R-:W-:Y:S01]  /*2b70*/  VIADD R65, R10.reuse, 0x59 ;  /* 0x000000590a417836 */ /* 0x040fe20000000000 */
[C---:B------:R-:W-:Y:S01]  /*2b80*/  IADD3 R19, R10.reuse, 0x29, RZ ;  /* 0x000000290a137810 */ /* 0x040fe20007ffe0ff */
[----:B------:R-:W-:Y:S01]  /*2b90*/  VIADD R69, R10, 0x5a ;  /* 0x0000005a0a457836 */ /* 0x000fe20000000000 */
[----:B-1----:R-:W-:Y:S01]  /*2ba0*/  MOV R2, R6 ;  /* 0x0000000600027202 */ /* 0x002fe20000000f00 */
[----:B------:R-:W-:Y:S01]  /*2bb0*/  @!P6 IMAD.IADD R18, R18, 0x1, -R3 ;  /* 0x000000011212e824 */ /* 0x000fe200078e0a03 */
[C---:B------:R-:W-:Y:S01]  /*2bc0*/  ISETP.GT.U32.AND P6, PT, R3.reuse, R7, PT ;  /* 0x000000070300720c */ /* 0x040fe20003fc4070 */
[----:B------:R-:W-:Y:S01]  /*2bd0*/  VIADD R71, R10, 0x5b ;  /* 0x0000005b0a477836 */ /* 0x000fe20000000000 */
[----:B------:R-:W-:Y:S01]  /*2be0*/  IABS R14, R21 ;  /* 0x00000015000e7213 */ /* 0x000fe20000000000 */
[----:B------:R-:W-:Y:S01]  /*2bf0*/  @!P1 IMAD.MOV R2, RZ, RZ, -R2 ;  /* 0x000000ffff029224 */ /* 0x000fe200078e0a02 */
[----:B------:R-:W-:Y:S01]  /*2c00*/  ISETP.GT.U32.AND P1, PT, R3, R0, PT ;  /* 0x000000000300720c */ /* 0x000fe20003f24070 */
[----:B------:R-:W-:Y:S01]  /*2c10*/  IMAD.MOV.U32 R13, RZ, RZ, R18 ;  /* 0x000000ffff0d7224 */ /* 0x000fe200078e0012 */
[----:B------:R-:W-:Y:S01]  /*2c20*/  IADD3 R4, -R4, RZ, RZ ;  /* 0x000000ff04047210 */ /* 0x000fe20007ffe1ff */
[----:B------:R-:W-:Y:S01]  /*2c30*/  IMAD.HI.U32 R6, R5, R14, RZ ;  /* 0x0000000e05067227 */ /* 0x000fe200078e00ff */
[----:B------:R1:W-:Y:S01]  /*2c40*/  STL [R1+0xc], R2 ;  /* 0x00000c0201007387 */ /* 0x0003e20000100800 */
[----:B------:R-:W-:-:S02]  /*2c50*/  IABS R24, R25 ;  /* 0x0000001900187213 */ /* 0x000fc40000000000 */
[----:B------:R-:W-:Y:S01]  /*2c60*/  IMAD.MOV R6, RZ, RZ, -R6 ;  /* 0x000000ffff067224 */ /* 0x000fe200078e0a06 */
[----:B------:R-:W-:Y:S01]  /*2c70*/  @!P0 IADD3 R13, -R13, RZ, RZ ;  /* 0x000000ff0d0d8210 */ /* 0x000fe20007ffe1ff */
[--C-:B------:R-:W-:Y:S01]  /*2c80*/  @!P6 IMAD.IADD R7, R7, 0x1, -R3.reuse ;  /* 0x000000010707e824 */ /* 0x100fe200078e0a03 */
[----:B------:R-:W-:Y:S01]  /*2c90*/  IABS R26, R27 ;  /* 0x0000001b001a7213 */ /* 0x000fe20000000000 */
[--C-:B------:R-:W-:Y:S01]  /*2ca0*/  @!P2 IMAD.IADD R20, R20, 0x1, -R3.reuse ;  /* 0x000000011414a824 */ /* 0x100fe200078e0a03 */
[----:B------:R-:W-:Y:S01]  /*2cb0*/  ISETP.GE.AND P2, PT, R9, RZ, PT ;  /* 0x000000ff0900720c */ /* 0x000fe20003f46270 */
[----:B------:R-:W-:Y:S01]  /*2cc0*/  @!P1 IMAD.IADD R0, R0, 0x1, -R3 ;  /* 0x0000000100009824 */ /* 0x000fe200078e0a03 */
[----:B------:R-:W-:Y:S01]  /*2cd0*/  ISETP.GE.AND P1, PT, R16, RZ, PT ;  /* 0x000000ff1000720c */ /* 0x000fe20003f26270 */
[----:B-1----:R-:W-:Y:S01]  /*2ce0*/  IMAD.MOV.U32 R2, RZ, RZ, R8 ;  /* 0x000000ffff027224 */ /* 0x002fe200078e0008 */
[----:B------:R-:W-:Y:S01]  /*2cf0*/  IABS R16, R19 ;  /* 0x0000001300107213 */ /* 0x000fe20000000000 */
[C---:B------:R-:W-:Y:S01]  /*2d00*/  IMAD R8, R3.reuse, R4, R12 ;  /* 0x0000000403087224 */ /* 0x040fe200078e020c */
[C---:B------:R-:W-:Y:S01]  /*2d10*/  ISETP.GT.U32.AND P6, PT, R3.reuse, R7, PT ;  /* 0x000000070300720c */ /* 0x040fe20003fc4070 */
[----:B------:R-:W-:Y:S01]  /*2d20*/  IMAD R9, R3, R6, R14 ;  /* 0x0000000603097224 */ /* 0x000fe200078e020e */
[----:B------:R-:W-:Y:S01]  /*2d30*/  @!P5 IADD3 R2, -R2, RZ, RZ ;  /* 0x000000ff0202d210 */ /* 0x000fe20007ffe1ff */
[----:B------:R-:W-:Y:S01]  /*2d40*/  IMAD.HI.U32 R4, R5, R16, RZ ;  /* 0x0000001005047227 */ /* 0x000fe200078e00ff */
[----:B------:R-:W-:-:S02]  /*2d50*/  ISETP.GT.U32.AND P5, PT, R3, R0, PT ;  /* 0x000000000300720c */ /* 0x000fc40003fa4070 */
[C---:B------:R-:W-:Y:S01]  /*2d60*/  ISETP.GT.U32.AND P0, PT, R3.reuse, R8, PT ;  /* 0x000000080300720c */ /* 0x040fe20003f04070 */
[----:B------:R-:W-:Y:S01]  /*2d70*/  IMAD.MOV R4, RZ, RZ, -R4 ;  /* 0x000000ffff047224 */ /* 0x000fe200078e0a04 */
[----:B------:R1:W-:Y:S01]  /*2d80*/  STL [R1+0x8], R2 ;  /* 0x0000080201007387 */ /* 0x0003e20000100800 */
[C---:B------:R-:W-:Y:S01]  /*2d90*/  VIADD R14, R10.reuse, 0x2a ;  /* 0x0000002a0a0e7836 */ /* 0x040fe20000000000 */
[----:B------:R-:W-:Y:S01]  /*2da0*/  IABS R66, R65 ;  /* 0x0000004100427213 */ /* 0x000fe20000000000 */
[----:B------:R-:W-:Y:S01]  /*2db0*/  IMAD R12, R3, R4, R16 ;  /* 0x00000004030c7224 */ /* 0x000fe200078e0210 */
[----:B------:R-:W-:Y:S01]  /*2dc0*/  IABS R68, R71 ;  /* 0x0000004700447213 */ /* 0x000fe20000000000 */
[--C-:B------:R-:W-:Y:S01]  /*2dd0*/  @!P6 IMAD.IADD R7, R7, 0x1, -R3.reuse ;  /* 0x000000010707e824 */ /* 0x100fe200078e0a03 */
[----:B------:R-:W-:Y:S01]  /*2de0*/  ISETP.GE.AND P6, PT, R19, RZ, PT ;  /* 0x000000ff1300720c */ /* 0x000fe20003fc6270 */
[C---:B------:R-:W-:Y:S01]  /*2df0*/  VIADD R73, R10.reuse, 0x5c ;  /* 0x0000005c0a497836 */ /* 0x040fe20000000000 */
[C---:B------:R-:W-:Y:S01]  /*2e00*/  IADD3 R19, R10.reuse, 0x2b, RZ ;  /* 0x0000002b0a137810 */ /* 0x040fe20007ffe0ff */
[----:B------:R-:W-:Y:S01]  /*2e10*/  VIADD R76, R10, 0x5e ;  /* 0x0000005e0a4c7836 */ /* 0x000fe20000000000 */
[----:B------:R-:W-:Y:S01]  /*2e20*/  @!P5 IADD3 R0, R0, -R3, RZ ;  /* 0x800000030000d210 */ /* 0x000fe20007ffe0ff */
[----:B-1----:R-:W-:Y:S01]  /*2e30*/  IMAD.MOV.U32 R2, RZ, RZ, R20 ;  /* 0x000000ffff027224 */ /* 0x002fe200078e0014 */
[----:B------:R-:W-:Y:S01]  /*2e40*/  IABS R18, R19 ;  /* 0x0000001300127213 */ /* 0x000fe20000000000 */
[--C-:B------:R-:W-:Y:S01]  /*2e50*/  @!P0 IMAD.IADD R8, R8, 0x1, -R3.reuse ;  /* 0x0000000108088824 */ /* 0x100fe200078e0a03 */
[----:B------:R-:W-:Y:S01]  /*2e60*/  ISETP.GT.U32.AND P5, PT, R3, R9, PT ;  /* 0x000000090300720c */ /* 0x000fe20003fa4070 */
[----:B------:R-:W-:Y:S01]  /*2e70*/  IMAD.MOV.U32 R6, RZ, RZ, R0 ;  /* 0x000000ffff067224 */ /* 0x000fe200078e0000 */
[----:B------:R-:W-:Y:S01]  /*2e80*/  IABS R16, R14 ;  /* 0x0000000e00107213 */ /* 0x000fe20000000000 */
[----:B------:R-:W-:Y:S01]  /*2e90*/  @!P3 IMAD.MOV R2, RZ, RZ, -R2 ;  /* 0x000000ffff02b224 */ /* 0x000fe200078e0a02 */
[----:B------:R-:W-:Y:S01]  /*2ea0*/  ISETP.GE.AND P3, PT, R21, RZ, PT ;  /* 0x000000ff1500720c */ /* 0x000fe20003f66270 */
[----:B------:R-:W-:Y:S01]  /*2eb0*/  @!P4 IMAD.MOV R6, RZ, RZ, -R6 ;  /* 0x000000ffff06c224 */ /* 0x000fe200078e0a06 */
[C---:B------:R-:W-:Y:S01]  /*2ec0*/  ISETP.GT.U32.AND P4, PT, R3.reuse, R12, PT ;  /* 0x0000000c0300720c */ /* 0x040fe20003f84070 */
[----:B------:R-:W-:Y:S01]  /*2ed0*/  VIADD R21, R10, 0x2c ;  /* 0x0000002c0a157836 */ /* 0x000fe20000000000 */
[----:B------:R-:W-:Y:S01]  /*2ee0*/  ISETP.GT.U32.AND P0, PT, R3, R8, PT ;  /* 0x000000080300720c */ /* 0x000fe20003f04070 */
[----:B------:R-:W-:Y:S01]  /*2ef0*/  IMAD.HI.U32 R4, R5, R18, RZ ;  /* 0x0000001205047227 */ /* 0x000fe200078e00ff */
[----:B------:R-:W-:Y:S01]  /*2f00*/  @!P2 IADD3 R7, -R7, RZ, RZ ;  /* 0x000000ff0707a210 */ /* 0x000fe20007ffe1ff */
[----:B------:R-:W-:Y:S01]  /*2f10*/  STL [R1+0x4], R13 ;  /* 0x0000040d01007387 */ /* 0x000fe20000100800 */
[----:B------:R-:W-:Y:S01]  /*2f20*/  IABS R20, R21 ;  /* 0x0000001500147213 */ /* 0x000fe20000000000 */
[C---:B------:R-:W-:Y:S01]  /*2f30*/  IMAD.HI.U32 R0, R5.reuse, R16, RZ ;  /* 0x0000001005007227 */ /* 0x040fe200078e00ff */
[----:B------:R-:W-:Y:S01]  /*2f40*/  ISETP.GE.AND P2, PT, R14, RZ, PT ;  /* 0x000000ff0e00720c */ /* 0x000fe20003f46270 */
[----:B------:R-:W-:Y:S01]  /*2f50*/  STL [R1], R2 ;  /* 0x0000000201007387 */ /* 0x000fe20000100800 */
[----:B------:R-:W-:Y:S01]  /*2f60*/  IADD3 R4, -R4, RZ, RZ ;  /* 0x000000ff04047210 */ /* 0x000fe20007ffe1ff */
[----:B------:R-:W-:Y:S01]  /*2f70*/  IMAD.HI.U32 R14, R5, R20, RZ ;  /* 0x00000014050e7227 */ /* 0x000fe200078e00ff */
[-C--:B------:R-:W-:Y:S01]  /*2f80*/  @!P5 IADD3 R9, R9, -R3.reuse, RZ ;  /* 0x800000030909d210 */ /* 0x080fe20007ffe0ff */
[----:B------:R-:W-:Y:S01]  /*2f90*/  STL [R1+0x4d2c], R6 ;  /* 0x004d2c0601007387 */ /* 0x000fe20000100800 */
[----:B------:R-:W-:Y:S01]  /*2fa0*/  @!P4 IADD3 R12, R12, -R3, RZ ;  /* 0x800000030c0cc210 */ /* 0x000fe20007ffe0ff */
[----:B------:R-:W-:Y:S01]  /*2fb0*/  IMAD.MOV R0, RZ, RZ, -R0 ;  /* 0x000000ffff007224 */ /* 0x000fe200078e0a00 */
[C---:B------:R-:W-:Y:S01]  /*2fc0*/  ISETP.GT.U32.AND P5, PT, R3.reuse, R9, PT ;  /* 0x000000090300720c */ /* 0x040fe20003fa4070 */
[--C-:B------:R-:W-:Y:S01]  /*2fd0*/  @!P0 IMAD.IADD R8, R8, 0x1, -R3.reuse ;  /* 0x0000000108088824 */ /* 0x100fe200078e0a03 */
[----:B------:R-:W-:Y:S01]  /*2fe0*/  ISETP.GT.U32.AND P4, PT, R3, R12, PT ;  /* 0x0000000c0300720c */ /* 0x000fe20003f84070 */
[----:B------:R-:W-:Y:S01]  /*2ff0*/  VIADD R78, R10, 0x60 ;  /* 0x000000600a4e7836 */ /* 0x000fe20000000000 */
[----:B------:R-:W-:Y:S01]  /*3000*/  ISETP.GE.AND P0, PT, R19, RZ, PT ;  /* 0x000000ff1300720c */ /* 0x000fe20003f06270 */
[----:B------:R-:W-:Y:S01]  /*3010*/  IMAD.MOV R19, RZ, RZ, -R14 ;  /* 0x000000ffff137224 */ /* 0x000fe200078e0a0e */
[----:B------:R-:W-:Y:S01]  /*3020*/  @!P1 IADD3 R8, -R8, RZ, RZ ;  /* 0x000000ff08089210 */ /* 0x000fe20007ffe1ff */
[C---:B------:R-:W-:Y:S01]  /*3030*/  IMAD R14, R3.reuse, R0, R16 ;  /* 0x00000000030e7224 */ /* 0x040fe200078e0210 */
[----:B------:R-:W-:Y:S01]  /*3040*/  IABS R70, R73 ;  /* 0x0000004900467213 */ /* 0x000fe20000000000 */
[C---:B------:R-:W-:Y:S01]  /*3050*/  IMAD R16, R3.reuse, R4, R18 ;  /* 0x0000000403107224 */ /* 0x040fe200078e0212 */
[----:B------:R-:W-:Y:S01]  /*3060*/  IABS R74, R76 ;  /* 0x0000004c004a7213 */ /* 0x000fe20000000000 */
[----:B------:R-:W-:Y:S01]  /*3070*/  VIADD R0, R10, 0x2d ;  /* 0x0000002d0a007836 */ /* 0x000fe20000000000 */
[----:B------:R-:W-:Y:S01]  /*3080*/  ISETP.GT.U32.AND P1, PT, R3, R14, PT ;  /* 0x0000000e0300720c */ /* 0x000fe20003f24070 */
[--C-:B------:R-:W-:Y:S01]  /*3090*/  @!P5 IMAD.IADD R9, R9, 0x1, -R3.reuse ;  /* 0x000000010909d824 */ /* 0x100fe200078e0a03 */
[----:B------:R-:W-:Y:S01]  /*30a0*/  ISETP.GE.AND P5, PT, R21, RZ, PT ;  /* 0x000000ff1500720c */ /* 0x000fe20003fa6270 */
[----:B------:R-:W-:Y:S01]  /*30b0*/  @!P4 IMAD.IADD R12, R12, 0x1, -R3 ;  /* 0x000000010c0cc824 */ /* 0x000fe200078e0a03 */
[C---:B------:R-:W-:Y:S01]  /*30c0*/  ISETP.GT.U32.AND P4, PT, R3.reuse, R16, PT ;  /* 0x000000100300720c */ /* 0x040fe20003f84070 */
[----:B------:R-:W-:Y:S01]  /*30d0*/  IMAD R18, R3, R19, R20 ;  /* 0x0000001303127224 */ /* 0x000fe200078e0214 */
[----:B------:R-:W-:Y:S01]  /*30e0*/  IABS R22, R0 ;  /* 0x0000000000167213 */ /* 0x000fe20000000000 */
[----:B------:R-:W-:Y:S01]  /*30f0*/  @!P6 IMAD.MOV R12, RZ, RZ, -R12 ;  /* 0x000000ffff0ce224 */ /* 0x000fe200078e0a0c */
[----:B------:R-:W-:Y:S01]  /*3100*/  @!P3 IADD3 R9, -R9, RZ, RZ ;  /* 0x000000ff0909b210 */ /* 0x000fe20007ffe1ff */
[----:B------:R-:W-:Y:S01]  /*3110*/  IMAD.HI.U32 R4, R5, R24, RZ ;  /* 0x0000001805047227 */ /* 0x000fe200078e00ff */
[----:B------:R-:W-:Y:S01]  /*3120*/  ISETP.GE.AND P3, PT, R0, RZ, PT ;  /* 0x000000ff0000720c */ /* 0x000fe20003f66270 */
[----:B------:R1:W-:Y:S01]  /*3130*/  STL [R1+0x4d30], R7 ;  /* 0x004d300701007387 */ /* 0x0003e20000100800 */
[----:B------:R-:W-:Y:S01]  /*3140*/  ISETP.GT.U32.AND P6, PT, R3, R18, PT ;  /* 0x000000120300720c */ /* 0x000fe20003fc4070 */
[----:B------:R-:W-:-:S02]  /*3150*/  IMAD.HI.U32 R0, R5, R22, RZ ;  /* 0x0000001605007227 */ /* 0x000fc400078e00ff */
[----:B------:R-:W-:Y:S02]  /*3160*/  STL [R1+0x4d34], R8 ;  /* 0x004d340801007387 */ /* 0x000fe40000100800 */
[-C--:B------:R-:W-:Y:S01]  /*3170*/  @!P4 IADD3 R16, R16, -R3.reuse, RZ ;  /* 0x800000031010c210 */ /* 0x080fe20007ffe0ff */
[----:B------:R-:W-:Y:S01]  /*3180*/  IMAD.HI.U32 R19, R5, R26, RZ ;  /* 0x0000001a05137227 */ /* 0x000fe200078e00ff */
[----:B------:R-:W-:Y:S02]  /*3190*/  STL [R1+0x4d38], R9 ;  /* 0x004d380901007387 */ /* 0x000fe40000100800 */
[----:B------:R-:W-:Y:S01]  /*31a0*/  ISETP.GT.U32.AND P4, PT, R3, R16, PT ;  /* 0x000000100300720c */ /* 0x000fe20003f84070 */
[----:B------:R-:W-:Y:S01]  /*31b0*/  IMAD.HI.U32 R20, R5, R28, RZ ;  /* 0x0000001c05147227 */ /* 0x000fe200078e00ff */
[----:B------:R-:W-:Y:S01]  /*31c0*/  IADD3 R21, -R19, RZ, RZ ;  /* 0x000000ff13157210 */ /* 0x000fe20007ffe1ff */
[----:B------:R-:W-:Y:S01]  /*31d0*/  STL [R1+0x4d3c], R12 ;  /* 0x004d3c0c01007387 */ /* 0x000fe20000100800 */
[----:B------:R-:W-:Y:S01]  /*31e0*/  @!P6 IADD3 R18, R18, -R3, RZ ;  /* 0x800000031212e210 */ /* 0x000fe20007ffe0ff */
[----:B------:R-:W-:Y:S01]  /*31f0*/  IMAD.MOV R0, RZ, RZ, -R0 ;  /* 0x000000ffff007224 */ /* 0x000fe200078e0a00 */
[----:B-1----:R-:W-:Y:S01]  /*3200*/  IADD3 R7, R10, 0x178, RZ ;  /* 0x000001780a077810 */ /* 0x002fe20007ffe0ff */
[----:B------:R-:W-:-:S02]  /*3210*/  IMAD.MOV R4, RZ, RZ, -R4 ;  /* 0x000000ffff047224 */ /* 0x000fc400078e0a04 */
[----:B------:R-:W-:Y:S02]  /*3220*/  IMAD.MOV R23, RZ, RZ, -R20 ;  /* 0x000000ffff177224 */ /* 0x000fe400078e0a14 */
[C---:B------:R-:W-:Y:S02]  /*3230*/  IMAD R19, R3.reuse, R0, R22 ;  /* 0x0000000003137224 */ /* 0x040fe400078e0216 */
[C---:B------:R-:W-:Y:S01]  /*3240*/  IMAD R20, R3.reuse, R4, R24 ;  /* 0x0000000403147224 */ /* 0x040fe200078e0218 */
[----:B------:R-:W-:Y:S01]  /*3250*/  @!P4 IADD3 R16, R16, -R3, RZ ;  /* 0x800000031010c210 */ /* 0x000fe20007ffe0ff */
[----:B------:R-:W-:Y:S01]  /*3260*/  @!P1 IMAD.IADD R14, R14, 0x1, -R3 ;  /* 0x000000010e0e9824 */ /* 0x000fe200078e0a03 */
[C---:B------:R-:W-:Y:S01]  /*3270*/  ISETP.GT.U32.AND P4, PT, R3.reuse, R19, PT ;  /* 0x000000130300720c */ /* 0x040fe20003f84070 */
[C---:B------:R-:W-:Y:S01]  /*3280*/  IMAD R21, R3.reuse, R21, R26 ;  /* 0x0000001503157224 */ /* 0x040fe200078e021a */
[C---:B------:R-:W-:Y:S01]  /*3290*/  ISETP.GT.U32.AND P6, PT, R3.reuse, R20, PT ;  /* 0x000000140300720c */ /* 0x040fe20003fc4070 */
[C---:B------:R-:W-:Y:S01]  /*32a0*/  IMAD R22, R3.reuse, R23, R28 ;  /* 0x0000001703167224 */ /* 0x040fe200078e021c */
[----:B------:R-:W-:Y:S01]  /*32b0*/  ISETP.GT.U32.AND P1, PT, R3, R14, PT ;  /* 0x0000000e0300720c */ /* 0x000fe20003f24070 */
[C---:B------:R-:W-:Y:S01]  /*32c0*/  VIADD R81, R10.reuse, 0x68 ;  /* 0x000000680a517836 */ /* 0x040fe20000000000 */
[----:B------:R-:W-:Y:S01]  /*32d0*/  IABS R24, R31 ;  /* 0x0000001f00187213 */ /* 0x000fe20000000000 */
[C---:B------:R-:W-:Y:S01]  /*32e0*/  VIADD R83, R10.reuse, 0x69 ;  /* 0x000000690a537836 */ /* 0x040fe20000000000 */
[----:B------:R-:W-:Y:S01]  /*32f0*/  IABS R26, R32 ;  /* 0x00000020001a7213 */ /* 0x000fe20000000000 */
[----:B------:R-:W-:Y:S01]  /*3300*/  VIADD R88, R10, 0x6e ;  /* 0x0000006e0a587836 */ /* 0x000fe20000000000 */
[----:B------:R-:W-:Y:S01]  /*3310*/  @!P0 IADD3 R16, -R16, RZ, RZ ;  /* 0x000000ff10108210 */ /* 0x000fe20007ffe1ff */
[----:B------:R-:W-:Y:S01]  /*3320*/  IMAD.HI.U32 R0, R5, R24, RZ ;  /* 0x0000001805007227 */ /* 0x000fe200078e00ff */
[----:B------:R-:W-:-:S02]  /*3330*/  ISETP.GT.U32.AND P0, PT, R3, R21, PT ;  /* 0x000000150300720c */ /* 0x000fc40003f04070 */
[----:B------:R-:W-:Y:S01]  /*3340*/  IABS R28, R33 ;  /* 0x00000021001c7213 */ /* 0x000fe20000000000 */
[--C-:B------:R-:W-:Y:S01]  /*3350*/  @!P4 IMAD.IADD R19, R19, 0x1, -R3.reuse ;  /* 0x000000011313c824 */ /* 0x100fe200078e0a03 */
[----:B------:R-:W-:Y:S01]  /*3360*/  ISETP.GT.U32.AND P4, PT, R3, R18, PT ;  /* 0x000000120300720c */ /* 0x000fe20003f84070 */
[--C-:B------:R-:W-:Y:S01]  /*3370*/  @!P6 IMAD.IADD R20, R20, 0x1, -R3.reuse ;  /* 0x000000011414e824 */ /* 0x100fe200078e0a03 */
[----:B------:R-:W-:Y:S01]  /*3380*/  @!P1 IADD3 R14, R14, -R3, RZ ;  /* 0x800000030e0e9210 */ /* 0x000fe20007ffe0ff */
[----:B------:R-:W-:Y:S01]  /*3390*/  IMAD.HI.U32 R4, R5, R26, RZ ;  /* 0x0000001a05047227 */ /* 0x000fe200078e00ff */
[----:B------:R-:W-:Y:S02]  /*33a0*/  ISETP.GE.AND P1, PT, R25, RZ, PT ;  /* 0x000000ff1900720c */ /* 0x000fe40003f26270 */
[C---:B------:R-:W-:Y:S01]  /*33b0*/  ISETP.GT.U32.AND P6, PT, R3.reuse, R20, PT ;  /* 0x000000140300720c */ /* 0x040fe20003fc4070 */
[----:B------:R-:W-:Y:S01]  /*33c0*/  IMAD.MOV R0, RZ, RZ, -R0 ;  /* 0x000000ffff007224 */ /* 0x000fe200078e0a00 */
[----:B------:R-:W-:Y:S01]  /*33d0*/  @!P2 IADD3 R14, -R14, RZ, RZ ;  /* 0x000000ff0e0ea210 */ /* 0x000fe20007ffe1ff */
[----:B------:R-:W-:Y:S01]  /*33e0*/  IMAD.MOV R25, RZ, RZ, -R4 ;  /* 0x000000ffff197224 */ /* 0x000fe200078e0a04 */
[C---:B------:R-:W-:Y:S01]  /*33f0*/  ISETP.GT.U32.AND P2, PT, R3.reuse, R19, PT ;  /* 0x000000130300720c */ /* 0x040fe20003f44070 */
[----:B------:R-:W-:Y:S01]  /*3400*/  IMAD R23, R3, R0, R24 ;  /* 0x0000000003177224 */ /* 0x000fe200078e0218 */
[----:B------:R-:W-:Y:S01]  /*3410*/  @!P0 IADD3 R21, R21, -R3, RZ ;  /* 0x8000000315158210 */ /* 0x000fe20007ffe0ff */
[--C-:B------:R-:W-:Y:S01]  /*3420*/  @!P4 IMAD.IADD R18, R18, 0x1, -R3.reuse ;  /* 0x000000011212c824 */ /* 0x100fe200078e0a03 */
[C---:B------:R-:W-:Y:S01]  /*3430*/  ISETP.GT.U32.AND P4, PT, R3.reuse, R22, PT ;  /* 0x000000160300720c */ /* 0x040fe20003f84070 */
[----:B------:R-:W-:Y:S01]  /*3440*/  IMAD R24, R3, R25, R26 ;  /* 0x0000001903187224 */ /* 0x000fe200078e021a */
[----:B------:R-:W-:Y:S01]  /*3450*/  ISETP.GE.AND P0, PT, R27, RZ, PT ;  /* 0x000000ff1b00720c */ /* 0x000fe20003f06270 */
[----:B------:R-:W-:Y:S01]  /*3460*/  IMAD.HI.U32 R4, R5, R30, RZ ;  /* 0x0000001e05047227 */ /* 0x000fe200078e00ff */
[----:B------:R-:W-:Y:S01]  /*3470*/  @!P5 IADD3 R18, -R18, RZ, RZ ;  /* 0x000000ff1212d210 */ /* 0x000fe20007ffe1ff */
[----:B------:R1:W-:Y:S01]  /*3480*/  STL [R1+0x4d40], R14 ;  /* 0x004d400e01007387 */ /* 0x0003e20000100800 */
[----:B------:R-:W-:Y:S01]  /*3490*/  IABS R82, R81 ;  /* 0x0000005100527213 */ /* 0x000fe20000000000 */
[--C-:B------:R-:W-:Y:S01]  /*34a0*/  @!P6 IMAD.IADD R20, R20, 0x1, -R3.reuse ;  /* 0x000000011414e824 */ /* 0x100fe200078e0a03 */
[----:B------:R-:W-:Y:S01]  /*34b0*/  ISETP.GT.U32.AND P6, PT, R3, R24, PT ;  /* 0x000000180300720c */ /* 0x000fe20003fc4070 */
[--C-:B------:R-:W-:Y:S01]  /*34c0*/  @!P2 IMAD.IADD R19, R19, 0x1, -R3.reuse ;  /* 0x000000011313a824 */ /* 0x100fe200078e0a03 */
[----:B------:R-:W-:Y:S01]  /*34d0*/  ISETP.GT.U32.AND P2, PT, R3, R23, PT ;  /* 0x000000170300720c */ /* 0x000fe20003f44070 */
[----:B------:R-:W-:Y:S01]  /*34e0*/  IMAD.HI.U32 R0, R5, R28, RZ ;  /* 0x0000001c05007227 */ /* 0x000fe200078e00ff */
[----:B------:R-:W-:Y:S01]  /*34f0*/  IABS R84, R83 ;  /* 0x0000005300547213 */ /* 0x000fe20000000000 */
[----:B------:R-:W-:Y:S01]  /*3500*/  STL [R1+0x4d44], R16 ;  /* 0x004d441001007387 */ /* 0x000fe20000100800 */
[----:B------:R-:W-:Y:S01]  /*3510*/  IABS R86, R88 ;  /* 0x0000005800567213 */ /* 0x000fe20000000000 */
[--C-:B------:R-:W-:Y:S01]  /*3520*/  @!P4 IMAD.IADD R22, R22, 0x1, -R3.reuse ;  /* 0x000000011616c824 */ /* 0x100fe200078e0a03 */
[----:B------:R-:W-:Y:S01]  /*3530*/  IADD3 R0, -R0, RZ, RZ ;  /* 0x000000ff00007210 */ /* 0x000fe20007ffe1ff */
[----:B------:R-:W-:Y:S01]  /*3540*/  IMAD.MOV R4, RZ, RZ, -R4 ;  /* 0x000000ffff047224 */ /* 0x000fe200078e0a04 */
[----:B------:R-:W-:Y:S01]  /*3550*/  ISETP.GE.AND P4, PT, R29, RZ, PT ;  /* 0x000000ff1d00720c */ /* 0x000fe20003f86270 */
[C---:B------:R-:W-:Y:S01]  /*3560*/  VIADD R27, R10.reuse, 0x35 ;  /* 0x000000350a1b7836 */ /* 0x040fe20000000000 */
[----:B------:R-:W-:Y:S01]  /*3570*/  IADD3 R29, R10, 0x36, RZ ;  /* 0x000000360a1d7810 */ /* 0x000fe20007ffe0ff */
[--C-:B------:R-:W-:Y:S01]  /*3580*/  @!P6 IMAD.IADD R24, R24, 0x1, -R3.reuse ;  /* 0x000000011818e824 */ /* 0x100fe200078e0a03 */
[----:B------:R-:W-:Y:S01]  /*3590*/  ISETP.GT.U32.AND P6, PT, R3, R22, PT ;  /* 0x000000160300720c */ /* 0x000fe20003fc4070 */
[----:B------:R-:W-:Y:S01]  /*35a0*/  @!P2 IMAD.IADD R23, R23, 0x1, -R3 ;  /* 0x000000011717a824 */ /* 0x000fe200078e0a03 */
[C---:B------:R-:W-:Y:S01]  /*35b0*/  ISETP.GT.U32.AND P2, PT, R3.reuse, R21, PT ;  /* 0x000000150300720c */ /* 0x040fe20003f44070 */
[C---:B------:R-:W-:Y:S01]  /*35c0*/  IMAD R26, R3.reuse, R4, R30 ;  /* 0x00000004031a7224 */ /* 0x040fe200078e021e */
[----:B------:R-:W-:Y:S01]  /*35d0*/  IABS R30, R29 ;  /* 0x0000001d001e7213 */ /* 0x000fe20000000000 */
[C---:B------:R-:W-:Y:S01]  /*35e0*/  IMAD R25, R3.reuse, R0, R28 ;  /* 0x0000000003197224 */ /* 0x040fe200078e021c */
[C---:B------:R-:W-:Y:S01]  /*35f0*/  ISETP.GT.U32.AND P5, PT, R3.reuse, R23, PT ;  /* 0x000000170300720c */ /* 0x040fe20003fa4070 */
[----:B------:R-:W-:Y:S01]  /*3600*/  @!P3 IMAD.MOV R19, RZ, RZ, -R19 ;  /* 0x000000ffff13b224 */ /* 0x000fe200078e0a13 */
[----:B------:R-:W-:Y:S01]  /*3610*/  IABS R28, R27 ;  /* 0x0000001b001c7213 */ /* 0x000fe20000000000 */
[----:B------:R-:W-:Y:S01]  /*3620*/  @!P1 IMAD.MOV R20, RZ, RZ, -R20 ;  /* 0x000000ffff149224 */ /* 0x000fe200078e0a14 */
[----:B------:R-:W-:Y:S01]  /*3630*/  ISETP.GT.U32.AND P3, PT, R3, R24, PT ;  /* 0x000000180300720c */ /* 0x000fe20003f64070 */
[----:B------:R-:W-:Y:S01]  /*3640*/  IMAD.HI.U32 R4, R5, R30, RZ ;  /* 0x0000001e05047227 */ /* 0x000fe200078e00ff */
[C---:B------:R-:W-:Y:S01]  /*3650*/  ISETP.GT.U32.AND P1, PT, R3.reuse, R25, PT ;  /* 0x000000190300720c */ /* 0x040fe20003f24070 */
[----:B------:R-:W-:Y:S01]  /*3660*/  STL [R1+0x4d48], R18 ;  /* 0x004d481201007387 */ /* 0x000fe20000100800 */
[----:B-1----:R-:W-:Y:S01]  /*3670*/  IADD3 R14, R10, 0x1fc, RZ ;  /* 0x000001fc0a0e7810 */ /* 0x002fe20007ffe0ff */
[--C-:B------:R-:W-:Y:S01]  /*3680*/  @!P6 IMAD.IADD R22, R22, 0x1, -R3.reuse ;  /* 0x000000011616e824 */ /* 0x100fe200078e0a03 */
[----:B------:R-:W-:Y:S01]  /*3690*/  ISETP.GT.U32.AND P6, PT, R3, R26, PT ;  /* 0x0000001a0300720c */ /* 0x000fe20003fc4070 */
[----:B------:R-:W-:Y:S01]  /*36a0*/  IMAD.HI.U32 R0, R5, R28, RZ ;  /* 0x0000001c05007227 */ /* 0x000fe200078e00ff */
[-C--:B------:R-:W-:Y:S01]  /*36b0*/  @!P2 IADD3 R21, R21, -R3.reuse, RZ ;  /* 0x800000031515a210 */ /* 0x080fe20007ffe0ff */
[----:B------:R-:W-:Y:S01]  /*36c0*/  STL [R1+0x4d4c], R19 ;  /* 0x004d4c1301007387 */ /* 0x000fe20000100800 */
[----:B------:R-:W-:Y:S01]  /*36d0*/  ISETP.GE.AND P2, PT, R31, RZ, PT ;  /* 0x000000ff1f00720c */ /* 0x000fe20003f46270 */
[--C-:B------:R-:W-:Y:S01]  /*36e0*/  @!P5 IMAD.IADD R23, R23, 0x1, -R3.reuse ;  /* 0x000000011717d824 */ /* 0x100fe200078e0a03 */
[----:B------:R-:W-:Y:S01]  /*36f0*/  ISETP.GE.AND P5, PT, R32, RZ, PT ;  /* 0x000000ff2000720c */ /* 0x000fe20003fa6270 */
[----:B------:R-:W-:Y:S01]  /*3700*/  IMAD.MOV R0, RZ, RZ, -R0 ;  /* 0x000000ffff007224 */ /* 0x000fe200078e0a00 */
[----:B------:R-:W-:Y:S01]  /*3710*/  IADD3 R4, -R4, RZ, RZ ;  /* 0x000000ff04047210 */ /* 0x000fe20007ffe1ff */
[----:B------:R-:W-:Y:S01]  /*3720*/  @!P1 IMAD.IADD R25, R25, 0x1, -R3 ;  /* 0x0000000119199824 */ /* 0x000fe200078e0a03 */
[----:B------:R-:W-:Y:S01]  /*3730*/  @!P3 IADD3 R24, R24, -R3, RZ ;  /* 0x800000031818b210 */ /* 0x000fe20007ffe0ff */
[----:B------:R-:W-:Y:S01]  /*3740*/  @!P0 IMAD.MOV R21, RZ, RZ, -R21 ;  /* 0x000000ffff158224 */ /* 0x000fe200078e0a15 */
[----:B------:R-:W-:Y:S01]  /*3750*/  @!P4 IADD3 R22, -R22, RZ, RZ ;  /* 0x000000ff1616c210 */ /* 0x000fe20007ffe1ff */
[----:B------:R-:W-:Y:S01]  /*3760*/  @!P6 IMAD.IADD R26, R26, 0x1, -R3 ;  /* 0x000000011a1ae824 */ /* 0x000fe200078e0a03 */
[----:B------:R-:W-:Y:S01]  /*3770*/  ISETP.GE.AND P6, PT, R27, RZ, PT ;  /* 0x000000ff1b00720c */ /* 0x000fe20003fc6270 */
[C---:B------:R-:W-:Y:S01]  /*3780*/  IMAD R27, R3.reuse, R0, R28 ;  /* 0x00000000031b7224 */ /* 0x040fe200078e021c */
[C---:B------:R-:W-:Y:S01]  /*3790*/  ISETP.GT.U32.AND P0, PT, R3.reuse, R25, PT ;  /* 0x000000190300720c */ /* 0x040fe20003f04070 */
[C---:B------:R-:W-:Y:S01]  /*37a0*/  IMAD R28, R3.reuse, R4, R30 ;  /* 0x00000004031c7224 */ /* 0x040fe200078e021e */
[C---:B------:R-:W-:Y:S01]  /*37b0*/  ISETP.GT.U32.AND P4, PT, R3.reuse, R26, PT ;  /* 0x0000001a0300720c */ /* 0x040fe20003f84070 */
[----:B------:R-:W-:Y:S01]  /*37c0*/  @!P2 IMAD.MOV R23, RZ, RZ, -R23 ;  /* 0x000000ffff17a224 */ /* 0x000fe200078e0a17 */
[C---:B------:R-:W-:Y:S01]  /*37d0*/  ISETP.GT.U32.AND P2, PT, R3.reuse, R27, PT ;  /* 0x0000001b0300720c */ /* 0x040fe20003f44070 */
[----:B------:R-:W-:Y:S01]  /*37e0*/  @!P5 IMAD.MOV R24, RZ, RZ, -R24 ;  /* 0x000000ffff18d224 */ /* 0x000fe200078e0a18 */
[----:B------:R-:W-:Y:S01]  /*37f0*/  ISETP.GT.U32.AND P5, PT, R3, R28, PT ;  /* 0x0000001c0300720c */ /* 0x000fe20003fa4070 */
[----:B------:R-:W-:Y:S01]  /*3800*/  VIADD R0, R10, 0x37 ;  /* 0x000000370a007836 */ /* 0x000fe20000000000 */
[----:B------:R-:W-:Y:S01]  /*3810*/  ISETP.GE.AND P1, PT, R34, RZ, PT ;  /* 0x000000ff2200720c */ /* 0x000fe20003f26270 */
[C---:B------:R-:W-:Y:S01]  /*3820*/  VIADD R89, R10.reuse, 0x6f ;  /* 0x0000006f0a597836 */ /* 0x040fe20000000000 */
[----:B------:R-:W-:Y:S01]  /*3830*/  ISETP.GE.AND P3, PT, R33, RZ, PT ;  /* 0x000000ff2100720c */ /* 0x000fe20003f66270 */
[C---:B------:R-:W-:Y:S01]  /*3840*/  VIADD R91, R10.reuse, 0x70 ;  /* 0x000000700a5b7836 */ /* 0x040fe20000000000 */
[----:B------:R-:W-:Y:S01]  /*3850*/  IABS R30, R0 ;  /* 0x00000000001e7213 */ /* 0x000fe20000000000 */
[--C-:B------:R-:W-:Y:S01]  /*3860*/  @!P0 IMAD.IADD R25, R25, 0x1, -R3.reuse ;  /* 0x0000000119198824 */ /* 0x100fe200078e0a03 */
[C---:B------:R-:W-:Y:S01]  /*3870*/  IADD3 R4, R10.reuse, 0x38, RZ ;  /* 0x000000380a047810 */ /* 0x040fe20007ffe0ff */
[----:B------:R-:W-:Y:S01]  /*3880*/  VIADD R92, R10, 0x71 ;  /* 0x000000710a5c7836 */ /* 0x000fe20000000000 */
[----:B------:R-:W-:Y:S01]  /*3890*/  @!P4 IADD3 R26, R26, -R3, RZ ;  /* 0x800000031a1ac210 */ /* 0x000fe20007ffe0ff */
[--C-:B------:R-:W-:Y:S01]  /*38a0*/  @!P2 IMAD.IADD R27, R27, 0x1, -R3.reuse ;  /* 0x000000011b1ba824 */ /* 0x100fe200078e0a03 */
[----:B------:R-:W-:Y:S01]  /*38b0*/  ISETP.GE.AND P4, PT, R0, RZ, PT ;  /* 0x000000ff0000720c */ /* 0x000fe20003f86270 */
[--C-:B------:R-:W-:Y:S01]  /*38c0*/  @!P5 IMAD.IADD R28, R28, 0x1, -R3.reuse ;  /* 0x000000011c1cd824 */ /* 0x100fe200078e0a03 */
[----:B------:R-:W-:Y:S01]  /*38d0*/  ISETP.GE.AND P0, PT, R29, RZ, PT ;  /* 0x000000ff1d00720c */ /* 0x000fe20003f06270 */
[----:B------:R-:W-:Y:S01]  /*38e0*/  IMAD.HI.U32 R0, R5, R30, RZ ;  /* 0x0000001e05007227 */ /* 0x000fe200078e00ff */
[----:B------:R-:W-:Y:S01]  /*38f0*/  ISETP.GT.U32.AND P5, PT, R3, R27, PT ;  /* 0x0000001b0300720c */ /* 0x000fe20003fa4070 */
[----:B------:R1:W-:Y:S01]  /*3900*/  STL [R1+0x4d50], R20 ;  /* 0x004d501401007387 */ /* 0x0003e20000100800 */
[----:B------:R-:W-:Y:S01]  /*3910*/  IABS R32, R4 ;  /* 0x0000000400207213 */ /* 0x000fe20000000000 */
[----:B------:R-:W-:Y:S01]  /*3920*/  VIADD R29, R10, 0x39 ;  /* 0x000000390a1d7836 */ /* 0x000fe20000000000 */
[----:B------:R-:W-:Y:S01]  /*3930*/  ISETP.GE.AND P2, PT, R4, RZ, PT ;  /* 0x000000ff0400720c */ /* 0x000fe20003f46270 */
[----:B------:R-:W-:Y:S01]  /*3940*/  IMAD.MOV R0, RZ, RZ, -R0 ;  /* 0x000000ffff007224 */ /* 0x000fe200078e0a00 */
[----:B------:R-:W-:Y:S01]  /*3950*/  @!P3 IADD3 R25, -R25, RZ, RZ ;  /* 0x000000ff1919b210 */ /* 0x000fe20007ffe1ff */
[----:B------:R-:W-:Y:S01]  /*3960*/  @!P1 IMAD.MOV R26, RZ, RZ, -R26 ;  /* 0x000000ffff1a9224 */ /* 0x000fe200078e0a1a */
[----:B------:R-:W-:Y:S01]  /*3970*/  ISETP.GE.AND P1, PT, R29, RZ, PT ;  /* 0x000000ff1d00720c */ /* 0x000fe20003f26270 */
[----:B------:R-:W-:Y:S01]  /*3980*/  IMAD.HI.U32 R4, R5, R32, RZ ;  /* 0x0000002005047227 */ /* 0x000fe200078e00ff */
[----:B------:R-:W-:Y:S01]  /*3990*/  IABS R31, R29 ;  /* 0x0000001d001f7213 */ /* 0x000fe20000000000 */
[----:B------:R-:W-:Y:S01]  /*39a0*/  STL [R1+0x4d54], R21 ;  /* 0x004d541501007387 */ /* 0x000fe20000100800 */
[C---:B------:R-:W-:Y:S01]  /*39b0*/  ISETP.GT.U32.AND P3, PT, R3.reuse, R28, PT ;  /* 0x0000001c0300720c */ /* 0x040fe20003f64070 */
[----:B------:R-:W-:Y:S01]  /*39c0*/  IMAD R29, R3, R0, R30 ;  /* 0x00000000031d7224 */ /* 0x000fe200078e021e */
[----:B------:R-:W-:Y:S01]  /*39d0*/  IADD3 R4, -R4, RZ, RZ ;  /* 0x000000ff04047210 */ /* 0x000fe20007ffe1ff */
[--C-:B------:R-:W-:Y:S01]  /*39e0*/  @!P5 IMAD.IADD R27, R27, 0x1, -R3.reuse ;  /* 0x000000011b1bd824 */ /* 0x100fe200078e0a03 */
[C---:B------:R-:W-:Y:S01]  /*39f0*/  IADD3 R33, R10.reuse, 0x3b, RZ ;  /* 0x0000003b0a217810 */ /* 0x040fe20007ffe0ff */
[C---:B------:R-:W-:Y:S01]  /*3a00*/  VIADD R0, R10.reuse, 0x3a ;  /* 0x0000003a0a007836 */ /* 0x040fe20000000000 */
[C---:B------:R-:W-:Y:S01]  /*3a10*/  ISETP.GT.U32.AND P5, PT, R3.reuse, R29, PT ;  /* 0x0000001d0300720c */ /* 0x040fe20003fa4070 */
[----:B------:R-:W-:Y:S01]  /*3a20*/  IMAD R30, R3, R4, R32 ;  /* 0x00000004031e7224 */ /* 0x000fe200078e0220 */
[----:B------:R-:W-:Y:S01]  /*3a30*/  MOV R4, R31 ;  /* 0x0000001f00047202 */ /* 0x000fe20000000f00 */
[C---:B------:R-:W-:Y:S01]  /*3a40*/  VIADD R93, R10.reuse, 0x72 ;  /* 0x000000720a5d7836 */ /* 0x040fe20000000000 */
[----:B------:R-:W-:Y:S01]  /*3a50*/  @!P6 IADD3 R27, -R27, RZ, RZ ;  /* 0x000000ff1b1be210 */ /* 0x000fe20007ffe1ff */
[----:B------:R-:W-:Y:S01]  /*3a60*/  VIADD R95, R10, 0x77 ;  /* 0x000000770a5f7836 */ /* 0x000fe20000000000 */
[----:B------:R-:W-:Y:S01]  /*3a70*/  ISETP.GT.U32.AND P6, PT, R3, R30, PT ;  /* 0x0000001e0300720c */ /* 0x000fe20003fc4070 */
[--C-:B------:R-:W-:Y:S01]  /*3a80*/  @!P3 IMAD.IADD R28, R28, 0x1, -R3.reuse ;  /* 0x000000011c1cb824 */ /* 0x100fe200078e0a03 */
[----:B------:R-:W-:Y:S01]  /*3a90*/  ISETP.GE.AND P3, PT, R0, RZ, PT ;  /* 0x000000ff0000720c */ /* 0x000fe20003f66270 */
[C---:B------:R-:W-:Y:S01]  /*3aa0*/  VIADD R97, R10.reuse, 0x78 ;  /* 0x000000780a617836 */ /* 0x040fe20000000000 */
[----:B------:R-:W-:Y:S01]  /*3ab0*/  IABS R32, R0 ;  /* 0x0000000000207213 */ /* 0x000fe20000000000 */
[----:B------:R-:W-:Y:S01]  /*3ac0*/  IMAD.HI.U32 R0, R5, R4, RZ ;  /* 0x0000000405007227 */ /* 0x000fe200078e00ff */
[----:B------:R-:W-:Y:S01]  /*3ad0*/  IABS R34, R33 ;  /* 0x0000002100227213 */ /* 0x000fe20000000000 */
[----:B------:R2:W-:Y:S01]  /*3ae0*/  STL [R1+0x4d58], R22 ;  /* 0x004d581601007387 */ /* 0x0005e20000100800 */
[----:B------:R-:W-:Y:S01]  /*3af0*/  IABS R96, R95 ;  /* 0x0000005f00607213 */ /* 0x000fe20000000000 */
[----:B------:R-:W-:Y:S01]  /*3b00*/  @!P5 IMAD.IADD R29, R29, 0x1, -R3 ;  /* 0x000000011d1dd824 */ /* 0x000fe200078e0a03 */
[----:B-1----:R-:W-:Y:S01]  /*3b10*/  IADD3 R20, R10, 0x1f3, RZ ;  /* 0x000001f30a147810 */ /* 0x002fe20007ffe0ff */
[----:B------:R-:W-:Y:S01]  /*3b20*/  IMAD.MOV R31, RZ, RZ, -R0 ;  /* 0x000000ffff1f7224 */ /* 0x000fe200078e0a00 */
[----:B------:R-:W-:Y:S01]  /*3b30*/  STL [R1+0x4d5c], R23 ;  /* 0x004d5c1701007387 */ /* 0x000fe20000100800 */
[----:B------:R-:W-:Y:S01]  /*3b40*/  IMAD.HI.U32 R0, R5, R32, RZ ;  /* 0x0000002005007227 */ /* 0x000fe200078e00ff */
[----:B------:R-:W-:-:S02]  /*3b50*/  ISETP.GT.U32.AND P5, PT, R3, R29, PT ;  /* 0x0000001d0300720c */ /* 0x000fc40003fa4070 */
[----:B------:R-:W-:Y:S01]  /*3b60*/  STL [R1+0x4d60], R24 ;  /* 0x004d601801007387 */ /* 0x000fe20000100800 */
[--C-:B------:R-:W-:Y:S01]  /*3b70*/  @!P6 IMAD.IADD R30, R30, 0x1, -R3.reuse ;  /* 0x000000011e1ee824 */ /* 0x100fe200078e0a03 */
[----:B------:R-:W-:Y:S01]  /*3b80*/  IADD3 R0, -R0, RZ, RZ ;  /* 0x000000ff00007210 */ /* 0x000fe20007ffe1ff */
[----:B------:R-:W-:Y:S01]  /*3b90*/  IMAD R31, R3, R31, R4 ;  /* 0x0000001f031f7224 */ /* 0x000fe200078e0204 */
[----:B------:R-:W-:Y:S01]  /*3ba0*/  STL [R1+0x4d64], R25 ;  /* 0x004d641901007387 */ /* 0x000fe20000100800 */
[----:B------:R-:W-:Y:S01]  /*3bb0*/  IMAD.HI.U32 R4, R5, R36, RZ ;  /* 0x0000002405047227 */ /* 0x000fe200078e00ff */
[C---:B------:R-:W-:Y:S02]  /*3bc0*/  ISETP.GT.U32.AND P6, PT, R3.reuse, R30, PT ;  /* 0x0000001e0300720c */ /* 0x040fe40003fc4070 */
[----:B------:R1:W-:Y:S01]  /*3bd0*/  STL [R1+0x4d68], R26 ;  /* 0x004d681a01007387 */ /* 0x0003e20000100800 */
[----:B------:R-:W-:Y:S01]  /*3be0*/  IMAD R32, R3, R0, R32 ;  /* 0x0000000003207224 */ /* 0x000fe200078e0220 */
[----:B--2---:R-:W-:Y:S01]  /*3bf0*/  IADD3 R22, R10, 0x1f1, RZ ;  /* 0x000001f10a167810 */ /* 0x004fe20007ffe0ff */
[----:B------:R-:W-:Y:S01]  /*3c00*/  IMAD.HI.U32 R0, R5, R34, RZ ;  /* 0x0000002205007227 */ /* 0x000fe200078e00ff */
[----:B------:R-:W-:Y:S01]  /*3c10*/  @!P5 IADD3 R29, R29, -R3, RZ ;  /* 0x800000031d1dd210 */ /* 0x000fe20007ffe0ff */
[----:B------:R-:W-:Y:S01]  /*3c20*/  STL [R1+0x4d6c], R27 ;  /* 0x004d6c1b01007387 */ /* 0x000fe20000100800 */
[----:B------:R-:W-:Y:S01]  /*3c30*/  ISETP.GT.U32.AND P5, PT, R3, R31, PT ;  /* 0x0000001f0300720c */ /* 0x000fe20003fa4070 */
[----:B------:R-:W-:Y:S01]  /*3c40*/  IMAD.MOV R0, RZ, RZ, -R0 ;  /* 0x000000ffff007224 */ /* 0x000fe200078e0a00 */
[----:B------:R-:W-:Y:S01]  /*3c50*/  @!P4 IADD3 R29, -R29, RZ, RZ ;  /* 0x000000ff1d1dc210 */ /* 0x000fe20007ffe1ff */
[----:B------:R-:W-:Y:S01]  /*3c60*/  @!P0 IMAD.MOV R28, RZ, RZ, -R28 ;  /* 0x000000ffff1c8224 */ /* 0x000fe200078e0a1c */
[----:B------:R-:W-:Y:S01]  /*3c70*/  ISETP.GE.AND P0, PT, R33, RZ, PT ;  /* 0x000000ff2100720c */ /* 0x000fe20003f06270 */
[----:B------:R-:W-:Y:S01]  /*3c80*/  IMAD.MOV R4, RZ, RZ, -R4 ;  /* 0x000000ffff047224 */ /* 0x000fe200078e0a04 */
[C---:B------:R-:W-:Y:S01]  /*3c90*/  ISETP.GT.U32.AND P4, PT, R3.reuse, R32, PT ;  /* 0x000000200300720c */ /* 0x040fe20003f84070 */
[C---:B------:R-:W-:Y:S01]  /*3ca0*/  IMAD R33, R3.reuse, R0, R34 ;  /* 0x0000000003217224 */ /* 0x040fe200078e0222 */
[----:B------:R2:W-:Y:S01]  /*3cb0*/  STL [R1+0x4d70], R28 ;  /* 0x004d701c01007387 */ /* 0x0005e20000100800 */
[C---:B------:R-:W-:Y:S01]  /*3cc0*/  IMAD R34, R3.reuse, R4, R36 ;  /* 0x0000000403227224 */ /* 0x040fe200078e0224 */
[----:B------:R-:W-:Y:S01]  /*3cd0*/  IABS R36, R41 ;  /* 0x0000002900247213 */ /* 0x000fe20000000000 */
[--C-:B------:R-:W-:Y:S01]  /*3ce0*/  @!P6 IMAD.IADD R30, R30, 0x1, -R3.reuse ;  /* 0x000000011e1ee824 */ /* 0x100fe200078e0a03 */
[----:B------:R-:W-:Y:S01]  /*3cf0*/  ISETP.GT.U32.AND P6, PT, R3, R33, PT ;  /* 0x000000210300720c */ /* 0x000fe20003fc4070 */
[----:B------:R-:W-:Y:S01]  /*3d00*/  @!P5 IMAD.IADD R31, R31, 0x1, -R3 ;  /* 0x000000011f1fd824 */ /* 0x000fe200078e0a03 */
[----:B------:R-:W-:Y:S01]  /*3d10*/  ISETP.GT.U32.AND P5, PT, R3, R34, PT ;  /* 0x000000220300720c */ /* 0x000fe20003fa4070 */
[----:B------:R-:W-:Y:S01]  /*3d20*/  IMAD.HI.U32 R0, R5, R38, RZ ;  /* 0x0000002605007227 */ /* 0x000fe200078e00ff */
[----:B------:R-:W-:Y:S01]  /*3d30*/  STL [R1+0x4d74], R29 ;  /* 0x004d741d01007387 */ /* 0x000fe20000100800 */
[----:B-1----:R-:W-:-:S02]  /*3d40*/  IADD3 R26, R10, 0x1ed, RZ ;  /* 0x000001ed0a1a7810 */ /* 0x002fc40007ffe0ff */
[----:B------:R-:W-:Y:S01]  /*3d50*/  IMAD.MOV R0, RZ, RZ, -R0 ;  /* 0x000000ffff007224 */ /* 0x000fe200078e0a00 */
[----:B--2---:R-:W-:Y:S01]  /*3d60*/  IADD3 R28, R10, 0x1eb, RZ ;  /* 0x000001eb0a1c7810 */ /* 0x004fe20007ffe0ff */
[--C-:B------:R-:W-:Y:S01]  /*3d70*/  @!P4 IMAD.IADD R32, R32, 0x1, -R3.reuse ;  /* 0x000000012020c824 */ /* 0x100fe200078e0a03 */
[C---:B------:R-:W-:Y:S01]  /*3d80*/  ISETP.GT.U32.AND P4, PT, R3.reuse, R31, PT ;  /* 0x0000001f0300720c */ /* 0x040fe20003f84070 */
[----:B------:R-:W-:Y:S01]  /*3d90*/  IMAD R35, R3, R0, R38 ;  /* 0x0000000003237224 */ /* 0x000fe200078e0226 */
[----:B------:R-:W-:Y:S01]  /*3da0*/  IABS R38, R43 ;  /* 0x0000002b00267213 */ /* 0x000fe20000000000 */
[--C-:B------:R-:W-:Y:S01]  /*3db0*/  @!P6 IMAD.IADD R33, R33, 0x1, -R3.reuse ;  /* 0x000000012121e824 */ /* 0x100fe200078e0a03 */
[----:B------:R-:W-:Y:S01]  /*3dc0*/  ISETP.GT.U32.AND P6, PT, R3, R32, PT ;  /* 0x000000200300720c */ /* 0x000fe20003fc4070 */
[----:B------:R-:W-:Y:S01]  /*3dd0*/  IMAD.HI.U32 R0, R5, R36, RZ ;  /* 0x0000002405007227 */ /* 0x000fe200078e00ff */
[----:B------:R-:W-:Y:S02]  /*3de0*/  @!P5 IADD3 R34, R34, -R3, RZ ;  /* 0x800000032222d210 */ /* 0x000fe40007ffe0ff */
[C---:B------:R-:W-:Y:S01]  /*3df0*/  ISETP.GT.U32.AND P5, PT, R3.reuse, R33, PT ;  /* 0x000000210300720c */ /* 0x040fe20003fa4070 */
[----:B------:R-:W-:Y:S01]  /*3e00*/  IMAD.MOV R0, RZ, RZ, -R0 ;  /* 0x000000ffff007224 */ /* 0x000fe200078e0a00 */
[----:B------:R-:W-:Y:S01]  /*3e10*/  IADD3 R18, R10, 0x1f5, RZ ;  /* 0x000001f50a127810 */ /* 0x000fe20007ffe0ff */
[----:B------:R-:W-:Y:S01]  /*3e20*/  @!P2 IMAD.MOV R30, RZ, RZ, -R30 ;  /* 0x000000ffff1ea224 */ /* 0x000fe200078e0a1e */
[C---:B------:R-:W-:Y:S01]  /*3e30*/  ISETP.GT.U32.AND P2, PT, R3.reuse, R34, PT ;  /* 0x000000220300720c */ /* 0x040fe20003f44070 */
[----:B------:R-:W-:Y:S01]  /*3e40*/  IMAD R36, R3, R0, R36 ;  /* 0x0000000003247224 */ /* 0x000fe200078e0224 */
[----:B------:R-:W-:Y:S01]  /*3e50*/  @!P4 IADD3 R31, R31, -R3, RZ ;  /* 0x800000031f1fc210 */ /* 0x000fe20007ffe0ff */
[----:B------:R-:W-:Y:S01]  /*3e60*/  IMAD.HI.U32 R0, R5, R38, RZ ;  /* 0x0000002605007227 */ /* 0x000fe200078e00ff */
[----:B------:R-:W-:Y:S01]  /*3e70*/  ISETP.GT.U32.AND P4, PT, R3, R35, PT ;  /* 0x000000230300720c */ /* 0x000fe20003f84070 */
[----:B------:R1:W-:Y:S02]  /*3e80*/  STL [R1+0x4d78], R30 ;  /* 0x004d781e01007387 */ /* 0x0003e40000100800 */
[----:B------:R-:W-:Y:S01]  /*3e90*/  @!P6 IMAD.IADD R32, R32, 0x1, -R3 ;  /* 0x000000012020e824 */ /* 0x000fe200078e0a03 */
[----:B------:R-:W-:Y:S01]  /*3ea0*/  ISETP.GE.AND P6, PT, R37, RZ, PT ;  /* 0x000000ff2500720c */ /* 0x000fe20003fc6270 */
[----:B------:R-:W-:Y:S01]  /*3eb0*/  IMAD.HI.U32 R4, R5, R40, RZ ;  /* 0x0000002805047227 */ /* 0x000fe200078e00ff */
[----:B------:R-:W-:-:S02]  /*3ec0*/  @!P5 IADD3 R33, R33, -R3, RZ ;  /* 0x800000032121d210 */ /* 0x000fc40007ffe0ff */
[----:B------:R-:W-:Y:S01]  /*3ed0*/  ISETP.GT.U32.AND P5, PT, R3, R36, PT ;  /* 0x000000240300720c */ /* 0x000fe20003fa4070 */
[----:B------:R-:W-:Y:S01]  /*3ee0*/  IMAD.MOV R0, RZ, RZ, -R0 ;  /* 0x000000ffff007224 */ /* 0x000fe200078e0a00 */
[----:B------:R-:W-:Y:S01]  /*3ef0*/  IADD3 R4, -R4, RZ, RZ ;  /* 0x000000ff04047210 */ /* 0x000fe20007ffe1ff */
[--C-:B------:R-:W-:Y:S01]  /*3f00*/  @!P2 IMAD.IADD R34, R34, 0x1, -R3.reuse ;  /* 0x000000012222a824 */ /* 0x100fe200078e0a03 */
[----:B------:R-:W-:Y:S01]  /*3f10*/  ISETP.GE.AND P2, PT, R39, RZ, PT ;  /* 0x000000ff2700720c */ /* 0x000fe20003f46270 */
[----:B------:R-:W-:Y:S01]  /*3f20*/  IMAD R37, R3, R0, R38 ;  /* 0x0000000003257224 */ /* 0x000fe200078e0226 */
[----:B------:R-:W-:Y:S01]  /*3f30*/  @!P3 IADD3 R32, -R32, RZ, RZ ;  /* 0x000000ff2020b210 */ /* 0x000fe20007ffe1ff */
[----:B------:R-:W-:Y:S01]  /*3f40*/  IMAD.HI.U32 R0, R5, R42, RZ ;  /* 0x0000002a05007227 */ /* 0x000fe200078e00ff */
[----:B-1----:R-:W-:Y:S02]  /*3f50*/  IADD3 R30, R10, 0x1e9, RZ ;  /* 0x000001e90a1e7810 */ /* 0x002fe40007ffe0ff */
[----:B------:R-:W-:Y:S01]  /*3f60*/  ISETP.GT.U32.AND P3, PT, R3, R37, PT ;  /* 0x000000250300720c */ /* 0x000fe20003f64070 */
[----:B------:R-:W-:Y:S01]  /*3f70*/  @!P4 IMAD.IADD R35, R35, 0x1, -R3 ;  /* 0x000000012323c824 */ /* 0x000fe200078e0a03 */
[----:B------:R-:W-:Y:S01]  /*3f80*/  ISETP.GE.AND P4, PT, R41, RZ, PT ;  /* 0x000000ff2900720c */ /* 0x000fe20003f86270 */
[----:B------:R-:W-:Y:S01]  /*3f90*/  IMAD R38, R3, R4, R40 ;  /* 0x0000000403267224 */ /* 0x000fe200078e0228 */
[----:B------:R-:W-:Y:S01]  /*3fa0*/  @!P5 IADD3 R36, R36, -R3, RZ ;  /* 0x800000032424d210 */ /* 0x000fe20007ffe0ff */
[----:B------:R-:W-:-:S02]  /*3fb0*/  IMAD.MOV R0, RZ, RZ, -R0 ;  /* 0x000000ffff007224 */ /* 0x000fc400078e0a00 */
[----:B------:R-:W-:Y:S01]  /*3fc0*/  @!P1 IMAD.MOV R31, RZ, RZ, -R31 ;  /* 0x000000ffff1f9224 */ /* 0x000fe200078e0a1f */
[C---:B------:R-:W-:Y:S01]  /*3fd0*/  ISETP.GT.U32.AND P5, PT, R3.reuse, R36, PT ;  /* 0x000000240300720c */ /* 0x040fe20003fa4070 */
[----:B------:R-:W-:Y:S01]  /*3fe0*/  @!P6 IMAD.MOV R34, RZ, RZ, -R34 ;  /* 0x000000ffff22e224 */ /* 0x000fe200078e0a22 */
[C---:B------:R-:W-:Y:S01]  /*3ff0*/  ISETP.GT.U32.AND P1, PT, R3.reuse, R35, PT ;  /* 0x000000230300720c */ /* 0x040fe20003f24070 */
[C---:B------:R-:W-:Y:S01]  /*4000*/  IMAD R39, R3.reuse, R0, R42 ;  /* 0x0000000003277224 */ /* 0x040fe200078e022a */
[----:B------:R-:W-:Y:S01]  /*4010*/  ISETP.GT.U32.AND P6, PT, R3, R38, PT ;  /* 0x000000260300720c */ /* 0x000fe20003fc4070 */
[C---:B------:R-:W-:Y:S01]  /*4020*/  VIADD R41, R10.reuse, 0x42 ;  /* 0x000000420a297836 */ /* 0x040fe20000000000 */
[----:B------:R-:W-:Y:S01]  /*4030*/  @!P3 IADD3 R37, R37, -R3, RZ ;  /* 0x800000032525b210 */ /* 0x000fe20007ffe0ff */
[----:B------:R-:W-:Y:S01]  /*4040*/  @!P0 IMAD.MOV R33, RZ, RZ, -R33 ;  /* 0x000000ffff218224 */ /* 0x000fe200078e0a21 */
[----:B------:R-:W-:Y:S01]  /*4050*/  ISETP.GE.AND P0, PT, R43, RZ, PT ;  /* 0x000000ff2b00720c */ /* 0x000fe20003f06270 */
[C---:B------:R-:W-:Y:S01]  /*4060*/  VIADD R43, R10.reuse, 0x43 ;  /* 0x000000430a2b7836 */ /* 0x040fe20000000000 */
[----:B------:R-:W-:Y:S01]  /*4070*/  IABS R40, R41 ;  /* 0x0000002900287213 */ /* 0x000fe20000000000 */
[----:B------:R-:W-:Y:S01]  /*4080*/  VIADD R101, R10, 0x7a ;  /* 0x0000007a0a657836 */ /* 0x000fe20000000000 */
[----:B------:R-:W-:Y:S01]  /*4090*/  ISETP.GE.AND P3, PT, R45, RZ, PT ;  /* 0x000000ff2d00720c */ /* 0x000fe20003f66270 */
[--C-:B------:R-:W-:Y:S01]  /*40a0*/  @!P5 IMAD.IADD R36, R36, 0x1, -R3.reuse ;  /* 0x000000012424d824 */ /* 0x100fe200078e0a03 */
[----:B------:R-:W-:Y:S01]  /*40b0*/  ISETP.GT.U32.AND P5, PT, R3, R39, PT ;  /* 0x000000270300720c */ /* 0x000fe20003fa4070 */
[----:B------:R-:W-:Y:S01]  /*40c0*/  IMAD.HI.U32 R0, R5, R40, RZ ;  /* 0x0000002805007227 */ /* 0x000fe200078e00ff */
[----:B------:R-:W-:Y:S01]  /*40d0*/  @!P1 IADD3 R35, R35, -R3, RZ ;  /* 0x8000000323239210 */ /* 0x000fe20007ffe0ff */
[----:B------:R-:W-:Y:S01]  /*40e0*/  STL [R1+0x4d7c], R31 ;  /* 0x004d7c1f01007387 */ /* 0x000fe20000100800 */
[----:B------:R-:W-:Y:S01]  /*40f0*/  IABS R42, R43 ;  /* 0x0000002b002a7213 */ /* 0x000fe20000000000 */
[--C-:B------:R-:W-:Y:S01]  /*4100*/  @!P6 IMAD.IADD R38, R38, 0x1, -R3.reuse ;  /* 0x000000012626e824 */ /* 0x100fe200078e0a03 */
[----:B------:R-:W-:Y:S01]  /*4110*/  @!P2 IADD3 R35, -R35, RZ, RZ ;  /* 0x000000ff2323a210 */ /* 0x000fe20007ffe1ff */
[----:B------:R-:W-:Y:S01]  /*4120*/  IMAD.MOV R4, RZ, RZ, -R0 ;  /* 0x000000ffff047224 */ /* 0x000fe200078e0a00 */
[----:B------:R-:W-:Y:S01]  /*4130*/  ISETP.GT.U32.AND P6, PT, R3, R37, PT ;  /* 0x000000250300720c */ /* 0x000fe20003fc4070 */
[----:B------:R-:W-:Y:S01]  /*4140*/  IMAD.HI.U32 R0, R5, R42, RZ ;  /* 0x0000002a05007227 */ /* 0x000fe200078e00ff */
[----:B------:R-:W-:Y:S01]  /*4150*/  ISETP.GT.U32.AND P2, PT, R3, R38, PT ;  /* 0x000000260300720c */ /* 0x000fe20003f44070 */
[----:B------:R1:W-:Y:S01]  /*4160*/  STL [R1+0x4d80], R32 ;  /* 0x004d802001007387 */ /* 0x0003e20000100800 */
[----:B------:R-:W-:Y:S01]  /*4170*/  ISETP.GE.AND P1, PT, R44, RZ, PT ;  /* 0x000000ff2c00720c */ /* 0x000fe20003f26270 */
[----:B------:R-:W-:Y:S01]  /*4180*/  IMAD.MOV R0, RZ, RZ, -R0 ;  /* 0x000000ffff007224 */ /* 0x000fe200078e0a00 */
[----:B------:R-:W-:Y:S01]  /*4190*/  @!P5 IADD3 R39, R39, -R3, RZ ;  /* 0x800000032727d210 */ /* 0x000fe20007ffe0ff */
[C---:B------:R-:W-:Y:S01]  /*41a0*/  VIADD R45, R10.reuse, 0x44 ;  /* 0x000000440a2d7836 */ /* 0x040fe20000000000 */
[----:B------:R-:W-:Y:S01]  /*41b0*/  IABS R98, R101 ;  /* 0x0000006500627213 */ /* 0x000fe20000000000 */
[C---:B------:R-:W-:Y:S01]  /*41c0*/  IMAD R40, R3.reuse, R4, R40 ;  /* 0x0000000403287224 */ /* 0x040fe200078e0228 */
[----:B------:R-:W-:Y:S01]  /*41d0*/  ISETP.GT.U32.AND P5, PT, R3, R39, PT ;  /* 0x000000270300720c */ /* 0x000fe20003fa4070 */
[----:B------:R-:W-:Y:S01]  /*41e0*/  IMAD.HI.U32 R4, R5, R46, RZ ;  /* 0x0000002e05047227 */ /* 0x000fe200078e00ff */
[----:B------:R-:W-:Y:S01]  /*41f0*/  IABS R44, R45 ;  /* 0x0000002d002c7213 */ /* 0x000fe20000000000 */
[----:B------:R-:W-:Y:S01]  /*4200*/  STL [R1+0x4d84], R33 ;  /* 0x004d842101007387 */ /* 0x000fe20000100800 */
[----:B-1----:R-:W-:Y:S01]  /*4210*/  IADD3 R32, R10, 0x1e7, RZ ;  /* 0x000001e70a207810 */ /* 0x002fe20007ffe0ff */
[--C-:B------:R-:W-:Y:S01]  /*4220*/  @!P6 IMAD.IADD R37, R37, 0x1, -R3.reuse ;  /* 0x000000012525e824 */ /* 0x100fe200078e0a03 */
[----:B------:R-:W-:Y:S01]  /*4230*/  @!P2 IADD3 R38, R38, -R3, RZ ;  /* 0x800000032626a210 */ /* 0x000fe20007ffe0ff */
[----:B------:R-:W-:Y:S01]  /*4240*/  IMAD.MOV R4, RZ, RZ, -R4 ;  /* 0x000000ffff047224 */ /* 0x000fe200078e0a04 */
[----:B------:R-:W-:Y:S01]  /*4250*/  ISETP.GE.AND P2, PT, R41, RZ, PT ;  /* 0x000000ff2900720c */ /* 0x000fe20003f46270 */
[C---:B------:R-:W-:Y:S01]  /*4260*/  IMAD R41, R3.reuse, R0, R42 ;  /* 0x0000000003297224 */ /* 0x040fe200078e022a */
[----:B------:R-:W-:Y:S01]  /*4270*/  ISETP.GT.U32.AND P6, PT, R3, R40, PT ;  /* 0x000000280300720c */ /* 0x000fe20003fc4070 */
[----:B------:R-:W-:Y:S01]  /*4280*/  IMAD.HI.U32 R0, R5, R44, RZ ;  /* 0x0000002c05007227 */ /* 0x000fe200078e00ff */
[----:B------:R-:W-:Y:S03]  /*4290*/  STL [R1+0x4d88], R34 ;  /* 0x004d882201007387 */ /* 0x000fe60000100800 */
[----:B------:R-:W-:Y:S01]  /*42a0*/  @!P5 IMAD.IADD R39, R39, 0x1, -R3 ;  /* 0x000000012727d824 */ /* 0x000fe200078e0a03 */
[----:B------:R-:W-:Y:S01]  /*42b0*/  ISETP.GT.U32.AND P5, PT, R3, R41, PT ;  /* 0x000000290300720c */ /* 0x000fe20003fa4070 */
[----:B------:R-:W-:Y:S01]  /*42c0*/  @!P0 IMAD.MOV R37, RZ, RZ, -R37 ;  /* 0x000000ffff258224 */ /* 0x000fe200078e0a25 */
[----:B------:R-:W-:Y:S01]  /*42d0*/  IADD3 R0, -R0, RZ, RZ ;  /* 0x000000ff00007210 */ /* 0x000fe20007ffe1ff */
[----:B------:R-:W-:Y:S01]  /*42e0*/  @!P4 IMAD.MOV R36, RZ, RZ, -R36 ;  /* 0x000000ffff24c224 */ /* 0x000fe200078e0a24 */
[----:B------:R-:W-:Y:S01]  /*42f0*/  @!P3 IADD3 R39, -R39, RZ, RZ ;  /* 0x000000ff2727b210 */ /* 0x000fe20007ffe1ff */
[----:B------:R-:W-:Y:S01]  /*4300*/  @!P1 IMAD.MOV R38, RZ, RZ, -R38 ;  /* 0x000000ffff269224 */ /* 0x000fe200078e0a26 */
[----:B------:R-:W-:Y:S01]  /*4310*/  ISETP.GE.AND P1, PT, R45, RZ, PT ;  /* 0x000000ff2d00720c */ /* 0x000fe20003f26270 */
[----:B------:R-:W-:Y:S01]  /*4320*/  IMAD R42, R3, R0, R44 ;  /* 0x00000000032a7224 */ /* 0x000fe200078e022c */
[----:B------:R-:W-:Y:S01]  /*4330*/  STL [R1+0x4d8c], R35 ;  /* 0x004d8c2301007387 */ /* 0x000fe20000100800 */
[----:B------:R-:W-:-:S03]  /*4340*/  IMAD.HI.U32 R0, R5, R48, RZ ;  /* 0x0000003005007227 */ /* 0x000fc600078e00ff */
[----:B------:R-:W-:Y:S01]  /*4350*/  ISETP.GT.U32.AND P0, PT, R3, R42, PT ;  /* 0x0000002a0300720c */ /* 0x000fe20003f04070 */
[--C-:B------:R-:W-:Y:S01]  /*4360*/  @!P5 IMAD.IADD R41, R41, 0x1, -R3.reuse ;  /* 0x000000012929d824 */ /* 0x100fe200078e0a03 */
[----:B------:R-:W-:Y:S01]  /*4370*/  IADD3 R0, -R0, RZ, RZ ;  /* 0x000000ff00007210 */ /* 0x000fe20007ffe1ff */
[--C-:B------:R-:W-:Y:S01]  /*4380*/  @!P6 IMAD.IADD R40, R40, 0x1, -R3.reuse ;  /* 0x000000012828e824 */ /* 0x100fe200078e0a03 */
[----:B------:R-:W-:Y:S01]  /*4390*/  ISETP.GE.AND P6, PT, R43, RZ, PT ;  /* 0x000000ff2b00720c */ /* 0x000fe20003fc6270 */
[C---:B------:R-:W-:Y:S01]  /*43a0*/  IMAD R43, R3.reuse, R4, R46 ;  /* 0x00000004032b7224 */ /* 0x040fe200078e022e */
[C---:B------:R-:W-:Y:S01]  /*43b0*/  ISETP.GT.U32.AND P5, PT, R3.reuse, R41, PT ;  /* 0x000000290300720c */ /* 0x040fe20003fa4070 */
[C---:B------:R-:W-:Y:S01]  /*43c0*/  IMAD R44, R3.reuse, R0, R48 ;  /* 0x00000000032c7224 */ /* 0x040fe200078e0230 */
[C---:B------:R-:W-:Y:S01]  /*43d0*/  ISETP.GT.U32.AND P4, PT, R3.reuse, R40, PT ;  /* 0x000000280300720c */ /* 0x040fe20003f84070 */
[C---:B------:R-:W-:Y:S01]  /*43e0*/  VIADD R103, R10.reuse, 0x7c ;  /* 0x0000007c0a677836 */ /* 0x040fe20000000000 */
[----:B------:R-:W-:Y:S01]  /*43f0*/  ISETP.GT.U32.AND P3, PT, R3, R43, PT ;  /* 0x0000002b0300720c */ /* 0x000fe20003f64070 */
[----:B------:R-:W-:Y:S01]  /*4400*/  VIADD R111, R10, 0x83 ;  /* 0x000000830a6f7836 */ /* 0x000fe20000000000 */
[----:B------:R-:W-:Y:S01]  /*4410*/  IABS R4, R50 ;  /* 0x0000003200047213 */ /* 0x000fe20000000000 */
[----:B------:R-:W-:Y:S01]  /*4420*/  @!P0 IMAD.IADD R42, R42, 0x1, -R3 ;  /* 0x000000012a2a8824 */ /* 0x000fe200078e0a03 */
[----:B------:R-:W-:Y:S01]  /*4430*/  ISETP.GE.AND P0, PT, R49, RZ, PT ;  /* 0x000000ff3100720c */ /* 0x000fe20003f06270 */
[----:B------:R-:W-:Y:S01]  /*4440*/  VIADD R49, R10, 0x49 ;  /* 0x000000490a317836 */ /* 0x000fe20000000000 */
[----:B------:R-:W-:Y:S01]  /*4450*/  IABS R48, R51 ;  /* 0x0000003300307213 */ /* 0x000fe20000000000 */
[----:B------:R-:W-:Y:S01]  /*4460*/  IMAD.HI.U32 R0, R5, R4, RZ ;  /* 0x0000000405007227 */ /* 0x000fe200078e00ff */
[----:B------:R1:W-:Y:S01]  /*4470*/  STL [R1+0x4d90], R36 ;  /* 0x004d902401007387 */ /* 0x0003e20000100800 */
[----:B------:R-:W-:-:S02]  /*4480*/  @!P5 IADD3 R41, R41, -R3, RZ ;  /* 0x800000032929d210 */ /* 0x000fc40007ffe0ff */
[----:B------:R-:W-:Y:S01]  /*4490*/  ISETP.GT.U32.AND P5, PT, R3, R44, PT ;  /* 0x0000002c0300720c */ /* 0x000fe20003fa4070 */
[--C-:B------:R-:W-:Y:S01]  /*44a0*/  @!P4 IMAD.IADD R40, R40, 0x1, -R3.reuse ;  /* 0x000000012828c824 */ /* 0x100fe200078e0a03 */
[----:B------:R-:W-:Y:S01]  /*44b0*/  ISETP.GE.AND P4, PT, R47, RZ, PT ;  /* 0x000000ff2f00720c */ /* 0x000fe20003f86270 */
[----:B------:R-:W-:Y:S01]  /*44c0*/  @!P3 IMAD.IADD R43, R43, 0x1, -R3 ;  /* 0x000000012b2bb824 */ /* 0x000fe200078e0a03 */
[C---:B------:R-:W-:Y:S01]  /*44d0*/  ISETP.GT.U32.AND P3, PT, R3.reuse, R42, PT ;  /* 0x0000002a0300720c */ /* 0x040fe20003f64070 */
[----:B------:R-:W-:Y:S01]  /*44e0*/  VIADD R47, R10, 0x48 ;  /* 0x000000480a2f7836 */ /* 0x000fe20000000000 */
[----:B------:R-:W-:Y:S01]  /*44f0*/  IADD3 R0, -R0, RZ, RZ ;  /* 0x000000ff00007210 */ /* 0x000fe20007ffe1ff */
[----:B------:R-:W-:Y:S01]  /*4500*/  @!P2 IMAD.MOV R40, RZ, RZ, -R40 ;  /* 0x000000ffff28a224 */ /* 0x000fe200078e0a28 */
[C---:B------:R-:W-:Y:S01]  /*4510*/  ISETP.GT.U32.AND P2, PT, R3.reuse, R43, PT ;  /* 0x0000002b0300720c */ /* 0x040fe20003f44070 */
[----:B------:R-:W-:Y:S01]  /*4520*/  @!P6 IMAD.MOV R41, RZ, RZ, -R41 ;  /* 0x000000ffff29e224 */ /* 0x000fe200078e0a29 */
[----:B------:R-:W-:Y:S01]  /*4530*/  IABS R46, R47 ;  /* 0x0000002f002e7213 */ /* 0x000fe20000000000 */
[----:B------:R-:W-:Y:S01]  /*4540*/  IMAD R45, R3, R0, R4 ;  /* 0x00000000032d7224 */ /* 0x000fe200078e0204 */
[----:B------:R-:W-:Y:S01]  /*4550*/  IABS R4, R49 ;  /* 0x0000003100047213 */ /* 0x000fe20000000000 */
[----:B------:R-:W-:Y:S01]  /*4560*/  VIADD R112, R10, 0x84 ;  /* 0x000000840a707836 */ /* 0x000fe20000000000 */
[-C--:B------:R-:W-:Y:S01]  /*4570*/  @!P5 IADD3 R44, R44, -R3.reuse, RZ ;  /* 0x800000032c2cd210 */ /* 0x080fe20007ffe0ff */
[----:B------:R-:W-:Y:S01]  /*4580*/  IMAD.HI.U32 R0, R5, R46, RZ ;  /* 0x0000002e05007227 */ /* 0x000fe200078e00ff */
[----:B------:R-:W-:Y:S01]  /*4590*/  ISETP.GE.AND P6, PT, R50, RZ, PT ;  /* 0x000000ff3200720c */ /* 0x000fe20003fc6270 */
[----:B------:R-:W-:Y:S01]  /*45a0*/  STL [R1+0x4d94], R37 ;  /* 0x004d942501007387 */ /* 0x000fe20000100800 */
[----:B------:R-:W-:Y:S01]  /*45b0*/  ISETP.GT.U32.AND P5, PT, R3, R44, PT ;  /* 0x0000002c0300720c */ /* 0x000fe20003fa4070 */
[----:B------:R-:W-:Y:S01]  /*45c0*/  IMAD.MOV R0, RZ, RZ, -R0 ;  /* 0x000000ffff007224 */ /* 0x000fe200078e0a00 */
[----:B------:R-:W-:Y:S01]  /*45d0*/  @!P3 IADD3 R42, R42, -R3, RZ ;  /* 0x800000032a2ab210 */ /* 0x000fe20007ffe0ff */
[--C-:B------:R-:W-:Y:S01]  /*45e0*/  @!P2 IMAD.IADD R43, R43, 0x1, -R3.reuse ;  /* 0x000000012b2ba824 */ /* 0x100fe200078e0a03 */
[C---:B------:R-:W-:Y:S01]  /*45f0*/  ISETP.GT.U32.AND P3, PT, R3.reuse, R45, PT ;  /* 0x0000002d0300720c */ /* 0x040fe20003f64070 */
[----:B------:R-:W-:Y:S01]  /*4600*/  IMAD R46, R3, R0, R46 ;  /* 0x00000000032e7224 */ /* 0x000fe200078e022e */
[----:B------:R-:W-:Y:S01]  /*4610*/  IABS R50, R52 ;  /* 0x0000003400327213 */ /* 0x000fe20000000000 */
[----:B------:R-:W-:Y:S01]  /*4620*/  IMAD.HI.U32 R0, R5, R4, RZ ;  /* 0x0000000405007227 */ /* 0x000fe200078e00ff */
[----:B------:R-:W-:Y:S01]  /*4630*/  ISETP.GE.AND P2, PT, R47, RZ, PT ;  /* 0x000000ff2f00720c */ /* 0x000fe20003f46270 */
[----:B------:R-:W-:Y:S01]  /*4640*/  STL [R1+0x4d98], R38 ;  /* 0x004d982601007387 */ /* 0x000fe20000100800 */
[----:B------:R-:W-:Y:S01]  /*4650*/  @!P4 IADD3 R43, -R43, RZ, RZ ;  /* 0x000000ff2b2bc210 */ /* 0x000fe20007ffe1ff */
[----:B------:R-:W-:Y:S01]  /*4660*/  IMAD.MOV R0, RZ, RZ, -R0 ;  /* 0x000000ffff007224 */ /* 0x000fe200078e0a00 */
[----:B------:R-:W-:Y:S01]  /*4670*/  IABS R107, R112 ;  /* 0x00000070006b7213 */ /* 0x000fe20000000000 */
[--C-:B------:R-:W-:Y:S01]  /*4680*/  @!P5 IMAD.IADD R44, R44, 0x1, -R3.reuse ;  /* 0x000000012c2cd824 */ /* 0x100fe200078e0a03 */
[----:B------:R-:W-:Y:S01]  /*4690*/  ISETP.GT.U32.AND P5, PT, R3, R46, PT ;  /* 0x0000002e0300720c */ /* 0x000fe20003fa4070 */
[----:B------:R-:W-:Y:S01]  /*46a0*/  @!P1 IMAD.MOV R42, RZ, RZ, -R42 ;  /* 0x000000ffff2a9224 */ /* 0x000fe200078e0a2a */
[----:B------:R-:W-:Y:S01]  /*46b0*/  STL [R1+0x4d9c], R39 ;  /* 0x004d9c2701007387 */ /* 0x000fe20000100800 */
[----:B------:R-:W-:Y:S01]  /*46c0*/  @!P3 IADD3 R45, R45, -R3, RZ ;  /* 0x800000032d2db210 */ /* 0x000fe20007ffe0ff */
[----:B------:R-:W-:Y:S01]  /*46d0*/  IMAD R47, R3, R0, R4 ;  /* 0x00000000032f7224 */ /* 0x000fe200078e0204 */
[----:B------:R-:W-:Y:S01]  /*46e0*/  ISETP.GE.AND P3, PT, R49, RZ, PT ;  /* 0x000000ff3100720c */ /* 0x000fe20003f66270 */
[----:B------:R-:W-:Y:S01]  /*46f0*/  IMAD.HI.U32 R4, R5, R50, RZ ;  /* 0x0000003205047227 */ /* 0x000fe200078e00ff */
[C---:B------:R-:W-:Y:S01]  /*4700*/  ISETP.GT.U32.AND P1, PT, R3.reuse, R45, PT ;  /* 0x0000002d0300720c */ /* 0x040fe20003f24070 */
[----:B------:R-:W-:Y:S01]  /*4710*/  STL [R1+0x4da0], R40 ;  /* 0x004da02801007387 */ /* 0x000fe20000100800 */
[----:B------:R-:W-:Y:S01]  /*4720*/  ISETP.GT.U32.AND P4, PT, R3, R47, PT ;  /* 0x0000002f0300720c */ /* 0x000fe20003f84070 */
[----:B------:R-:W-:Y:S01]  /*4730*/  IMAD.HI.U32 R0, R5, R48, RZ ;  /* 0x0000003005007227 */ /* 0x000fe200078e00ff */
[----:B------:R-:W-:Y:S01]  /*4740*/  IADD3 R4, -R4, RZ, RZ ;  /* 0x000000ff04047210 */ /* 0x000fe20007ffe1ff */
[----:B------:R2:W-:Y:S01]  /*4750*/  STL [R1+0x4da4], R41 ;  /* 0x004da42901007387 */ /* 0x0005e20000100800 */
[----:B-1----:R-:W-:Y:S01]  /*4760*/  IADD3 R36, R10, 0x1e3, RZ ;  /* 0x000001e30a247810 */ /* 0x002fe20007ffe0ff */
[----:B------:R-:W-:-:S02]  /*4770*/  @!P5 IMAD.IADD R46, R46, 0x1, -R3 ;  /* 0x000000012e2ed824 */ /* 0x000fc400078e0a03 */
[C---:B------:R-:W-:Y:S01]  /*4780*/  IMAD R49, R3.reuse, R4, R50 ;  /* 0x0000000403317224 */ /* 0x040fe200078e0232 */
[----:B------:R-:W-:Y:S01]  /*4790*/  IADD3 R4, R10, 0x4d, RZ ;  /* 0x0000004d0a047810 */ /* 0x000fe20007ffe0ff */
[----:B------:R-:W-:Y:S01]  /*47a0*/  IMAD.MOV R0, RZ, RZ, -R0 ;  /* 0x000000ffff007224 */ /* 0x000fe200078e0a00 */
[----:B------:R-:W-:Y:S01]  /*47b0*/  ISETP.GT.U32.AND P5, PT, R3, R46, PT ;  /* 0x0000002e0300720c */ /* 0x000fe20003fa4070 */
[----:B------:R-:W-:Y:S01]  /*47c0*/  @!P1 IMAD.IADD R45, R45, 0x1, -R3 ;  /* 0x000000012d2d9824 */ /* 0x000fe200078e0a03 */
[----:B------:R-:W-:Y:S01]  /*47d0*/  ISETP.GE.AND P1, PT, R52, RZ, PT ;  /* 0x000000ff3400720c */ /* 0x000fe20003f26270 */
[C---:B------:R-:W-:Y:S01]  /*47e0*/  IMAD R48, R3.reuse, R0, R48 ;  /* 0x0000000003307224 */ /* 0x040fe200078e0230 */
[----:B------:R-:W-:Y:S01]  /*47f0*/  IABS R52, R4 ;  /* 0x0000000400347213 */ /* 0x000fe20000000000 */
[----:B------:R-:W-:Y:S01]  /*4800*/  @!P6 IMAD.MOV R45, RZ, RZ, -R45 ;  /* 0x000000ffff2de224 */ /* 0x000fe200078e0a2d */
[----:B------:R-:W-:Y:S01]  /*4810*/  ISETP.GT.U32.AND P6, PT, R3, R49, PT ;  /* 0x000000310300720c */ /* 0x000fe20003fc4070 */
[--C-:B------:R-:W-:Y:S01]  /*4820*/  @!P4 IMAD.IADD R47, R47, 0x1, -R3.reuse ;  /* 0x000000012f2fc824 */ /* 0x100fe200078e0a03 */
[----:B------:R-:W-:Y:S01]  /*4830*/  STL [R1+0x4da8], R42 ;  /* 0x004da82a01007387 */ /* 0x000fe20000100800 */
[----:B------:R-:W-:Y:S01]  /*4840*/  @!P0 IMAD.MOV R44, RZ, RZ, -R44 ;  /* 0x000000ffff2c8224 */ /* 0x000fe200078e0a2c */
[----:B------:R-:W-:Y:S01]  /*4850*/  ISETP.GE.AND P0, PT, R51, RZ, PT ;  /* 0x000000ff3300720c */ /* 0x000fe20003f06270 */
[----:B------:R-:W-:Y:S01]  /*4860*/  VIADD R51, R10, 0x4c ;  /* 0x0000004c0a337836 */ /* 0x000fe20000000000 */
[C---:B------:R-:W-:Y:S01]  /*4870*/  ISETP.GT.U32.AND P4, PT, R3.reuse, R47, PT ;  /* 0x0000002f0300720c */ /* 0x040fe20003f84070 */
[--C-:B------:R-:W-:Y:S01]  /*4880*/  @!P5 IMAD.IADD R46, R46, 0x1, -R3.reuse ;  /* 0x000000012e2ed824 */ /* 0x100fe200078e0a03 */
[----:B------:R-:W-:Y:S01]  /*4890*/  ISETP.GT.U32.AND P5, PT, R3, R48, PT ;  /* 0x000000300300720c */ /* 0x000fe20003fa4070 */
[C---:B------:R-:W-:Y:S01]  /*48a0*/  VIADD R113, R10.reuse, 0x85 ;  /* 0x000000850a717836 */ /* 0x040fe20000000000 */
[----:B------:R-:W-:Y:S01]  /*48b0*/  IABS R50, R51 ;  /* 0x0000003300327213 */ /* 0x000fe20000000000 */
[----:B------:R-:W-:Y:S01]  /*48c0*/  @!P2 IMAD.MOV R46, RZ, RZ, -R46 ;  /* 0x000000ffff2ea224 */ /* 0x000fe200078e0a2e */
[----:B------:R-:W-:Y:S01]  /*48d0*/  ISETP.GE.AND P2, PT, R51, RZ, PT ;  /* 0x000000ff3300720c */ /* 0x000fe20003f46270 */
[----:B------:R-:W-:Y:S01]  /*48e0*/  STL [R1+0x4dac], R43 ;  /* 0x004dac2b01007387 */ /* 0x000fe20000100800 */
[----:B------:R-:W-:Y:S01]  /*48f0*/  @!P6 IADD3 R49, R49, -R3, RZ ;  /* 0x800000033131e210 */ /* 0x000fe20007ffe0ff */
[----:B------:R-:W-:Y:S01]  /*4900*/  IMAD.HI.U32 R0, R5, R50, RZ ;  /* 0x0000003205007227 */ /* 0x000fe200078e00ff */
[----:B------:R-:W-:Y:S01]  /*4910*/  IABS R108, R113 ;  /* 0x00000071006c7213 */ /* 0x000fe20000000000 */
[----:B------:R-:W-:Y:S01]  /*4920*/  STL [R1+0x4db0], R44 ;  /* 0x004db02c01007387 */ /* 0x000fe20000100800 */
[----:B------:R-:W-:Y:S01]  /*4930*/  ISETP.GT.U32.AND P6, PT, R3, R49, PT ;  /* 0x000000310300720c */ /* 0x000fe20003fc4070 */
[----:B------:R-:W-:Y:S01]  /*4940*/  IMAD.MOV R51, RZ, RZ, -R0 ;  /* 0x000000ffff337224 */ /* 0x000fe200078e0a00 */
[----:B--2---:R-:W-:Y:S01]  /*4950*/  IADD3 R41, R10, 0x1de, RZ ;  /* 0x000001de0a297810 */ /* 0x004fe20007ffe0ff */
[----:B------:R-:W-:Y:S01]  /*4960*/  @!P4 IMAD.IADD R47, R47, 0x1, -R3 ;  /* 0x000000012f2fc824 */ /* 0x000fe200078e0a03 */
[----:B------:R-:W-:Y:S01]  /*4970*/  @!P5 IADD3 R48, R48, -R3, RZ ;  /* 0x800000033030d210 */ /* 0x000fe20007ffe0ff */
[----:B------:R-:W-:Y:S01]  /*4980*/  IMAD.HI.U32 R0, R5, R52, RZ ;  /* 0x0000003405007227 */ /* 0x000fe200078e00ff */
[----:B------:R-:W-:Y:S01]  /*4990*/  ISETP.GE.AND P4, PT, R4, RZ, PT ;  /* 0x000000ff0400720c */ /* 0x000fe20003f86270 */
[----:B------:R1:W-:Y:S01]  /*49a0*/  STL [R1+0x4db4], R45 ;  /* 0x004db42d01007387 */ /* 0x0003e20000100800 */
[----:B------:R-:W-:Y:S01]  /*49b0*/  ISETP.GT.U32.AND P5, PT, R3, R48, PT ;  /* 0x000000300300720c */ /* 0x000fe20003fa4070 */
[----:B------:R-:W-:Y:S01]  /*49c0*/  IMAD.HI.U32 R4, R5, R54, RZ ;  /* 0x0000003605047227 */ /* 0x000fe200078e00ff */
[----:B------:R-:W-:Y:S01]  /*49d0*/  @!P3 IADD3 R47, -R47, RZ, RZ ;  /* 0x000000ff2f2fb210 */ /* 0x000fe20007ffe1ff */
[----:B------:R-:W-:Y:S01]  /*49e0*/  STL [R1+0x4db8], R46 ;  /* 0x004db82e01007387 */ /* 0x000fe20000100800 */
[----:B------:R-:W-:Y:S01]  /*49f0*/  ISETP.GE.AND P3, PT, R53, RZ, PT ;  /* 0x000000ff3500720c */ /* 0x000fe20003f66270 */
[----:B------:R-:W-:-:S02]  /*4a00*/  IMAD.MOV R0, RZ, RZ, -R0 ;  /* 0x000000ffff007224 */ /* 0x000fc400078e0a00 */
[----:B------:R-:W-:Y:S01]  /*4a10*/  IMAD.MOV R4, RZ, RZ, -R4 ;  /* 0x000000ffff047224 */ /* 0x000fe200078e0a04 */
[----:B------:R-:W-:Y:S01]  /*4a20*/  STL [R1+0x4dbc], R47 ;  /* 0x004dbc2f01007387 */ /* 0x000fe20000100800 */
[C---:B------:R-:W-:Y:S01]  /*4a30*/  IMAD R50, R3.reuse, R51, R50 ;  /* 0x0000003303327224 */ /* 0x040fe200078e0232 */
[----:B-1----:R-:W-:Y:S01]  /*4a40*/  IADD3 R45, R10, 0x1da, RZ ;  /* 0x000001da0a2d7810 */ /* 0x002fe20007ffe0ff */
[C---:B------:R-:W-:Y:S02]  /*4a50*/  IMAD R51, R3.reuse, R0, R52 ;  /* 0x0000000003337224 */ /* 0x040fe400078e0234 */
[----:B------:R-:W-:Y:S02]  /*4a60*/  IMAD R52, R3, R4, R54 ;  /* 0x0000000403347224 */ /* 0x000fe400078e0236 */
[--C-:B------:R-:W-:Y:S02]  /*4a70*/  @!P6 IMAD.IADD R49, R49, 0x1, -R3.reuse ;  /* 0x000000013131e824 */ /* 0x100fe400078e0a03 */
[----:B------:R-:W-:Y:S01]  /*4a80*/  @!P5 IMAD.IADD R48, R48, 0x1, -R3 ;  /* 0x000000013030d824 */ /* 0x000fe200078e0a03 */
[C---:B------:R-:W-:Y:S01]  /*4a90*/  ISETP.GT.U32.AND P5, PT, R3.reuse, R50, PT ;  /* 0x000000320300720c */ /* 0x040fe20003fa4070 */
[----:B------:R-:W-:Y:S01]  /*4aa0*/  @!P1 IMAD.MOV R49, RZ, RZ, -R49 ;  /* 0x000000ffff319224 */ /* 0x000fe200078e0a31 */
[----:B------:R-:W-:Y:S01]  /*4ab0*/  ISETP.GT.U32.AND P1, PT, R3, R52, PT ;  /* 0x000000340300720c */ /* 0x000fe20003f24070 */
[----:B------:R-:W-:-:S02]  /*4ac0*/  VIADD R0, R10, 0x4f ;  /* 0x0000004f0a007836 */ /* 0x000fc40000000000 */
[----:B------:R-:W-:-:S03]  /*4ad0*/  IMAD.HI.U32 R4, R5, R56, RZ ;  /* 0x0000003805047227 */ /* 0x000fc600078e00ff */
[----:B------:R-:W-:Y:S01]  /*4ae0*/  IABS R54, R0 ;  /* 0x0000000000367213 */ /* 0x000fe20000000000 */
[----:B------:R-:W-:Y:S01]  /*4af0*/  @!P0 IMAD.MOV R48, RZ, RZ, -R48 ;  /* 0x000000ffff308224 */ /* 0x000fe200078e0a30 */
[----:B------:R-:W-:Y:S01]  /*4b00*/  ISETP.GE.AND P6, PT, R0, RZ, PT ;  /* 0x000000ff0000720c */ /* 0x000fe20003fc6270 */
[----:B------:R-:W-:Y:S01]  /*4b10*/  VIADD R115, R10, 0x89 ;  /* 0x000000890a737836 */ /* 0x000fe20000000000 */
[----:B------:R-:W-:Y:S01]  /*4b20*/  ISETP.GT.U32.AND P0, PT, R3, R51, PT ;  /* 0x000000330300720c */ /* 0x000fe20003f04070 */
[----:B------:R-:W-:Y:S01]  /*4b30*/  IMAD.HI.U32 R0, R5, R54, RZ ;  /* 0x0000003605007227 */ /* 0x000fe200078e00ff */
[----:B------:R-:W-:Y:S01]  /*4b40*/  IADD3 R4, -R4, RZ, RZ ;  /* 0x000000ff04047210 */ /* 0x000fe20007ffe1ff */
[----:B------:R-:W-:Y:S02]  /*4b50*/  STL [R1+0x4dc0], R48 ;  /* 0x004dc03001007387 */ /* 0x000fe40000100800 */
[--C-:B------:R-:W-:Y:S02]  /*4b60*/  @!P1 IMAD.IADD R52, R52, 0x1, -R3.reuse ;  /* 0x0000000134349824 */ /* 0x100fe400078e0a03 */
[----:B------:R-:W-:Y:S01]  /*4b70*/  @!P5 IMAD.IADD R50, R50, 0x1, -R3 ;  /* 0x000000013232d824 */ /* 0x000fe200078e0a03 */
[----:B------:R-:W-:Y:S01]  /*4b80*/  STL [R1+0x4dc4], R49 ;  /* 0x004dc43101007387 */ /* 0x000fe20000100800 */
[----:B------:R-:W-:Y:S01]  /*4b90*/  IMAD.MOV R53, RZ, RZ, -R0 ;  /* 0x000000ffff357224 */ /* 0x000fe200078e0a00 */
[----:B------:R-:W-:Y:S01]  /*4ba0*/  ISETP.GT.U32.AND P1, PT, R3, R52, PT ;  /* 0x000000340300720c */ /* 0x000fe20003f24070 */
[----:B------:R-:W-:Y:S01]  /*4bb0*/  IMAD.HI.U32 R0, R5, R58, RZ ;  /* 0x0000003a05007227 */ /* 0x000fe200078e00ff */
[----:B------:R-:W-:-:S02]  /*4bc0*/  ISETP.GT.U32.AND P5, PT, R3, R50, PT ;  /* 0x000000320300720c */ /* 0x000fc40003fa4070 */
[----:B------:R-:W-:Y:S01]  /*4bd0*/  @!P0 IADD3 R51, R51, -R3, RZ ;  /* 0x8000000333338210 */ /* 0x000fe20007ffe0ff */
[C---:B------:R-:W-:Y:S02]  /*4be0*/  IMAD R53, R3.reuse, R53, R54 ;  /* 0x0000003503357224 */ /* 0x040fe400078e0236 */
[C---:B------:R-:W-:Y:S01]  /*4bf0*/  IMAD R54, R3.reuse, R4, R56 ;  /* 0x0000000403367224 */ /* 0x040fe200078e0238 */
[----:B------:R-:W-:Y:S01]  /*4c00*/  ISETP.GT.U32.AND P0, PT, R3, R51, PT ;  /* 0x000000330300720c */ /* 0x000fe20003f04070 */
[----:B------:R-:W-:-:S04]  /*4c10*/  IMAD.HI.U32 R4, R5, R60, RZ ;  /* 0x0000003c05047227 */ /* 0x000fc800078e00ff */
[----:B------:R-:W-:Y:S01]  /*4c20*/  IMAD.MOV R4, RZ, RZ, -R4 ;  /* 0x000000ffff047224 */ /* 0x000fe200078e0a04 */
[----:B------:R-:W-:Y:S01]  /*4c30*/  @!P1 IADD3 R52, R52, -R3, RZ ;  /* 0x8000000334349210 */ /* 0x000fe20007ffe0ff */
[----:B------:R-:W-:Y:S01]  /*4c40*/  @!P5 IMAD.IADD R50, R50, 0x1, -R3 ;  /* 0x000000013232d824 */ /* 0x000fe200078e0a03 */
[----:B------:R-:W-:Y:S01]  /*4c50*/  ISETP.GE.AND P5, PT, R55, RZ, PT ;  /* 0x000000ff3700720c */ /* 0x000fe20003fa6270 */
[C---:B------:R-:W-:Y:S01]  /*4c60*/  IMAD R56, R3.reuse, R4, R60 ;  /* 0x0000000403387224 */ /* 0x040fe200078e023c */
[----:B------:R-:W-:Y:S01]  /*4c70*/  IABS R4, R61 ;  /* 0x0000003d00047213 */ /* 0x000fe20000000000 */
[----:B------:R-:W-:Y:S01]  /*4c80*/  @!P3 IMAD.MOV R52, RZ, RZ, -R52 ;  /* 0x000000ffff34b224 */ /* 0x000fe200078e0a34 */
[----:B------:R-:W-:Y:S01]  /*4c90*/  @!P2 IADD3 R50, -R50, RZ, RZ ;  /* 0x000000ff3232a210 */ /* 0x000fe20007ffe1ff */
[----:B------:R-:W-:Y:S01]  /*4ca0*/  IMAD.MOV R0, RZ, RZ, -R0 ;  /* 0x000000ffff007224 */ /* 0x000fe200078e0a00 */
[C---:B------:R-:W-:Y:S01]  /*4cb0*/  ISETP.GT.U32.AND P3, PT, R3.reuse, R56, PT ;  /* 0x000000380300720c */ /* 0x040fe20003f64070 */
[----:B------:R-:W-:Y:S01]  /*4cc0*/  VIADD R118, R10, 0x8b ;  /* 0x0000008b0a767836 */ /* 0x000fe20000000000 */
[C---:B------:R-:W-:Y:S01]  /*4cd0*/  ISETP.GT.U32.AND P2, PT, R3.reuse, R54, PT ;  /* 0x000000360300720c */ /* 0x040fe20003f44070 */
[----:B------:R-:W-:Y:S01]  /*4ce0*/  IMAD R55, R3, R0, R58 ;  /* 0x0000000003377224 */ /* 0x000fe200078e023a */
[----:B------:R-:W-:Y:S01]  /*4cf0*/  @!P0 IADD3 R51, R51, -R3, RZ ;  /* 0x8000000333338210 */ /* 0x000fe20007ffe0ff */
[----:B------:R-:W-:Y:S01]  /*4d00*/  IMAD.HI.U32 R0, R5, R4, RZ ;  /* 0x0000000405007227 */ /* 0x000fe200078e00ff */
[C---:B------:R-:W-:Y:S01]  /*4d10*/  ISETP.GT.U32.AND P0, PT, R3.reuse, R53, PT ;  /* 0x000000350300720c */ /* 0x040fe20003f04070 */
[----:B------:R1:W-:Y:S01]  /*4d20*/  STL [R1+0x4dc8], R50 ;  /* 0x004dc83201007387 */ /* 0x0003e20000100800 */
[----:B------:R-:W-:Y:S01]  /*4d30*/  ISETP.GT.U32.AND P1, PT, R3, R55, PT ;  /* 0x000000370300720c */ /* 0x000fe20003f24070 */
[----:B------:R-:W-:Y:S01]  /*4d40*/  @!P4 IMAD.MOV R51, RZ, RZ, -R51 ;  /* 0x000000ffff33c224 */ /* 0x000fe200078e0a33 */
[----:B------:R-:W-:Y:S01]  /*4d50*/  IADD3 R0, -R0, RZ, RZ ;  /* 0x000000ff00007210 */ /* 0x000fe20007ffe1ff */
[----:B------:R-:W-:Y:S01]  /*4d60*/  VIADD R123, R10, 0x93 ;  /* 0x000000930a7b7836 */ /* 0x000fe20000000000 */
[----:B------:R-:W-:Y:S01]  /*4d70*/  IABS R58, R62 ;  /* 0x0000003e003a7213 */ /* 0x000fe20000000000 */
[--C-:B------:R-:W-:Y:S01]  /*4d80*/  @!P3 IMAD.IADD R56, R56, 0x1, -R3.reuse ;  /* 0x000000013838b824 */ /* 0x100fe200078e0a03 */
[----:B------:R-:W-:Y:S01]  /*4d90*/  ISETP.GE.AND P4, PT, R57, RZ, PT ;  /* 0x000000ff3900720c */ /* 0x000fe20003f86270 */
[--C-:B------:R-:W-:Y:S01]  /*4da0*/  @!P2 IMAD.IADD R54, R54, 0x1, -R3.reuse ;  /* 0x000000013636a824 */ /* 0x100fe200078e0a03 */
[----:B------:R-:W-:Y:S01]  /*4db0*/  IABS R60, R63 ;  /* 0x0000003f003c7213 */ /* 0x000fe20000000000 */
[C---:B------:R-:W-:Y:S01]  /*4dc0*/  IMAD R57, R3.reuse, R0, R4 ;  /* 0x0000000003397224 */ /* 0x040fe200078e0204 */
[----:B------:R-:W-:Y:S01]  /*4dd0*/  ISETP.GT.U32.AND P3, PT, R3, R56, PT ;  /* 0x000000380300720c */ /* 0x000fe20003f64070 */
[----:B------:R-:W-:Y:S01]  /*4de0*/  IMAD.HI.U32 R0, R5, R58, RZ ;  /* 0x0000003a05007227 */ /* 0x000fe200078e00ff */
[----:B------:R-:W-:Y:S01]  /*4df0*/  ISETP.GT.U32.AND P2, PT, R3, R54, PT ;  /* 0x000000360300720c */ /* 0x000fe20003f44070 */
[----:B------:R-:W-:Y:S01]  /*4e00*/  STL [R1+0x4dcc], R51 ;  /* 0x004dcc3301007387 */ /* 0x000fe20000100800 */
[----:B------:R-:W-:Y:S01]  /*4e10*/  @!P0 IADD3 R53, R53, -R3, RZ ;  /* 0x8000000335358210 */ /* 0x000fe20007ffe0ff */
[----:B------:R-:W-:Y:S01]  /*4e20*/  IMAD.MOV R0, RZ, RZ, -R0 ;  /* 0x000000ffff007224 */ /* 0x000fe200078e0a00 */
[----:B-1----:R-:W-:Y:S01]  /*4e30*/  IADD3 R50, R10, 0x1d5, RZ ;  /* 0x000001d50a327810 */ /* 0x002fe20007ffe0ff */
[----:B------:R-:W-:Y:S01]  /*4e40*/  @!P1 IMAD.IADD R55, R55, 0x1, -R3 ;  /* 0x0000000137379824 */ /* 0x000fe200078e0a03 */
[C---:B------:R-:W-:Y:S01]  /*4e50*/  ISETP.GT.U32.AND P0, PT, R3.reuse, R53, PT ;  /* 0x000000350300720c */ /* 0x040fe20003f04070 */
[----:B------:R-:W-:Y:S01]  /*4e60*/  IMAD R58, R3, R0, R58 ;  /* 0x00000000033a7224 */ /* 0x000fe200078e023a */
[----:B------:R-:W-:Y:S01]  /*4e70*/  STL [R1+0x4dd0], R52 ;  /* 0x004dd03401007387 */ /* 0x000fe20000100800 */
[----:B------:R-:W-:Y:S01]  /*4e80*/  IMAD.HI.U32 R4, R5, R60, RZ ;  /* 0x0000003c05047227 */ /* 0x000fe200078e00ff */
[----:B------:R-:W-:-:S02]  /*4e90*/  ISETP.GT.U32.AND P1, PT, R3, R55, PT ;  /* 0x000000370300720c */ /* 0x000fc40003f24070 */
[-C--:B------:R-:W-:Y:S01]  /*4ea0*/  @!P3 IADD3 R56, R56, -R3.reuse, RZ ;  /* 0x800000033838b210 */ /* 0x080fe20007ffe0ff */
[----:B------:R-:W-:Y:S01]  /*4eb0*/  IMAD.MOV R4, RZ, RZ, -R4 ;  /* 0x000000ffff047224 */ /* 0x000fe200078e0a04 */
[C---:B------:R-:W-:Y:S01]  /*4ec0*/  ISETP.GT.U32.AND P3, PT, R3.reuse, R58, PT ;  /* 0x0000003a0300720c */ /* 0x040fe20003f64070 */
[----:B------:R-:W-:Y:S01]  /*4ed0*/  VIADD R0, R10, 0x56 ;  /* 0x000000560a007836 */ /* 0x000fe20000000000 */
[----:B------:R-:W-:Y:S01]  /*4ee0*/  @!P2 IADD3 R54, R54, -R3, RZ ;  /* 0x800000033636a210 */ /* 0x000fe20007ffe0ff */
[C---:B------:R-:W-:Y:S01]  /*4ef0*/  VIADD R125, R10.reuse, 0x97 ;  /* 0x000000970a7d7836 */ /* 0x040fe20000000000 */
[----:B------:R-:W-:Y:S01]  /*4f00*/  ISETP.GT.U32.AND P2, PT, R3, R57, PT ;  /* 0x000000390300720c */ /* 0x000fe20003f44070 */
[----:B------:R-:W-:Y:S01]  /*4f10*/  @!P0 IMAD.IADD R53, R53, 0x1, -R3 ;  /* 0x0000000135358824 */ /* 0x000fe200078e0a03 */
[----:B------:R-:W-:Y:S01]  /*4f20*/  ISETP.GE.AND P0, PT, R59, RZ, PT ;  /* 0x000000ff3b00720c */ /* 0x000fe20003f06270 */
[----:B------:R-:W-:Y:S01]  /*4f30*/  IMAD R59, R3, R4, R60 ;  /* 0x00000004033b7224 */ /* 0x000fe200078e023c */
[----:B------:R-:W-:Y:S01]  /*4f40*/  IABS R60, R0 ;  /* 0x00000000003c7213 */ /* 0x000fe20000000000 */
[----:B------:R-:W-:Y:S01]  /*4f50*/  VIADD R4, R10, 0x57 ;  /* 0x000000570a047836 */ /* 0x000fe20000000000 */
[-C--:B------:R-:W-:Y:S01]  /*4f60*/  @!P1 IADD3 R55, R55, -R3.reuse, RZ ;  /* 0x8000000337379210 */ /* 0x080fe20007ffe0ff */
[----:B------:R-:W-:Y:S01]  /*4f70*/  @!P6 IMAD.MOV R53, RZ, RZ, -R53 ;  /* 0x000000ffff35e224 */ /* 0x000fe200078e0a35 */
[----:B------:R-:W-:Y:S01]  /*4f80*/  @!P5 IADD3 R54, -R54, RZ, RZ ;  /* 0x000000ff3636d210 */ /* 0x000fe20007ffe1ff */
[----:B------:R-:W-:Y:S01]  /*4f90*/  VIADD R244, R10, 0x16d ;  /* 0x0000016d0af47836 */ /* 0x000fe20000000000 */
[----:B------:R-:W-:Y:S01]  /*4fa0*/  @!P3 IADD3 R58, R58, -R3, RZ ;  /* 0x800000033a3ab210 */ /* 0x000fe20007ffe0ff */
[----:B------:R-:W-:Y:S01]  /*4fb0*/  @!P4 IMAD.MOV R55, RZ, RZ, -R55 ;  /* 0x000000ffff37c224 */ /* 0x000fe200078e0a37 */
[----:B------:R-:W-:Y:S01]  /*4fc0*/  ISETP.GE.AND P4, PT, R0, RZ, PT ;  /* 0x000000ff0000720c */ /* 0x000fe20003f86270 */
[--C-:B------:R-:W-:Y:S01]  /*4fd0*/  @!P2 IMAD.IADD R57, R57, 0x1, -R3.reuse ;  /* 0x000000013939a824 */ /* 0x100fe200078e0a03 */
[----:B------:R-:W-:Y:S01]  /*4fe0*/  ISETP.GT.U32.AND P3, PT, R3, R58, PT ;  /* 0x0000003a0300720c */ /* 0x000fe20003f64070 */
[----:B------:R-:W-:Y:S01]  /*4ff0*/  IMAD.HI.U32 R0, R5, R60, RZ ;  /* 0x0000003c05007227 */ /* 0x000fe200078e00ff */
[----:B------:R-:W-:Y:S01]  /*5000*/  ISETP.GE.AND P5, PT, R62, RZ, PT ;  /* 0x000000ff3e00720c */ /* 0x000fe20003fa6270 */
[----:B------:R-:W-:Y:S01]  /*5010*/  STL [R1+0x4dd4], R53 ;  /* 0x004dd43501007387 */ /* 0x000fe20000100800 */
[C---:B------:R-:W-:Y:S01]  /*5020*/  ISETP.GT.U32.AND P2, PT, R3.reuse, R57, PT ;  /* 0x000000390300720c */ /* 0x040fe20003f44070 */
[----:B------:R-:W-:Y:S01]  /*5030*/  IMAD.MOV R0, RZ, RZ, -R0 ;  /* 0x000000ffff007224 */ /* 0x000fe200078e0a00 */
[----:B------:R-:W-:Y:S01]  /*5040*/  IABS R62, R4 ;  /* 0x00000004003e7213 */ /* 0x000fe20000000000 */
[----:B------:R-:W-:Y:S01]  /*5050*/  STL [R1+0x4dd8], R54 ;  /* 0x004dd83601007387 */ /* 0x000fe20000100800 */
[----:B------:R-:W-:Y:S01]  /*5060*/  @!P0 IADD3 R56, -R56, RZ, RZ ;  /* 0x000000ff38388210 */ /* 0x000fe20007ffe1ff */
[----:B------:R-:W-:Y:S01]  /*5070*/  IMAD R60, R3, R0, R60 ;  /* 0x00000000033c7224 */ /* 0x000fe200078e023c */
[----:B------:R-:W-:Y:S01]  /*5080*/  ISETP.GE.AND P0, PT, R4, RZ, PT ;  /* 0x000000ff0400720c */ /* 0x000fe20003f06270 */
[----:B------:R-:W-:Y:S01]  /*5090*/  IMAD.HI.U32 R4, R5, R62, RZ ;  /* 0x0000003e05047227 */ /* 0x000fe200078e00ff */
[----:B------:R-:W-:Y:S01]  /*50a0*/  ISETP.GE.AND P6, PT, R61, RZ, PT ;  /* 0x000000ff3d00720c */ /* 0x000fe20003fc6270 */
[----:B------:R1:W-:Y:S01]  /*50b0*/  STL [R1+0x4ddc], R55 ;  /* 0x004ddc3701007387 */ /* 0x0003e20000100800 */
[----:B------:R-:W-:Y:S01]  /*50c0*/  ISETP.GE.AND P1, PT, R63, RZ, PT ;  /* 0x000000ff3f00720c */ /* 0x000fe20003f26270 */
[--C-:B------:R-:W-:Y:S01]  /*50d0*/  @!P3 IMAD.IADD R58, R58, 0x1, -R3.reuse ;  /* 0x000000013a3ab824 */ /* 0x100fe200078e0a03 */
[----:B------:R-:W-:Y:S01]  /*50e0*/  IADD3 R4, -R4, RZ, RZ ;  /* 0x000000ff04047210 */ /* 0x000fe20007ffe1ff */
[----:B------:R-:W-:Y:S01]  /*50f0*/  @!P2 IMAD.IADD R57, R57, 0x1, -R3 ;  /* 0x000000013939a824 */ /* 0x000fe200078e0a03 */
[C---:B------:R-:W-:Y:S01]  /*5100*/  ISETP.GT.U32.AND P3, PT, R3.reuse, R60, PT ;  /* 0x0000003c0300720c */ /* 0x040fe20003f64070 */
[----:B------:R-:W-:Y:S01]  /*5110*/  VIADD R63, R10, 0x58 ;  /* 0x000000580a3f7836 */ /* 0x000fe20000000000 */
[C---:B------:R-:W-:Y:S01]  /*5120*/  ISETP.GT.U32.AND P2, PT, R3.reuse, R59, PT ;  /* 0x0000003b0300720c */ /* 0x040fe20003f44070 */
[----:B------:R-:W-:Y:S01]  /*5130*/  IMAD R61, R3, R4, R62 ;  /* 0x00000004033d7224 */ /* 0x000fe200078e023e */
[----:B------:R-:W-:Y:S01]  /*5140*/  @!P5 IADD3 R58, -R58, RZ, RZ ;  /* 0x000000ff3a3ad210 */ /* 0x000fe20007ffe1ff */
[----:B------:R-:W-:Y:S01]  /*5150*/  IMAD.HI.U32 R4, R5, R66, RZ ;  /* 0x0000004205047227 */ /* 0x000fe200078e00ff */
[----:B------:R-:W-:Y:S01]  /*5160*/  IABS R64, R63 ;  /* 0x0000003f00407213 */ /* 0x000fe20000000000 */
[----:B------:R-:W-:Y:S01]  /*5170*/  STL [R1+0x4de0], R56 ;  /* 0x004de03801007387 */ /* 0x000fe20000100800 */
[----:B------:R-:W-:Y:S01]  /*5180*/  ISETP.GE.AND P5, PT, R63, RZ, PT ;  /* 0x000000ff3f00720c */ /* 0x000fe20003fa6270 */
[----:B------:R-:W-:Y:S01]  /*5190*/  @!P6 IMAD.MOV R57, RZ, RZ, -R57 ;  /* 0x000000ffff39e224 */ /* 0x000fe200078e0a39 */
[----:B------:R-:W-:Y:S01]  /*51a0*/  ISETP.GT.U32.AND P6, PT, R3, R61, PT ;  /* 0x0000003d0300720c */ /* 0x000fe20003fc4070 */
[----:B------:R-:W-:Y:S01]  /*51b0*/  IMAD.HI.U32 R0, R5, R64, RZ ;  /* 0x0000004005007227 */ /* 0x000fe200078e00ff */
[----:B------:R-:W-:-:S02]  /*51c0*/  IABS R124, R125 ;  /* 0x0000007d007c7213 */ /* 0x000fc40000000000 */
[----:B------:R-:W-:Y:S01]  /*51d0*/  @!P3 IADD3 R60, R60, -R3, RZ ;  /* 0x800000033c3cb210 */ /* 0x000fe20007ffe0ff */
[--C-:B------:R-:W-:Y:S01]  /*51e0*/  @!P2 IMAD.IADD R59, R59, 0x1, -R3.reuse ;  /* 0x000000013b3ba824 */ /* 0x100fe200078e0a03 */
[----:B------:R-:W-:Y:S01]  /*51f0*/  IADD3 R0, -R0, RZ, RZ ;  /* 0x000000ff00007210 */ /* 0x000fe20007ffe1ff */
[----:B------:R-:W-:Y:S01]  /*5200*/  IMAD.MOV R4, RZ, RZ, -R4 ;  /* 0x000000ffff047224 */ /* 0x000fe200078e0a04 */
[C---:B------:R-:W-:Y:S01]  /*5210*/  ISETP.GT.U32.AND P3, PT, R3.reuse, R60, PT ;  /* 0x0000003c0300720c */ /* 0x040fe20003f64070 */
[----:B------:R-:W-:Y:S01]  /*5220*/  STL [R1+0x4de4], R57 ;  /* 0x004de43901007387 */ /* 0x000fe20000100800 */
[C---:B------:R-:W-:Y:S01]  /*5230*/  ISETP.GT.U32.AND P2, PT, R3.reuse, R59, PT ;  /* 0x0000003b0300720c */ /* 0x040fe20003f44070 */
[----:B------:R-:W-:Y:S01]  /*5240*/  IMAD R62, R3, R0, R64 ;  /* 0x00000000033e7224 */ /* 0x000fe200078e0240 */
[----:B------:R-:W-:Y:S01]  /*5250*/  IABS R64, R69 ;  /* 0x0000004500407213 */ /* 0x000fe20000000000 */
[----:B------:R-:W-:Y:S01]  /*5260*/  @!P6 IMAD.IADD R61, R61, 0x1, -R3 ;  /* 0x000000013d3de824 */ /* 0x000fe200078e0a03 */
[----:B------:R-:W-:Y:S01]  /*5270*/  STL [R1+0x4de8], R58 ;  /* 0x004de83a01007387 */ /* 0x000fe20000100800 */
[----:B------:R-:W-:Y:S01]  /*5280*/  IMAD R63, R3, R4, R66 ;  /* 0x00000004033f7224 */ /* 0x000fe200078e0242 */
[----:B-1----:R-:W-:Y:S01]  /*5290*/  IADD3 R55, R10, 0x1d0, RZ ;  /* 0x000001d00a377810 */ /* 0x002fe20007ffe0ff */
[----:B------:R-:W-:Y:S01]  /*52a0*/  IMAD.HI.U32 R0, R5, R64, RZ ;  /* 0x0000004005007227 */ /* 0x000fe200078e00ff */
[----:B------:R-:W-:-:S02]  /*52b0*/  ISETP.GT.U32.AND P6, PT, R3, R61, PT ;  /* 0x0000003d0300720c */ /* 0x000fc40003fc4070 */
[----:B------:R-:W-:Y:S01]  /*52c0*/  IADD3 R54, R10, 0x1d1, RZ ;  /* 0x000001d10a367810 */ /* 0x000fe20007ffe0ff */
[----:B------:R-:W-:Y:S01]  /*52d0*/  IMAD.HI.U32 R4, R5, R70, RZ ;  /* 0x0000004605047227 */ /* 0x000fe200078e00ff */
[----:B------:R-:W-:Y:S02]  /*52e0*/  @!P3 IADD3 R60, R60, -R3, RZ ;  /* 0x800000033c3cb210 */ /* 0x000fe40007ffe0ff */
[----:B------:R-:W-:Y:S01]  /*52f0*/  ISETP.GT.U32.AND P3, PT, R3, R62, PT ;  /* 0x0000003e0300720c */ /* 0x000fe20003f64070 */
[----:B------:R-:W-:Y:S01]  /*5300*/  @!P2 IMAD.IADD R59, R59, 0x1, -R3 ;  /* 0x000000013b3ba824 */ /* 0x000fe200078e0a03 */
[----:B------:R-:W-:Y:S01]  /*5310*/  ISETP.GE.AND P2, PT, R65, RZ, PT ;  /* 0x000000ff4100720c */ /* 0x000fe20003f46270 */
[----:B------:R-:W-:Y:S01]  /*5320*/  IMAD.MOV R65, RZ, RZ, -R0 ;  /* 0x000000ffff417224 */ /* 0x000fe200078e0a00 */
[----:B------:R-:W-:Y:S01]  /*5330*/  IADD3 R52, R10, 0x1d3, RZ ;  /* 0x000001d30a347810 */ /* 0x000fe20007ffe0ff */
[----:B------:R-:W-:Y:S01]  /*5340*/  IMAD.HI.U32 R0, R5, R68, RZ ;  /* 0x0000004405007227 */ /* 0x000fe200078e00ff */
[----:B------:R-:W-:-:S03]  /*5350*/  @!P1 IADD3 R59, -R59, RZ, RZ ;  /* 0x000000ff3b3b9210 */ /* 0x000fc60007ffe1ff */
[----:B------:R-:W-:Y:S01]  /*5360*/  IMAD R64, R3, R65, R64 ;  /* 0x0000004103407224 */ /* 0x000fe200078e0240 */
[----:B------:R-:W-:Y:S01]  /*5370*/  IADD3 R65, -R0, RZ, RZ ;  /* 0x000000ff00417210 */ /* 0x000fe20007ffe1ff */
[--C-:B------:R-:W-:Y:S01]  /*5380*/  @!P6 IMAD.IADD R61, R61, 0x1, -R3.reuse ;  /* 0x000000013d3de824 */ /* 0x100fe200078e0a03 */
[C---:B------:R-:W-:Y:S01]  /*5390*/  ISETP.GT.U32.AND P6, PT, R3.reuse, R63, PT ;  /* 0x0000003f0300720c */ /* 0x040fe20003fc4070 */
[----:B------:R-:W-:Y:S01]  /*53a0*/  @!P3 IMAD.IADD R62, R62, 0x1, -R3 ;  /* 0x000000013e3eb824 */ /* 0x000fe200078e0a03 */
[----:B------:R-:W-:Y:S01]  /*53b0*/  ISETP.GT.U32.AND P3, PT, R3, R64, PT ;  /* 0x000000400300720c */ /* 0x000fe20003f64070 */
[----:B------:R-:W-:Y:S01]  /*53c0*/  IMAD.HI.U32 R66, R5, R72, RZ ;  /* 0x0000004805427227 */ /* 0x000fe200078e00ff */
[----:B------:R-:W-:Y:S01]  /*53d0*/  @!P0 IADD3 R61, -R61, RZ, RZ ;  /* 0x000000ff3d3d8210 */ /* 0x000fe20007ffe1ff */
[----:B------:R1:W-:Y:S02]  /*53e0*/  STL [R1+0x4dec], R59 ;  /* 0x004dec3b01007387 */ /* 0x0003e40000100800 */
[----:B------:R-:W-:Y:S01]  /*53f0*/  IMAD.MOV R4, RZ, RZ, -R4 ;  /* 0x000000ffff047224 */ /* 0x000fe200078e0a04 */
[----:B------:R-:W-:Y:S01]  /*5400*/  IADD3 R67, -R66, RZ, RZ ;  /* 0x000000ff42437210 */ /* 0x000fe20007ffe1ff */
[----:B------:R-:W-:-:S02]  /*5410*/  IMAD R65, R3, R65, R68 ;  /* 0x0000004103417224 */ /* 0x000fc400078e0244 */
[----:B------:R-:W-:Y:S01]  /*5420*/  IMAD R66, R3, R4, R70 ;  /* 0x0000000403427224 */ /* 0x000fe200078e0246 */
[----:B------:R-:W-:Y:S01]  /*5430*/  IABS R70, R77 ;  /* 0x0000004d00467213 */ /* 0x000fe20000000000 */
[--C-:B------:R-:W-:Y:S01]  /*5440*/  @!P6 IMAD.IADD R63, R63, 0x1, -R3.reuse ;  /* 0x000000013f3fe824 */ /* 0x100fe200078e0a03 */
[C---:B------:R-:W-:Y:S01]  /*5450*/  ISETP.GT.U32.AND P6, PT, R3.reuse, R65, PT ;  /* 0x000000410300720c */ /* 0x040fe20003fc4070 */
[----:B------:R-:W-:Y:S01]  /*5460*/  @!P3 IMAD.IADD R64, R64, 0x1, -R3 ;  /* 0x000000014040b824 */ /* 0x000fe200078e0a03 */
[----:B------:R-:W-:Y:S01]  /*5470*/  ISETP.GT.U32.AND P3, PT, R3, R62, PT ;  /* 0x0000003e0300720c */ /* 0x000fe20003f64070 */
[----:B------:R-:W-:Y:S01]  /*5480*/  IMAD.HI.U32 R0, R5, R74, RZ ;  /* 0x0000004a05007227 */ /* 0x000fe200078e00ff */
[C---:B------:R-:W-:Y:S02]  /*5490*/  ISETP.GT.U32.AND P0, PT, R3.reuse, R66, PT ;  /* 0x000000420300720c */ /* 0x040fe40003f04070 */
[C---:B------:R-:W-:Y:S01]  /*54a0*/  ISETP.GT.U32.AND P1, PT, R3.reuse, R63, PT ;  /* 0x0000003f0300720c */ /* 0x040fe20003f24070 */
[----:B------:R-:W-:Y:S01]  /*54b0*/  IMAD R67, R3, R67, R72 ;  /* 0x0000004303437224 */ /* 0x000fe200078e0248 */
[----:B------:R-:W-:Y:S01]  /*54c0*/  IABS R72, R78 ;  /* 0x0000004e00487213 */ /* 0x000fe20000000000 */
[----:B------:R-:W-:Y:S01]  /*54d0*/  IMAD.MOV R0, RZ, RZ, -R0 ;  /* 0x000000ffff007224 */ /* 0x000fe200078e0a00 */
[----:B-1----:R-:W-:Y:S01]  /*54e0*/  IADD3 R59, R10, 0x1cc, RZ ;  /* 0x000001cc0a3b7810 */ /* 0x002fe20007ffe0ff */
[----:B------:R-:W-:-:S02]  /*54f0*/  @!P4 IMAD.MOV R60, RZ, RZ, -R60 ;  /* 0x000000ffff3cc224 */ /* 0x000fc400078e0a3c */
[--C-:B------:R-:W-:Y:S01]  /*5500*/  @!P6 IMAD.IADD R65, R65, 0x1, -R3.reuse ;  /* 0x000000014141e824 */ /* 0x100fe200078e0a03 */
[C---:B------:R-:W-:Y:S01]  /*5510*/  ISETP.GT.U32.AND P6, PT, R3.reuse, R64, PT ;  /* 0x000000400300720c */ /* 0x040fe20003fc4070 */
[--C-:B------:R-:W-:Y:S01]  /*5520*/  @!P3 IMAD.IADD R62, R62, 0x1, -R3.reuse ;  /* 0x000000013e3eb824 */ /* 0x100fe200078e0a03 */
[C---:B------:R-:W-:Y:S01]  /*5530*/  ISETP.GT.U32.AND P3, PT, R3.reuse, R67, PT ;  /* 0x000000430300720c */ /* 0x040fe20003f64070 */
[--C-:B------:R-:W-:Y:S01]  /*5540*/  @!P0 IMAD.IADD R66, R66, 0x1, -R3.reuse ;  /* 0x0000000142428824 */ /* 0x100fe200078e0a03 */
[C---:B------:R-:W-:Y:S01]  /*5550*/  ISETP.GT.U32.AND P4, PT, R3.reuse, R65, PT ;  /* 0x000000410300720c */ /* 0x040fe20003f84070 */
[----:B------:R-:W-:Y:S01]  /*5560*/  IMAD R68, R3, R0, R74 ;  /* 0x0000000003447224 */ /* 0x000fe200078e024a */
[----:B------:R-:W-:Y:S01]  /*5570*/  ISETP.GE.AND P0, PT, R73, RZ, PT ;  /* 0x000000ff4900720c */ /* 0x000fe20003f06270 */
[----:B------:R-:W-:Y:S01]  /*5580*/  IMAD.HI.U32 R4, R5, R72, RZ ;  /* 0x0000004805047227 */ /* 0x000fe200078e00ff */
[----:B------:R-:W-:Y:S03]  /*5590*/  STL [R1+0x4df0], R60 ;  /* 0x004df03c01007387 */ /* 0x000fe60000100800 */
[----:B------:R-:W-:Y:S01]  /*55a0*/  @!P5 IMAD.MOV R62, RZ, RZ, -R62 ;  /* 0x000000ffff3ed224 */ /* 0x000fe200078e0a3e */
[----:B------:R-:W-:Y:S01]  /*55b0*/  ISETP.GT.U32.AND P5, PT, R3, R66, PT ;  /* 0x000000420300720c */ /* 0x000fe20003fa4070 */
[----:B------:R-:W-:Y:S01]  /*55c0*/  IMAD.HI.U32 R0, R5, R70, RZ ;  /* 0x0000004605007227 */ /* 0x000fe200078e00ff */
[----:B------:R-:W-:Y:S01]  /*55d0*/  IADD3 R4, -R4, RZ, RZ ;  /* 0x000000ff04047210 */ /* 0x000fe20007ffe1ff */
[----:B------:R-:W-:Y:S01]  /*55e0*/  STL [R1+0x4df4], R61 ;  /* 0x004df43d01007387 */ /* 0x000fe20000100800 */
[----:B------:R-:W-:Y:S01]  /*55f0*/  @!P6 IADD3 R64, R64, -R3, RZ ;  /* 0x800000034040e210 */ /* 0x000fe20007ffe0ff */
[--C-:B------:R-:W-:Y:S01]  /*5600*/  @!P1 IMAD.IADD R63, R63, 0x1, -R3.reuse ;  /* 0x000000013f3f9824 */ /* 0x100fe200078e0a03 */
[----:B------:R-:W-:Y:S01]  /*5610*/  ISETP.GE.AND P1, PT, R69, RZ, PT ;  /* 0x000000ff4500720c */ /* 0x000fe20003f26270 */
[----:B------:R-:W-:Y:S01]  /*5620*/  IMAD.MOV R0, RZ, RZ, -R0 ;  /* 0x000000ffff007224 */ /* 0x000fe200078e0a00 */
[----:B------:R-:W-:Y:S01]  /*5630*/  ISETP.GT.U32.AND P6, PT, R3, R68, PT ;  /* 0x000000440300720c */ /* 0x000fe20003fc4070 */
[--C-:B------:R-:W-:Y:S01]  /*5640*/  @!P3 IMAD.IADD R67, R67, 0x1, -R3.reuse ;  /* 0x000000014343b824 */ /* 0x100fe200078e0a03 */
[----:B------:R-:W-:Y:S01]  /*5650*/  @!P2 IADD3 R63, -R63, RZ, RZ ;  /* 0x000000ff3f3fa210 */ /* 0x000fe20007ffe1ff */
[----:B------:R-:W-:Y:S01]  /*5660*/  IMAD R69, R3, R0, R70 ;  /* 0x0000000003457224 */ /* 0x000fe200078e0246 */
[----:B------:R-:W-:Y:S01]  /*5670*/  ISETP.GE.AND P3, PT, R75, RZ, PT ;  /* 0x000000ff4b00720c */ /* 0x000fe20003f66270 */
[C---:B------:R-:W-:Y:S01]  /*5680*/  IMAD R70, R3.reuse, R4, R72 ;  /* 0x0000000403467224 */ /* 0x040fe200078e0248 */
[----:B------:R-:W-:Y:S01]  /*5690*/  ISETP.GT.U32.AND P2, PT, R3, R67, PT ;  /* 0x000000430300720c */ /* 0x000fe20003f44070 */
[--C-:B------:R-:W-:Y:S01]  /*56a0*/  @!P5 IMAD.IADD R66, R66, 0x1, -R3.reuse ;  /* 0x000000014242d824 */ /* 0x100fe200078e0a03 */
[----:B------:R-:W-:Y:S01]  /*56b0*/  IADD3 R4, R10, 0x61, RZ ;  /* 0x000000610a047810 */ /* 0x000fe20007ffe0ff */
[--C-:B------:R-:W-:Y:S01]  /*56c0*/  @!P4 IMAD.IADD R65, R65, 0x1, -R3.reuse ;  /* 0x000000014141c824 */ /* 0x100fe200078e0a03 */
[----:B------:R-:W-:Y:S01]  /*56d0*/  ISETP.GT.U32.AND P5, PT, R3, R70, PT ;  /* 0x000000460300720c */ /* 0x000fe20003fa4070 */
[----:B------:R-:W-:Y:S01]  /*56e0*/  @!P1 IMAD.MOV R64, RZ, RZ, -R64 ;  /* 0x000000ffff409224 */ /* 0x000fe200078e0a40 */
[----:B------:R-:W-:Y:S01]  /*56f0*/  ISETP.GE.AND P4, PT, R71, RZ, PT ;  /* 0x000000ff4700720c */ /* 0x000fe20003f86270 */
[--C-:B------:R-:W-:Y:S01]  /*5700*/  @!P6 IMAD.IADD R68, R68, 0x1, -R3.reuse ;  /* 0x000000014444e824 */ /* 0x100fe200078e0a03 */
[C---:B------:R-:W-:Y:S01]  /*5710*/  ISETP.GT.U32.AND P1, PT, R3.reuse, R69, PT ;  /* 0x000000450300720c */ /* 0x040fe20003f24070 */
[----:B------:R-:W-:Y:S01]  /*5720*/  VIADD R71, R10, 0x62 ;  /* 0x000000620a477836 */ /* 0x000fe20000000000 */
[----:B------:R-:W-:Y:S01]  /*5730*/  IABS R72, R4 ;  /* 0x0000000400487213 */ /* 0x000fe20000000000 */
[----:B------:R-:W-:Y:S01]  /*5740*/  @!P0 IMAD.MOV R66, RZ, RZ, -R66 ;  /* 0x000000ffff428224 */ /* 0x000fe200078e0a42 */
[----:B------:R-:W-:Y:S01]  /*5750*/  ISETP.GT.U32.AND P6, PT, R3, R68, PT ;  /* 0x000000440300720c */ /* 0x000fe20003fc4070 */
[--C-:B------:R-:W-:Y:S01]  /*5760*/  @!P2 IMAD.IADD R67, R67, 0x1, -R3.reuse ;  /* 0x000000014343a824 */ /* 0x100fe200078e0a03 */
[----:B------:R-:W-:Y:S01]  /*5770*/  IABS R74, R71 ;  /* 0x00000047004a7213 */ /* 0x000fe20000000000 */
[----:B------:R-:W-:Y:S01]  /*5780*/  IMAD.HI.U32 R0, R5, R72, RZ ;  /* 0x0000004805007227 */ /* 0x000fe200078e00ff */
[----:B------:R-:W-:Y:S01]  /*5790*/  ISETP.GE.AND P2, PT, R77, RZ, PT ;  /* 0x000000ff4d00720c */ /* 0x000fe20003f46270 */
[----:B------:R-:W-:Y:S01]  /*57a0*/  STL [R1+0x4df8], R62 ;  /* 0x004df83e01007387 */ /* 0x000fe20000100800 */
[-C--:B------:R-:W-:Y:S01]  /*57b0*/  @!P5 IADD3 R70, R70, -R3.reuse, RZ ;  /* 0x800000034646d210 */ /* 0x080fe20007ffe0ff */
[----:B------:R-:W-:Y:S01]  /*57c0*/  IMAD.MOV R0, RZ, RZ, -R0 ;  /* 0x000000ffff007224 */ /* 0x000fe200078e0a00 */
[----:B------:R-:W-:Y:S01]  /*57d0*/  @!P4 IADD3 R65, -R65, RZ, RZ ;  /* 0x000000ff4141c210 */ /* 0x000fe20007ffe1ff */
[--C-:B------:R-:W-:Y:S01]  /*57e0*/  @!P1 IMAD.IADD R69, R69, 0x1, -R3.reuse ;  /* 0x0000000145459824 */ /* 0x100fe200078e0a03 */
[----:B------:R-:W-:Y:S01]  /*57f0*/  ISETP.GE.AND P4, PT, R76, RZ, PT ;  /* 0x000000ff4c00720c */ /* 0x000fe20003f86270 */
[----:B------:R-:W-:Y:S01]  /*5800*/  VIADD R73, R10, 0x65 ;  /* 0x000000650a497836 */ /* 0x000fe20000000000 */
[----:B------:R-:W-:Y:S01]  /*5810*/  ISETP.GE.AND P1, PT, R4, RZ, PT ;  /* 0x000000ff0400720c */ /* 0x000fe20003f26270 */
[----:B------:R-:W-:Y:S01]  /*5820*/  IMAD.HI.U32 R4, R5, R74, RZ ;  /* 0x0000004a05047227 */ /* 0x000fe200078e00ff */
[----:B------:R-:W-:Y:S01]  /*5830*/  ISETP.GT.U32.AND P5, PT, R3, R70, PT ;  /* 0x000000460300720c */ /* 0x000fe20003fa4070 */
[----:B------:R-:W-:Y:S01]  /*5840*/  STL [R1+0x4dfc], R63 ;  /* 0x004dfc3f01007387 */ /* 0x000fe20000100800 */
[----:B------:R-:W-:Y:S01]  /*5850*/  @!P3 IADD3 R67, -R67, RZ, RZ ;  /* 0x000000ff4343b210 */ /* 0x000fe20007ffe1ff */
[----:B------:R-:W-:Y:S01]  /*5860*/  IMAD.MOV R4, RZ, RZ, -R4 ;  /* 0x000000ffff047224 */ /* 0x000fe200078e0a04 */
[----:B------:R-:W-:Y:S01]  /*5870*/  ISETP.GE.AND P3, PT, R71, RZ, PT ;  /* 0x000000ff4700720c */ /* 0x000fe20003f66270 */
[C---:B------:R-:W-:Y:S01]  /*5880*/  IMAD R71, R3.reuse, R0, R72 ;  /* 0x0000000003477224 */ /* 0x040fe200078e0248 */
[----:B------:R-:W-:Y:S01]  /*5890*/  @!P6 IADD3 R68, R68, -R3, RZ ;  /* 0x800000034444e210 */ /* 0x000fe20007ffe0ff */
[C---:B------:R-:W-:Y:S01]  /*58a0*/  IMAD R72, R3.reuse, R4, R74 ;  /* 0x0000000403487224 */ /* 0x040fe200078e024a */
[C---:B------:R-:W-:Y:S01]  /*58b0*/  ISETP.GT.U32.AND P0, PT, R3.reuse, R69, PT ;  /* 0x000000450300720c */ /* 0x040fe20003f04070 */
[----:B------:R-:W-:Y:S01]  /*58c0*/  VIADD R4, R10, 0x64 ;  /* 0x000000640a047836 */ /* 0x000fe20000000000 */
[----:B------:R-:W-:Y:S01]  /*58d0*/  @!P4 IADD3 R68, -R68, RZ, RZ ;  /* 0x000000ff4444c210 */ /* 0x000fe20007ffe1ff */
[C---:B------:R-:W-:Y:S01]  /*58e0*/  VIADD R0, R10.reuse, 0x63 ;  /* 0x000000630a007836 */ /* 0x040fe20000000000 */
[C---:B------:R-:W-:Y:S01]  /*58f0*/  ISETP.GT.U32.AND P4, PT, R3.reuse, R71, PT ;  /* 0x000000470300720c */ /* 0x040fe20003f84070 */
[----:B------:R-:W-:Y:S01]  /*5900*/  VIADD R77, R10, 0x67 ;  /* 0x000000670a4d7836 */ /* 0x000fe20000000000 */
[----:B------:R-:W-:Y:S01]  /*5910*/  @!P5 IADD3 R70, R70, -R3, RZ ;  /* 0x800000034646d210 */ /* 0x000fe20007ffe0ff */
[----:B------:R-:W-:Y:S01]  /*5920*/  STL [R1+0x4e00], R64 ;  /* 0x004e004001007387 */ /* 0x000fe20000100800 */
[----:B------:R-:W-:Y:S01]  /*5930*/  ISETP.GT.U32.AND P5, PT, R3, R72, PT ;  /* 0x000000480300720c */ /* 0x000fe20003fa4070 */
[----:B------:R-:W-:Y:S01]  /*5940*/  VIADD R132, R10, 0x16e ;  /* 0x0000016e0a847836 */ /* 0x000fe20000000000 */
[----:B------:R-:W-:Y:S01]  /*5950*/  ISETP.GE.AND P6, PT, R78, RZ, PT ;  /* 0x000000ff4e00720c */ /* 0x000fe20003fc6270 */
[----:B------:R1:W-:Y:S01]  /*5960*/  STL [R1+0x4e04], R65 ;  /* 0x004e044101007387 */ /* 0x0003e20000100800 */
[----:B------:R-:W-:Y:S01]  /*5970*/  IABS R78, R4 ;  /* 0x00000004004e7213 */ /* 0x000fe20000000000 */
[--C-:B------:R-:W-:Y:S01]  /*5980*/  @!P0 IMAD.IADD R69, R69, 0x1, -R3.reuse ;  /* 0x0000000145458824 */ /* 0x100fe200078e0a03 */
[----:B------:R-:W-:Y:S01]  /*5990*/  IABS R76, R0 ;  /* 0x00000000004c7213 */ /* 0x000fe20000000000 */
[----:B------:R-:W-:Y:S01]  /*59a0*/  STL [R1+0x4e08], R66 ;  /* 0x004e084201007387 */ /* 0x000fe20000100800 */
[----:B------:R-:W-:Y:S01]  /*59b0*/  IABS R80, R73 ;  /* 0x0000004900507213 */ /* 0x000fe20000000000 */
[----:B------:R-:W-:Y:S01]  /*59c0*/  @!P4 IMAD.IADD R71, R71, 0x1, -R3 ;  /* 0x000000014747c824 */ /* 0x000fe200078e0a03 */
[----:B------:R-:W-:Y:S01]  /*59d0*/  ISETP.GE.AND P0, PT, R0, RZ, PT ;  /* 0x000000ff0000720c */ /* 0x000fe20003f06270 */
[----:B------:R-:W-:Y:S01]  /*59e0*/  @!P2 IMAD.MOV R69, RZ, RZ, -R69 ;  /* 0x000000ffff45a224 */ /* 0x000fe200078e0a45 */
[----:B------:R-:W-:Y:S01]  /*59f0*/  ISETP.GE.AND P2, PT, R4, RZ, PT ;  /* 0x000000ff0400720c */ /* 0x000fe20003f46270 */
[----:B------:R-:W-:Y:S01]  /*5a00*/  IMAD.HI.U32 R4, R5, R78, RZ ;  /* 0x0000004e05047227 */ /* 0x000fe200078e00ff */
[----:B------:R-:W-:Y:S01]  /*5a10*/  @!P5 IADD3 R72, R72, -R3, RZ ;  /* 0x800000034848d210 */ /* 0x000fe20007ffe0ff */
[----:B------:R-:W-:Y:S01]  /*5a20*/  STL [R1+0x4e0c], R67 ;  /* 0x004e0c4301007387 */ /* 0x000fe20000100800 */
[----:B------:R-:W-:Y:S01]  /*5a30*/  ISETP.GT.U32.AND P4, PT, R3, R71, PT ;  /* 0x000000470300720c */ /* 0x000fe20003f84070 */
[----:B------:R-:W-:Y:S01]  /*5a40*/  IMAD.HI.U32 R0, R5, R76, RZ ;  /* 0x0000004c05007227 */ /* 0x000fe200078e00ff */
[----:B------:R-:W-:Y:S01]  /*5a50*/  ISETP.GT.U32.AND P5, PT, R3, R72, PT ;  /* 0x000000480300720c */ /* 0x000fe20003fa4070 */
[----:B------:R-:W-:Y:S01]  /*5a60*/  STL [R1+0x4e10], R68 ;  /* 0x004e104401007387 */ /* 0x000fe20000100800 */
[----:B------:R-:W-:Y:S01]  /*5a70*/  @!P6 IADD3 R70, -R70, RZ, RZ ;  /* 0x000000ff4646e210 */ /* 0x000fe20007ffe1ff */
[----:B------:R-:W-:Y:S01]  /*5a80*/  IMAD.HI.U32 R74, R5, R80, RZ ;  /* 0x00000050054a7227 */ /* 0x000fe200078e00ff */
[----:B------:R-:W-:Y:S01]  /*5a90*/  ISETP.GE.AND P6, PT, R73, RZ, PT ;  /* 0x000000ff4900720c */ /* 0x000fe20003fc6270 */
[----:B------:R2:W-:Y:S01]  /*5aa0*/  STL [R1+0x4e14], R69 ;  /* 0x004e144501007387 */ /* 0x0005e20000100800 */
[----:B------:R-:W-:Y:S01]  /*5ab0*/  IABS R239, R132 ;  /* 0x0000008400ef7213 */ /* 0x000fe20000000000 */
[----:B------:R-:W-:Y:S01]  /*5ac0*/  IMAD.MOV R4, RZ, RZ, -R4 ;  /* 0x000000ffff047224 */ /* 0x000fe200078e0a04 */
[----:B-1----:R-:W-:Y:S01]  /*5ad0*/  IADD3 R65, R10, 0x1c6, RZ ;  /* 0x000001c60a417810 */ /* 0x002fe20007ffe0ff */
[----:B------:R-:W-:Y:S01]  /*5ae0*/  IMAD.MOV R0, RZ, RZ, -R0 ;  /* 0x000000ffff007224 */ /* 0x000fe200078e0a00 */
[----:B------:R-:W-:Y:S01]  /*5af0*/  STL [R1+0x4e18], R70 ;  /* 0x004e184601007387 */ /* 0x000fe20000100800 */
[----:B------:R-:W-:Y:S01]  /*5b00*/  IMAD.MOV R75, RZ, RZ, -R74 ;  /* 0x000000ffff4b7224 */ /* 0x000fe200078e0a4a */
[-C--:B------:R-:W-:Y:S01]  /*5b10*/  @!P4 IADD3 R71, R71, -R3.reuse, RZ ;  /* 0x800000034747c210 */ /* 0x080fe20007ffe0ff */
[C---:B------:R-:W-:Y:S01]  /*5b20*/  IMAD R74, R3.reuse, R4, R78 ;  /* 0x00000004034a7224 */ /* 0x040fe200078e024e */
[----:B------:R-:W-:Y:S01]  /*5b30*/  @!P5 IADD3 R72, R72, -R3, RZ ;  /* 0x800000034848d210 */ /* 0x000fe20007ffe0ff */
[----:B------:R-:W-:Y:S01]  /*5b40*/  IMAD R73, R3, R0, R76 ;  /* 0x0000000003497224 */ /* 0x000fe200078e024c */
[----:B------:R-:W-:Y:S01]  /*5b50*/  @!P1 IADD3 R71, -R71, RZ, RZ ;  /* 0x000000ff47479210 */ /* 0x000fe20007ffe1ff */
[C---:B------:R-:W-:Y:S01]  /*5b60*/  IMAD R75, R3.reuse, R75, R80 ;  /* 0x0000004b034b7224 */ /* 0x040fe200078e0250 */
[C---:B------:R-:W-:Y:S01]  /*5b70*/  ISETP.GT.U32.AND P5, PT, R3.reuse, R74, PT ;  /* 0x0000004a0300720c */ /* 0x040fe20003fa4070 */
[C---:B------:R-:W-:Y:S01]  /*5b80*/  VIADD R4, R10.reuse, 0x66 ;  /* 0x000000660a047836 */ /* 0x040fe20000000000 */
[----:B------:R-:W-:Y:S01]  /*5b90*/  ISETP.GT.U32.AND P4, PT, R3, R73, PT ;  /* 0x000000490300720c */ /* 0x000fe20003f84070 */
[----:B------:R-:W-:Y:S01]  /*5ba0*/  IMAD.HI.U32 R78, R5, R84, RZ ;  /* 0x00000054054e7227 */ /* 0x000fe200078e00ff */
[----:B------:R-:W-:Y:S01]  /*5bb0*/  ISETP.GT.U32.AND P1, PT, R3, R75, PT ;  /* 0x0000004b0300720c */ /* 0x000fe20003f24070 */
[----:B------:R-:W-:Y:S01]  /*5bc0*/  STL [R1+0x4e1c], R71 ;  /* 0x004e1c4701007387 */ /* 0x000fe20000100800 */
[----:B------:R-:W-:Y:S01]  /*5bd0*/  IABS R76, R4 ;  /* 0x00000004004c7213 */ /* 0x000fe20000000000 */
[C---:B------:R-:W-:Y:S01]  /*5be0*/  VIADD R235, R10.reuse, 0x170 ;  /* 0x000001700aeb7836 */ /* 0x040fe20000000000 */
[----:B------:R-:W-:Y:S01]  /*5bf0*/  IABS R80, R77 ;  /* 0x0000004d00507213 */ /* 0x000fe20000000000 */
[----:B------:R-:W-:Y:S01]  /*5c00*/  VIADD R236, R10, 0x175 ;  /* 0x000001750aec7836 */ /* 0x000fe20000000000 */
[----:B------:R-:W-:Y:S01]  /*5c10*/  @!P3 IADD3 R72, -R72, RZ, RZ ;  /* 0x000000ff4848b210 */ /* 0x000fe20007ffe1ff */
[----:B------:R-:W-:Y:S01]  /*5c20*/  IMAD.HI.U32 R0, R5, R76, RZ ;  /* 0x0000004c05007227 */ /* 0x000fe200078e00ff */
[----:B------:R-:W-:-:S02]  /*5c30*/  ISETP.GE.AND P3, PT, R4, RZ, PT ;  /* 0x000000ff0400720c */ /* 0x000fc40003f66270 */
[----:B------:R-:W-:Y:S01]  /*5c40*/  IADD3 R79, -R78, RZ, RZ ;  /* 0x000000ff4e4f7210 */ /* 0x000fe20007ffe1ff */
[--C-:B------:R-:W-:Y:S01]  /*5c50*/  @!P5 IMAD.IADD R74, R74, 0x1, -R3.reuse ;  /* 0x000000014a4ad824 */ /* 0x100fe200078e0a03 */
[----:B------:R1:W-:Y:S01]  /*5c60*/  STL [R1+0x4e20], R72 ;  /* 0x004e204801007387 */ /* 0x0003e20000100800 */
[--C-:B------:R-:W-:Y:S01]  /*5c70*/  @!P4 IMAD.IADD R73, R73, 0x1, -R3.reuse ;  /* 0x000000014949c824 */ /* 0x100fe200078e0a03 */
[----:B--2---:R-:W-:Y:S01]  /*5c80*/  IADD3 R69, R10, 0x1c2, RZ ;  /* 0x000001c20a457810 */ /* 0x004fe20007ffe0ff */
[----:B------:R-:W-:Y:S01]  /*5c90*/  @!P1 IMAD.IADD R75, R75, 0x1, -R3 ;  /* 0x000000014b4b9824 */ /* 0x000fe200078e0a03 */
[C---:B------:R-:W-:Y:S01]  /*5ca0*/  ISETP.GT.U32.AND P5, PT, R3.reuse, R74, PT ;  /* 0x0000004a0300720c */ /* 0x040fe20003fa4070 */
[----:B------:R-:W-:Y:S01]  /*5cb0*/  IMAD.MOV R0, RZ, RZ, -R0 ;  /* 0x000000ffff007224 */ /* 0x000fe200078e0a00 */
[----:B------:R-:W-:Y:S01]  /*5cc0*/  ISETP.GT.U32.AND P4, PT, R3, R73, PT ;  /* 0x000000490300720c */ /* 0x000fe20003f84070 */
[----:B------:R-:W-:Y:S01]  /*5cd0*/  IMAD.HI.U32 R4, R5, R82, RZ ;  /* 0x0000005205047227 */ /* 0x000fe200078e00ff */
[----:B------:R-:W-:-:S02]  /*5ce0*/  ISETP.GT.U32.AND P1, PT, R3, R75, PT ;  /* 0x0000004b0300720c */ /* 0x000fc40003f24070 */
[C---:B-1----:R-:W-:Y:S01]  /*5cf0*/  IADD3 R72, R10.reuse, 0x1bf, RZ ;  /* 0x000001bf0a487810 */ /* 0x042fe20007ffe0ff */
[----:B------:R-:W-:Y:S01]  /*5d00*/  IMAD R76, R3, R0, R76 ;  /* 0x00000000034c7224 */ /* 0x000fe200078e024c */
[----:B------:R-:W-:Y:S01]  /*5d10*/  IADD3 R63, R10, 0x1c8, RZ ;  /* 0x000001c80a3f7810 */ /* 0x000fe20007ffe0ff */
[----:B------:R-:W-:-:S04]  /*5d20*/  IMAD.HI.U32 R0, R5, R80, RZ ;  /* 0x0000005005007227 */ /* 0x000fc800078e00ff */
[----:B------:R-:W-:Y:S01]  /*5d30*/  IMAD.MOV R4, RZ, RZ, -R4 ;  /* 0x000000ffff047224 */ /* 0x000fe200078e0a04 */
[----:B------:R-:W-:Y:S01]  /*5d40*/  IADD3 R0, -R0, RZ, RZ ;  /* 0x000000ff00007210 */ /* 0x000fe20007ffe1ff */
[--C-:B------:R-:W-:Y:S01]  /*5d50*/  @!P5 IMAD.IADD R74, R74, 0x1, -R3.reuse ;  /* 0x000000014a4ad824 */ /* 0x100fe200078e0a03 */
[----:B------:R-:W-:Y:S01]  /*5d60*/  ISETP.GE.AND P5, PT, R77, RZ, PT ;  /* 0x000000ff4d00720c */ /* 0x000fe20003fa6270 */
[----:B------:R-:W-:Y:S01]  /*5d70*/  IMAD R78, R3, R4, R82 ;  /* 0x00000004034e7224 */ /* 0x000fe200078e0252 */
[----:B------:R-:W-:Y:S01]  /*5d80*/  IABS R4, R85 ;  /* 0x0000005500047213 */ /* 0x000fe20000000000 */
[--C-:B------:R-:W-:Y:S01]  /*5d90*/  @!P4 IMAD.IADD R73, R73, 0x1, -R3.reuse ;  /* 0x000000014949c824 */ /* 0x100fe200078e0a03 */
[C---:B------:R-:W-:Y:S01]  /*5da0*/  ISETP.GT.U32.AND P4, PT, R3.reuse, R76, PT ;  /* 0x0000004c0300720c */ /* 0x040fe20003f84070 */
[C---:B------:R-:W-:Y:S02]  /*5db0*/  IMAD R77, R3.reuse, R0, R80 ;  /* 0x00000000034d7224 */ /* 0x040fe400078e0250 */
[----:B------:R-:W-:Y:S01]  /*5dc0*/  IMAD R79, R3, R79, R84 ;  /* 0x0000004f034f7224 */ /* 0x000fe200078e0254 */
[----:B------:R-:W-:Y:S01]  /*5dd0*/  @!P0 IADD3 R73, -R73, RZ, RZ ;  /* 0x000000ff49498210 */ /* 0x000fe20007ffe1ff */
[----:B------:R-:W-:Y:S01]  /*5de0*/  @!P1 IMAD.IADD R75, R75, 0x1, -R3 ;  /* 0x000000014b4b9824 */ /* 0x000fe200078e0a03 */
[C---:B------:R-:W-:Y:S01]  /*5df0*/  ISETP.GT.U32.AND P1, PT, R3.reuse, R78, PT ;  /* 0x0000004e0300720c */ /* 0x040fe20003f24070 */
[----:B------:R-:W-:Y:S01]  /*5e00*/  VIADD R82, R10, 0x6a ;  /* 0x0000006a0a527836 */ /* 0x000fe20000000000 */
[C---:B------:R-:W-:Y:S01]  /*5e10*/  ISETP.GT.U32.AND P0, PT, R3.reuse, R77, PT ;  /* 0x0000004d0300720c */ /* 0x040fe20003f04070 */
[----:B------:R-:W-:Y:S01]  /*5e20*/  @!P6 IMAD.MOV R75, RZ, RZ, -R75 ;  /* 0x000000ffff4be224 */ /* 0x000fe200078e0a4b */
[----:B------:R-:W-:Y:S01]  /*5e30*/  ISETP.GT.U32.AND P6, PT, R3, R79, PT ;  /* 0x0000004f0300720c */ /* 0x000fe20003fc4070 */
[----:B------:R-:W-:Y:S01]  /*5e40*/  @!P2 IMAD.MOV R74, RZ, RZ, -R74 ;  /* 0x000000ffff4aa224 */ /* 0x000fe200078e0a4a */
[----:B------:R-:W-:Y:S01]  /*5e50*/  IABS R80, R82 ;  /* 0x0000005200507213 */ /* 0x000fe20000000000 */
[--C-:B------:R-:W-:Y:S01]  /*5e60*/  @!P4 IMAD.IADD R76, R76, 0x1, -R3.reuse ;  /* 0x000000014c4cc824 */ /* 0x100fe200078e0a03 */
[----:B------:R-:W-:Y:S01]  /*5e70*/  ISETP.GE.AND P2, PT, R81, RZ, PT ;  /* 0x000000ff5100720c */ /* 0x000fe20003f46270 */
[----:B------:R-:W-:Y:S01]  /*5e80*/  STL [R1+0x4e24], R73 ;  /* 0x004e244901007387 */ /* 0x000fe20000100800 */
[----:B------:R-:W-:Y:S01]  /*5e90*/  IABS R84, R87 ;  /* 0x0000005700547213 */ /* 0x000fe20000000000 */
[----:B------:R-:W-:Y:S01]  /*5ea0*/  IMAD.HI.U32 R0, R5, R80, RZ ;  /* 0x0000005005007227 */ /* 0x000fe200078e00ff */
[----:B------:R-:W-:Y:S01]  /*5eb0*/  ISETP.GT.U32.AND P4, PT, R3, R76, PT ;  /* 0x0000004c0300720c */ /* 0x000fe20003f84070 */
[----:B------:R-:W-:Y:S02]  /*5ec0*/  STL [R1+0x4e28], R74 ;  /* 0x004e284a01007387 */ /* 0x000fe40000100800 */
[----:B------:R-:W-:Y:S01]  /*5ed0*/  @!P1 IMAD.IADD R78, R78, 0x1, -R3 ;  /* 0x000000014e4e9824 */ /* 0x000fe200078e0a03 */
[-C--:B------:R-:W-:Y:S01]  /*5ee0*/  @!P0 IADD3 R77, R77, -R3.reuse, RZ ;  /* 0x800000034d4d8210 */ /* 0x080fe20007ffe0ff */
[----:B------:R-:W-:Y:S01]  /*5ef0*/  IMAD.MOV R0, RZ, RZ, -R0 ;  /* 0x000000ffff007224 */ /* 0x000fe200078e0a00 */
[----:B------:R-:W-:Y:S01]  /*5f00*/  @!P6 IADD3 R79, R79, -R3, RZ ;  /* 0x800000034f4fe210 */ /* 0x000fe20007ffe0ff */
[----:B------:R-:W-:Y:S01]  /*5f10*/  STL [R1+0x4e2c], R75 ;  /* 0x004e2c4b01007387 */ /* 0x000fe20000100800 */
[C---:B------:R-:W-:Y:S01]  /*5f20*/  ISETP.GT.U32.AND P6, PT, R3.reuse, R78, PT ;  /* 0x0000004e0300720c */ /* 0x040fe20003fc4070 */
[C---:B------:R-:W-:Y:S01]  /*5f30*/  IMAD R80, R3.reuse, R0, R80 ;  /* 0x0000000003507224 */ /* 0x040fe200078e0250 */
[----:B------:R-:W-:Y:S01]  /*5f40*/  ISETP.GT.U32.AND P1, PT, R3, R77, PT ;  /* 0x0000004d0300720c */ /* 0x000fe20003f24070 */
[----:B------:R-:W-:Y:S01]  /*5f50*/  IMAD.HI.U32 R0, R5, R4, RZ ;  /* 0x0000000405007227 */ /* 0x000fe200078e00ff */
[----:B------:R-:W-:-:S03]  /*5f60*/  ISETP.GE.AND P0, PT, R82, RZ, PT ;  /* 0x000000ff5200720c */ /* 0x000fc60003f06270 */
[----:B------:R-:W-:Y:S02]  /*5f70*/  IMAD.MOV R0, RZ, RZ, -R0 ;  /* 0x000000ffff007224 */ /* 0x000fe400078e0a00 */
[--C-:B------:R-:W-:Y:S01]  /*5f80*/  @!P4 IMAD.IADD R76, R76, 0x1, -R3.reuse ;  /* 0x000000014c4cc824 */ /* 0x100fe200078e0a03 */
[----:B------:R-:W-:Y:S01]  /*5f90*/  ISETP.GE.AND P4, PT, R83, RZ, PT ;  /* 0x000000ff5300720c */ /* 0x000fe20003f86270 */
[C---:B------:R-:W-:Y:S02]  /*5fa0*/  IMAD R81, R3.reuse, R0, R4 ;  /* 0x0000000003517224 */ /* 0x040fe400078e0204 */
[----:B------:R-:W-:Y:S02]  /*5fb0*/  @!P6 IMAD.IADD R78, R78, 0x1, -R3 ;  /* 0x000000014e4ee824 */ /* 0x000fe400078e0a03 */
[----:B------:R-:W-:Y:S01]  /*5fc0*/  VIADD R83, R10, 0x6c ;  /* 0x0000006c0a537836 */ /* 0x000fe20000000000 */
[----:B------:R-:W-:Y:S01]  /*5fd0*/  ISETP.GT.U32.AND P6, PT, R3, R81, PT ;  /* 0x000000510300720c */ /* 0x000fe20003fc4070 */
[----:B------:R-:W-:Y:S01]  /*5fe0*/  @!P3 IMAD.MOV R76, RZ, RZ, -R76 ;  /* 0x000000ffff4cb224 */ /* 0x000fe200078e0a4c */
[----:B------:R-:W-:Y:S01]  /*5ff0*/  @!P1 IADD3 R77, R77, -R3, RZ ;  /* 0x800000034d4d9210 */ /* 0x000fe20007ffe0ff */
[----:B------:R-:W-:Y:S01]  /*6000*/  IMAD.HI.U32 R4, R5, R84, RZ ;  /* 0x0000005405047227 */ /* 0x000fe200078e00ff */
[----:B------:R-:W-:-:S02]  /*6010*/  ISETP.GT.U32.AND P1, PT, R3, R80, PT ;  /* 0x000000500300720c */ /* 0x000fc40003f24070 */
[----:B------:R-:W-:Y:S01]  /*6020*/  IABS R82, R83 ;  /* 0x0000005300527213 */ /* 0x000fe20000000000 */
[----:B------:R-:W-:Y:S01]  /*6030*/  IMAD.MOV R4, RZ, RZ, -R4 ;  /* 0x000000ffff047224 */ /* 0x000fe200078e0a04 */
[----:B------:R-:W-:Y:S01]  /*6040*/  ISETP.GT.U32.AND P3, PT, R3, R79, PT ;  /* 0x0000004f0300720c */ /* 0x000fe20003f64070 */
[----:B------:R-:W-:Y:S01]  /*6050*/  @!P5 IMAD.MOV R77, RZ, RZ, -R77 ;  /* 0x000000ffff4dd224 */ /* 0x000fe200078e0a4d */
[----:B------:R-:W-:Y:S01]  /*6060*/  @!P2 IADD3 R78, -R78, RZ, RZ ;  /* 0x000000ff4e4ea210 */ /* 0x000fe20007ffe1ff */
[----:B------:R-:W-:Y:S01]  /*6070*/  IMAD.HI.U32 R0, R5, R82, RZ ;  /* 0x0000005205007227 */ /* 0x000fe200078e00ff */
[----:B------:R1:W-:Y:S01]  /*6080*/  STL [R1+0x4e30], R76 ;  /* 0x004e304c01007387 */ /* 0x0003e20000100800 */
[-C--:B------:R-:W-:Y:S02]  /*6090*/  @!P6 IADD3 R81, R81, -R3.reuse, RZ ;  /* 0x800000035151e210 */ /* 0x080fe40007ffe0ff */
[----:B------:R-:W-:Y:S01]  /*60a0*/  IMAD.MOV R0, RZ, RZ, -R0 ;  /* 0x000000ffff007224 */ /* 0x000fe200078e0a00 */
[----:B------:R-:W-:Y:S01]  /*60b0*/  STL [R1+0x4e34], R77 ;  /* 0x004e344d01007387 */ /* 0x000fe20000100800 */
[----:B------:R-:W-:Y:S01]  /*60c0*/  @!P1 IADD3 R80, R80, -R3, RZ ;  /* 0x8000000350509210 */ /* 0x000fe20007ffe0ff */
[C---:B------:R-:W-:Y:S01]  /*60d0*/  VIADD R238, R10.reuse, 0x16c ;  /* 0x0000016c0aee7836 */ /* 0x040fe20000000000 */
[----:B------:R-:W-:Y:S01]  /*60e0*/  ISETP.GE.AND P1, PT, R83, RZ, PT ;  /* 0x000000ff5300720c */ /* 0x000fe20003f26270 */
[----:B------:R-:W-:Y:S01]  /*60f0*/  IMAD.HI.U32 R83, R5, R86, RZ ;  /* 0x0000005605537227 */ /* 0x000fe200078e00ff */
[C---:B------:R-:W-:Y:S01]  /*6100*/  ISETP.GT.U32.AND P6, PT, R3.reuse, R81, PT ;  /* 0x000000510300720c */ /* 0x040fe20003fc4070 */
[----:B------:R-:W-:Y:S01]  /*6110*/  STL [R1+0x4e38], R78 ;  /* 0x004e384e01007387 */ /* 0x000fe20000100800 */
[C---:B------:R-:W-:Y:S01]  /*6120*/  ISETP.GT.U32.AND P5, PT, R3.reuse, R80, PT ;  /* 0x000000500300720c */ /* 0x040fe20003fa4070 */
[----:B------:R-:W-:Y:S01]  /*6130*/  IMAD R82, R3, R0, R82 ;  /* 0x0000000003527224 */ /* 0x000fe200078e0252 */
[----:B-1----:R-:W-:Y:S01]  /*6140*/  IADD3 R76, R10, 0x1bb, RZ ;  /* 0x000001bb0a4c7810 */ /* 0x002fe20007ffe0ff */
[----:B------:R-:W-:-:S02]  /*6150*/  IMAD.MOV R0, RZ, RZ, -R83 ;  /* 0x000000ffff007224 */ /* 0x000fc400078e0a53 */
[----:B------:R-:W-:Y:S01]  /*6160*/  @!P3 IMAD.IADD R79, R79, 0x1, -R3 ;  /* 0x000000014f4fb824 */ /* 0x000fe200078e0a03 */
[C---:B------:R-:W-:Y:S01]  /*6170*/  ISETP.GT.U32.AND P2, PT, R3.reuse, R82, PT ;  /* 0x000000520300720c */ /* 0x040fe20003f44070 */
[C---:B------:R-:W-:Y:S01]  /*6180*/  IMAD R83, R3.reuse, R4, R84 ;  /* 0x0000000403537224 */ /* 0x040fe200078e0254 */
[----:B------:R-:W-:Y:S01]  /*6190*/  IABS R4, R89 ;  /* 0x0000005900047213 */ /* 0x000fe20000000000 */
[C---:B------:R-:W-:Y:S01]  /*61a0*/  IMAD R84, R3.reuse, R0, R86 ;  /* 0x0000000003547224 */ /* 0x040fe200078e0256 */
[----:B------:R-:W-:Y:S01]  /*61b0*/  IABS R86, R91 ;  /* 0x0000005b00567213 */ /* 0x000fe20000000000 */
[----:B------:R-:W-:Y:S01]  /*61c0*/  @!P4 IMAD.MOV R79, RZ, RZ, -R79 ;  /* 0x000000ffff4fc224 */ /* 0x000fe200078e0a4f */
[----:B------:R-:W-:Y:S01]  /*61d0*/  ISETP.GT.U32.AND P4, PT, R3, R83, PT ;  /* 0x000000530300720c */ /* 0x000fe20003f84070 */
[----:B------:R-:W-:Y:S01]  /*61e0*/  @!P6 IMAD.IADD R81, R81, 0x1, -R3 ;  /* 0x000000015151e824 */ /* 0x000fe200078e0a03 */
[----:B------:R-:W-:Y:S01]  /*61f0*/  ISETP.GT.U32.AND P6, PT, R3, R84, PT ;  /* 0x000000540300720c */ /* 0x000fe20003fc4070 */
[----:B------:R-:W-:Y:S01]  /*6200*/  IMAD.HI.U32 R0, R5, R4, RZ ;  /* 0x0000000405007227 */ /* 0x000fe200078e00ff */
[----:B------:R-:W-:Y:S01]  /*6210*/  ISETP.GE.AND P3, PT, R85, RZ, PT ;  /* 0x000000ff5500720c */ /* 0x000fe20003f66270 */
[----:B------:R1:W-:Y:S01]  /*6220*/  STL [R1+0x4e3c], R79 ;  /* 0x004e3c4f01007387 */ /* 0x0003e20000100800 */
[-C--:B------:R-:W-:Y:S01]  /*6230*/  @!P5 IADD3 R80, R80, -R3.reuse, RZ ;  /* 0x800000035050d210 */ /* 0x080fe20007ffe0ff */
[----:B------:R-:W-:Y:S01]  /*6240*/  VIADD R240, R10, 0x171 ;  /* 0x000001710af07836 */ /* 0x000fe20000000000 */
[----:B------:R-:W-:Y:S01]  /*6250*/  @!P2 IADD3 R82, R82, -R3, RZ ;  /* 0x800000035252a210 */ /* 0x000fe20007ffe0ff */
[----:B------:R-:W-:Y:S01]  /*6260*/  VIADD R243, R10, 0x174 ;  /* 0x000001740af37836 */ /* 0x000fe20000000000 */
[----:B------:R-:W-:Y:S01]  /*6270*/  IADD3 R85, -R0, RZ, RZ ;  /* 0x000000ff00557210 */ /* 0x000fe20007ffe1ff */
[----:B------:R-:W-:Y:S01]  /*6280*/  IMAD.HI.U32 R0, R5, R86, RZ ;  /* 0x0000005605007227 */ /* 0x000fe200078e00ff */
[----:B------:R-:W-:-:S02]  /*6290*/  ISETP.GE.AND P2, PT, R88, RZ, PT ;  /* 0x000000ff5800720c */ /* 0x000fc40003f46270 */
[----:B------:R-:W-:Y:S01]  /*62a0*/  IABS R88, R93 ;  /* 0x0000005d00587213 */ /* 0x000fe20000000000 */
[--C-:B------:R-:W-:Y:S01]  /*62b0*/  @!P4 IMAD.IADD R83, R83, 0x1, -R3.reuse ;  /* 0x000000015353c824 */ /* 0x100fe200078e0a03 */
[C---:B------:R-:W-:Y:S01]  /*62c0*/  ISETP.GT.U32.AND P4, PT, R3.reuse, R82, PT ;  /* 0x000000520300720c */ /* 0x040fe20003f84070 */
[----:B------:R-:W-:Y:S01]  /*62d0*/  @!P6 IMAD.IADD R84, R84, 0x1, -R3 ;  /* 0x000000015454e824 */ /* 0x000fe200078e0a03 */
[----:B------:R-:W-:Y:S01]  /*62e0*/  IADD3 R0, -R0, RZ, RZ ;  /* 0x000000ff00007210 */ /* 0x000fe20007ffe1ff */
[C---:B------:R-:W-:Y:S01]  /*62f0*/  IMAD R85, R3.reuse, R85, R4 ;  /* 0x0000005503557224 */ /* 0x040fe200078e0204 */
[C---:B------:R-:W-:Y:S01]  /*6300*/  ISETP.GT.U32.AND P6, PT, R3.reuse, R83, PT ;  /* 0x000000530300720c */ /* 0x040fe20003fc4070 */
[----:B------:R-:W-:Y:S01]  /*6310*/  @!P0 IMAD.MOV R80, RZ, RZ, -R80 ;  /* 0x000000ffff508224 */ /* 0x000fe200078e0a50 */
[----:B------:R-:W-:Y:S01]  /*6320*/  IABS R4, R92 ;  /* 0x0000005c00047213 */ /* 0x000fe20000000000 */
[----:B------:R-:W-:Y:S01]  /*6330*/  IMAD R86, R3, R0, R86 ;  /* 0x0000000003567224 */ /* 0x000fe200078e0256 */
[----:B------:R-:W-:Y:S01]  /*6340*/  ISETP.GE.AND P5, PT, R87, RZ, PT ;  /* 0x000000ff5700720c */ /* 0x000fe20003fa6270 */
[----:B------:R-:W-:Y:S01]  /*6350*/  @!P3 IMAD.MOV R81, RZ, RZ, -R81 ;  /* 0x000000ffff51b224 */ /* 0x000fe200078e0a51 */
[----:B------:R-:W-:Y:S01]  /*6360*/  ISETP.GT.U32.AND P0, PT, R3, R84, PT ;  /* 0x000000540300720c */ /* 0x000fe20003f04070 */
[----:B------:R-:W-:Y:S01]  /*6370*/  IMAD.HI.U32 R0, R5, R4, RZ ;  /* 0x0000000405007227 */ /* 0x000fe200078e00ff */
[----:B------:R-:W-:Y:S01]  /*6380*/  STL [R1+0x4e40], R80 ;  /* 0x004e405001007387 */ /* 0x000fe20000100800 */
[----:B-1----:R-:W-:-:S02]  /*6390*/  IADD3 R79, R10, 0x1b8, RZ ;  /* 0x000001b80a4f7810 */ /* 0x002fc40007ffe0ff */
[--C-:B------:R-:W-:Y:S01]  /*63a0*/  @!P4 IMAD.IADD R82, R82, 0x1, -R3.reuse ;  /* 0x000000015252c824 */ /* 0x100fe200078e0a03 */
[----:B------:R-:W-:Y:S01]  /*63b0*/  ISETP.GT.U32.AND P4, PT, R3, R85, PT ;  /* 0x000000550300720c */ /* 0x000fe20003f84070 */
[----:B------:R-:W-:Y:S01]  /*63c0*/  @!P6 IMAD.IADD R83, R83, 0x1, -R3 ;  /* 0x000000015353e824 */ /* 0x000fe200078e0a03 */
[----:B------:R-:W-:Y:S01]  /*63d0*/  ISETP.GT.U32.AND P6, PT, R3, R86, PT ;  /* 0x000000560300720c */ /* 0x000fe20003fc4070 */
[----:B------:R-:W-:Y:S01]  /*63e0*/  @!P1 IMAD.MOV R82, RZ, RZ, -R82 ;  /* 0x000000ffff529224 */ /* 0x000fe200078e0a52 */
[----:B------:R-:W-:Y:S01]  /*63f0*/  IADD3 R87, -R0, RZ, RZ ;  /* 0x000000ff00577210 */ /* 0x000fe20007ffe1ff */
[----:B------:R-:W-:Y:S01]  /*6400*/  IMAD.HI.U32 R0, R5, R88, RZ ;  /* 0x0000005805007227 */ /* 0x000fe200078e00ff */
[----:B------:R-:W-:Y:S01]  /*6410*/  @!P5 IADD3 R83, -R83, RZ, RZ ;  /* 0x000000ff5353d210 */ /* 0x000fe20007ffe1ff */
[----:B------:R-:W-:Y:S01]  /*6420*/  STL [R1+0x4e44], R81 ;  /* 0x004e445101007387 */ /* 0x000fe20000100800 */
[----:B------:R-:W-:Y:S01]  /*6430*/  ISETP.GE.AND P5, PT, R92, RZ, PT ;  /* 0x000000ff5c00720c */ /* 0x000fe20003fa6270 */
[----:B------:R-:W-:-:S02]  /*6440*/  IMAD R87, R3, R87, R4 ;  /* 0x0000005703577224 */ /* 0x000fc400078e0204 */
[----:B------:R-:W-:Y:S01]  /*6450*/  IMAD.MOV R4, RZ, RZ, -R0 ;  /* 0x000000ffff047224 */ /* 0x000fe200078e0a00 */
[----:B------:R-:W-:Y:S01]  /*6460*/  STL [R1+0x4e48], R82 ;  /* 0x004e485201007387 */ /* 0x000fe20000100800 */
[--C-:B------:R-:W-:Y:S01]  /*6470*/  @!P4 IMAD.IADD R85, R85, 0x1, -R3.reuse ;  /* 0x000000015555c824 */ /* 0x100fe200078e0a03 */
[C---:B------:R-:W-:Y:S01]  /*6480*/  ISETP.GT.U32.AND P3, PT, R3.reuse, R87, PT ;  /* 0x000000570300720c */ /* 0x040fe20003f64070 */
[C---:B------:R-:W-:Y:S01]  /*6490*/  IMAD R88, R3.reuse, R4, R88 ;  /* 0x0000000403587224 */ /* 0x040fe200078e0258 */
[----:B------:R-:W-:Y:S01]  /*64a0*/  @!P6 IADD3 R86, R86, -R3, RZ ;  /* 0x800000035656e210 */ /* 0x000fe20007ffe0ff */
[--C-:B------:R-:W-:Y:S01]  /*64b0*/  @!P0 IMAD.IADD R84, R84, 0x1, -R3.reuse ;  /* 0x0000000154548824 */ /* 0x100fe200078e0a03 */
[----:B------:R-:W-:Y:S01]  /*64c0*/  ISETP.GT.U32.AND P6, PT, R3, R85, PT ;  /* 0x000000550300720c */ /* 0x000fe20003fc4070 */
[----:B------:R-:W-:Y:S01]  /*64d0*/  IMAD.HI.U32 R0, R5, R90, RZ ;  /* 0x0000005a05007227 */ /* 0x000fe200078e00ff */
[----:B------:R-:W-:Y:S01]  /*64e0*/  ISETP.GT.U32.AND P1, PT, R3, R86, PT ;  /* 0x000000560300720c */ /* 0x000fe20003f24070 */
[----:B------:R1:W-:Y:S01]  /*64f0*/  STL [R1+0x4e4c], R83 ;  /* 0x004e4c5301007387 */ /* 0x0003e20000100800 */
[----:B------:R-:W-:Y:S01]  /*6500*/  ISETP.GE.AND P0, PT, R89, RZ, PT ;  /* 0x000000ff5900720c */ /* 0x000fe20003f06270 */
[----:B------:R-:W-:Y:S01]  /*6510*/  VIADD R89, R10, 0x74 ;  /* 0x000000740a597836 */ /* 0x000fe20000000000 */
[----:B------:R-:W-:Y:S01]  /*6520*/  ISETP.GE.AND P4, PT, R91, RZ, PT ;  /* 0x000000ff5b00720c */ /* 0x000fe20003f86270 */
[----:B------:R-:W-:Y:S01]  /*6530*/  @!P2 IMAD.MOV R84, RZ, RZ, -R84 ;  /* 0x000000ffff54a224 */ /* 0x000fe200078e0a54 */
[----:B------:R-:W-:Y:S01]  /*6540*/  IADD3 R0, -R0, RZ, RZ ;  /* 0x000000ff00007210 */ /* 0x000fe20007ffe1ff */
[C---:B------:R-:W-:Y:S01]  /*6550*/  VIADD R91, R10.reuse, 0x75 ;  /* 0x000000750a5b7836 */ /* 0x040fe20000000000 */
[----:B------:R-:W-:Y:S01]  /*6560*/  IABS R4, R89 ;  /* 0x0000005900047213 */ /* 0x000fe20000000000 */
[----:B------:R-:W-:Y:S01]  /*6570*/  VIADD R8, R10, 0x18e ;  /* 0x0000018e0a087836 */ /* 0x000fe20000000000 */
[----:B------:R-:W-:Y:S01]  /*6580*/  @!P3 IADD3 R87, R87, -R3, RZ ;  /* 0x800000035757b210 */ /* 0x000fe20007ffe0ff */
[--C-:B------:R-:W-:Y:S01]  /*6590*/  @!P6 IMAD.IADD R85, R85, 0x1, -R3.reuse ;  /* 0x000000015555e824 */ /* 0x100fe200078e0a03 */
[----:B------:R-:W-:Y:S01]  /*65a0*/  ISETP.GT.U32.AND P6, PT, R3, R88, PT ;  /* 0x000000580300720c */ /* 0x000fe20003fc4070 */
[--C-:B------:R-:W-:Y:S01]  /*65b0*/  @!P1 IMAD.IADD R86, R86, 0x1, -R3.reuse ;  /* 0x0000000156569824 */ /* 0x100fe200078e0a03 */
[----:B------:R-:W-:Y:S01]  /*65c0*/  ISETP.GE.AND P3, PT, R89, RZ, PT ;  /* 0x000000ff5900720c */ /* 0x000fe20003f66270 */
[----:B------:R-:W-:Y:S01]  /*65d0*/  IMAD R89, R3, R0, R90 ;  /* 0x0000000003597224 */ /* 0x000fe200078e025a */
[----:B------:R-:W-:Y:S01]  /*65e0*/  @!P0 IADD3 R85, -R85, RZ, RZ ;  /* 0x000000ff55558210 */ /* 0x000fe20007ffe1ff */
[----:B------:R-:W-:Y:S01]  /*65f0*/  IMAD.MOV.U32 R90, RZ, RZ, R4 ;  /* 0x000000ffff5a7224 */ /* 0x000fe200078e0004 */
[----:B------:R-:W-:Y:S01]  /*6600*/  ISETP.GE.AND P2, PT, R93, RZ, PT ;  /* 0x000000ff5d00720c */ /* 0x000fe20003f46270 */
[----:B------:R-:W-:Y:S01]  /*6610*/  @!P4 IMAD.MOV R86, RZ, RZ, -R86 ;  /* 0x000000ffff56c224 */ /* 0x000fe200078e0a56 */
[----:B------:R-:W-:Y:S01]  /*6620*/  ISETP.GT.U32.AND P4, PT, R3, R89, PT ;  /* 0x000000590300720c */ /* 0x000fe20003f84070 */
[----:B------:R-:W-:Y:S01]  /*6630*/  IMAD.HI.U32 R0, R5, R90, RZ ;  /* 0x0000005a05007227 */ /* 0x000fe200078e00ff */
[----:B------:R-:W-:Y:S01]  /*6640*/  IADD3 R93, R10, 0x76, RZ ;  /* 0x000000760a5d7810 */ /* 0x000fe20007ffe0ff */
[----:B------:R-:W-:Y:S01]  /*6650*/  STL [R1+0x4e50], R84 ;  /* 0x004e505401007387 */ /* 0x000fe20000100800 */
[----:B------:R-:W-:Y:S01]  /*6660*/  ISETP.GE.AND P1, PT, R94, RZ, PT ;  /* 0x000000ff5e00720c */ /* 0x000fe20003f26270 */
[--C-:B------:R-:W-:Y:S01]  /*6670*/  @!P6 IMAD.IADD R88, R88, 0x1, -R3.reuse ;  /* 0x000000015858e824 */ /* 0x100fe200078e0a03 */
[C---:B------:R-:W-:Y:S01]  /*6680*/  ISETP.GT.U32.AND P6, PT, R3.reuse, R87, PT ;  /* 0x000000570300720c */ /* 0x040fe20003fc4070 */
[----:B------:R-:W-:Y:S01]  /*6690*/  IMAD.MOV R0, RZ, RZ, -R0 ;  /* 0x000000ffff007224 */ /* 0x000fe200078e0a00 */
[----:B------:R-:W-:Y:S01]  /*66a0*/  IABS R92, R91 ;  /* 0x0000005b005c7213 */ /* 0x000fe20000000000 */
[----:B------:R-:W-:Y:S01]  /*66b0*/  STL [R1+0x4e54], R85 ;  /* 0x004e545501007387 */ /* 0x000fe20000100800 */
[C---:B------:R-:W-:Y:S01]  /*66c0*/  ISETP.GT.U32.AND P0, PT, R3.reuse, R88, PT ;  /* 0x000000580300720c */ /* 0x040fe20003f04070 */
[----:B------:R-:W-:Y:S01]  /*66d0*/  IMAD R90, R3, R0, R90 ;  /* 0x00000000035a7224 */ /* 0x000fe200078e025a */
[----:B------:R-:W-:Y:S01]  /*66e0*/  IABS R94, R93 ;  /* 0x0000005d005e7213 */ /* 0x000fe20000000000 */
[----:B------:R-:W-:Y:S01]  /*66f0*/  @!P4 IMAD.IADD R89, R89, 0x1, -R3 ;  /* 0x000000015959c824 */ /* 0x000fe200078e0a03 */
[----:B------:R-:W-:Y:S01]  /*6700*/  ISETP.GE.AND P4, PT, R93, RZ, PT ;  /* 0x000000ff5d00720c */ /* 0x000fe20003f86270 */
[----:B------:R-:W-:Y:S01]  /*6710*/  IMAD.HI.U32 R0, R5, R92, RZ ;  /* 0x0000005c05007227 */ /* 0x000fe200078e00ff */
[----:B------:R2:W-:Y:S01]  /*6720*/  STL [R1+0x4e58], R86 ;  /* 0x004e585601007387 */ /* 0x0005e20000100800 */
[----:B-1----:R-:W-:-:S02]  /*6730*/  IADD3 R83, R10, 0x1b4, RZ ;  /* 0x000001b40a537810 */ /* 0x002fc40007ffe0ff */
[----:B------:R-:W-:Y:S01]  /*6740*/  @!P6 IADD3 R87, R87, -R3, RZ ;  /* 0x800000035757e210 */ /* 0x000fe20007ffe0ff */
[----:B------:R-:W-:Y:S01]  /*6750*/  IMAD.HI.U32 R4, R5, R94, RZ ;  /* 0x0000005e05047227 */ /* 0x000fe200078e00ff */
[----:B------:R-:W-:-:S03]  /*6760*/  ISETP.GT.U32.AND P6, PT, R3, R90, PT ;  /* 0x0000005a0300720c */ /* 0x000fc60003fc4070 */
[----:B------:R-:W-:Y:S01]  /*6770*/  @!P5 IMAD.MOV R87, RZ, RZ, -R87 ;  /* 0x000000ffff57d224 */ /* 0x000fe200078e0a57 */
[----:B------:R-:W-:Y:S01]  /*6780*/  ISETP.GT.U32.AND P5, PT, R3, R89, PT ;  /* 0x000000590300720c */ /* 0x000fe20003fa4070 */
[--C-:B------:R-:W-:Y:S01]  /*6790*/  @!P0 IMAD.IADD R88, R88, 0x1, -R3.reuse ;  /* 0x0000000158588824 */ /* 0x100fe200078e0a03 */
[----:B------:R-:W-:Y:S01]  /*67a0*/  ISETP.GE.AND P0, PT, R91, RZ, PT ;  /* 0x000000ff5b00720c */ /* 0x000fe20003f06270 */
[----:B------:R-:W-:Y:S01]  /*67b0*/  IMAD.MOV R91, RZ, RZ, -R0 ;  /* 0x000000ffff5b7224 */ /* 0x000fe200078e0a00 */
[----:B------:R-:W-:Y:S01]  /*67c0*/  IADD3 R4, -R4, RZ, RZ ;  /* 0x000000ff04047210 */ /* 0x000fe20007ffe1ff */
[----:B------:R-:W-:Y:S01]  /*67d0*/  @!P2 IMAD.MOV R88, RZ, RZ, -R88 ;  /* 0x000000ffff58a224 */ /* 0x000fe200078e0a58 */
[----:B------:R-:W-:Y:S01]  /*67e0*/  STL [R1+0x4e5c], R87 ;  /* 0x004e5c5701007387 */ /* 0x000fe20000100800 */
[C---:B------:R-:W-:Y:S01]  /*67f0*/  IMAD R91, R3.reuse, R91, R92 ;  /* 0x0000005b035b7224 */ /* 0x040fe200078e025c */
[----:B--2---:R-:W-:Y:S01]  /*6800*/  IADD3 R86, R10, 0x1b1, RZ ;  /* 0x000001b10a567810 */ /* 0x004fe20007ffe0ff */
[----:B------:R-:W-:Y:S01]  /*6810*/  IMAD R92, R3, R4, R94 ;  /* 0x00000004035c7224 */ /* 0x000fe200078e025e */
[----:B------:R-:W-:Y:S01]  /*6820*/  @!P6 IADD3 R90, R90, -R3, RZ ;  /* 0x800000035a5ae210 */ /* 0x000fe20007ffe0ff */
[----:B------:R-:W-:Y:S01]  /*6830*/  IMAD.HI.U32 R0, R5, R96, RZ ;  /* 0x0000006005007227 */ /* 0x000fe200078e00ff */
[C---:B------:R-:W-:Y:S01]  /*6840*/  ISETP.GT.U32.AND P2, PT, R3.reuse, R91, PT ;  /* 0x0000005b0300720c */ /* 0x040fe20003f44070 */
[----:B------:R-:W-:Y:S01]  /*6850*/  STL [R1+0x4e60], R88 ;  /* 0x004e605801007387 */ /* 0x000fe20000100800 */
[----:B------:R-:W-:Y:S01]  /*6860*/  ISETP.GT.U32.AND P6, PT, R3, R90, PT ;  /* 0x0000005a0300720c */ /* 0x000fe20003fc4070 */
[----:B------:R-:W-:Y:S01]  /*6870*/  @!P5 IMAD.IADD R89, R89, 0x1, -R3 ;  /* 0x000000015959d824 */ /* 0x000fe200078e0a03 */
[----:B------:R-:W-:Y:S01]  /*6880*/  ISETP.GT.U32.AND P5, PT, R3, R92, PT ;  /* 0x0000005c0300720c */ /* 0x000fe20003fa4070 */
[----:B------:R-:W-:Y:S01]  /*6890*/  IMAD.MOV R0, RZ, RZ, -R0 ;  /* 0x000000ffff007224 */ /* 0x000fe200078e0a00 */
[----:B------:R-:W-:Y:S01]  /*68a0*/  IABS R94, R97 ;  /* 0x00000061005e7213 */ /* 0x000fe20000000000 */
[----:B------:R-:W-:-:S02]  /*68b0*/  @!P1 IMAD.MOV R89, RZ, RZ, -R89 ;  /* 0x000000ffff599224 */ /* 0x000fc400078e0a59 */
[----:B------:R-:W-:Y:S01]  /*68c0*/  IMAD R93, R3, R0, R96 ;  /* 0x00000000035d7224 */ /* 0x000fe200078e0260 */
[----:B------:R-:W-:Y:S01]  /*68d0*/  IABS R96, R99 ;  /* 0x0000006300607213 */ /* 0x000fe20000000000 */
[----:B------:R-:W-:Y:S01]  /*68e0*/  IMAD.HI.U32 R0, R5, R94, RZ ;  /* 0x0000005e05007227 */ /* 0x000fe200078e00ff */
[----:B------:R-:W-:Y:S01]  /*68f0*/  STL [R1+0x4e64], R89 ;  /* 0x004e645901007387 */ /* 0x000fe20000100800 */
[----:B------:R-:W-:Y:S02]  /*6900*/  @!P2 IADD3 R91, R91, -R3, RZ ;  /* 0x800000035b5ba210 */ /* 0x000fe40007ffe0ff */
[--C-:B------:R-:W-:Y:S01]  /*6910*/  @!P6 IMAD.IADD R90, R90, 0x1, -R3.reuse ;  /* 0x000000015a5ae824 */ /* 0x100fe200078e0a03 */
[C---:B------:R-:W-:Y:S01]  /*6920*/  ISETP.GT.U32.AND P6, PT, R3.reuse, R93, PT ;  /* 0x0000005d0300720c */ /* 0x040fe20003fc4070 */
[----:B------:R-:W-:Y:S01]  /*6930*/  @!P5 IMAD.IADD R92, R92, 0x1, -R3 ;  /* 0x000000015c5cd824 */ /* 0x000fe200078e0a03 */
[----:B------:R-:W-:Y:S01]  /*6940*/  ISETP.GT.U32.AND P5, PT, R3, R91, PT ;  /* 0x0000005b0300720c */ /* 0x000fe20003fa4070 */
[----:B------:R-:W-:Y:S01]  /*6950*/  IMAD.MOV R0, RZ, RZ, -R0 ;  /* 0x000000ffff007224 */ /* 0x000fe200078e0a00 */
[----:B------:R-:W-:Y:S01]  /*6960*/  ISETP.GE.AND P2, PT, R95, RZ, PT ;  /* 0x000000ff5f00720c */ /* 0x000fe20003f46270 */
[----:B------:R-:W-:Y:S01]  /*6970*/  IMAD.HI.U32 R4, R5, R96, RZ ;  /* 0x0000006005047227 */ /* 0x000fe200078e00ff */
[----:B------:R-:W-:-:S02]  /*6980*/  @!P3 IADD3 R90, -R90, RZ, RZ ;  /* 0x000000ff5a5ab210 */ /* 0x000fc40007ffe1ff */
[----:B------:R-:W-:Y:S01]  /*6990*/  ISETP.GE.AND P3, PT, R97, RZ, PT ;  /* 0x000000ff6100720c */ /* 0x000fe20003f66270 */
[----:B------:R-:W-:Y:S01]  /*69a0*/  IMAD R94, R3, R0, R94 ;  /* 0x00000000035e7224 */ /* 0x000fe200078e025e */
[----:B------:R-:W-:Y:S01]  /*69b0*/  IADD3 R4, -R4, RZ, RZ ;  /* 0x000000ff04047210 */ /* 0x000fe20007ffe1ff */
[----:B------:R-:W-:Y:S01]  /*69c0*/  IMAD.HI.U32 R0, R5, R98, RZ ;  /* 0x0000006205007227 */ /* 0x000fe200078e00ff */
[----:B------:R1:W-:Y:S03]  /*69d0*/  STL [R1+0x4e68], R90 ;  /* 0x004e685a01007387 */ /* 0x0003e60000100800 */
[--C-:B------:R-:W-:Y:S01]  /*69e0*/  @!P6 IMAD.IADD R93, R93, 0x1, -R3.reuse ;  /* 0x000000015d5de824 */ /* 0x100fe200078e0a03 */
[----:B------:R-:W-:Y:S01]  /*69f0*/  ISETP.GT.U32.AND P6, PT, R3, R92, PT ;  /* 0x0000005c0300720c */ /* 0x000fe20003fc4070 */
[----:B------:R-:W-:Y:S01]  /*6a00*/  @!P5 IMAD.IADD R91, R91, 0x1, -R3 ;  /* 0x000000015b5bd824 */ /* 0x000fe200078e0a03 */
[C---:B------:R-:W-:Y:S01]  /*6a10*/  ISETP.GT.U32.AND P5, PT, R3.reuse, R94, PT ;  /* 0x0000005e0300720c */ /* 0x040fe20003fa4070 */
[C---:B------:R-:W-:Y:S01]  /*6a20*/  IMAD R95, R3.reuse, R4, R96 ;  /* 0x00000004035f7224 */ /* 0x040fe200078e0260 */
[----:B------:R-:W-:Y:S01]  /*6a30*/  ISETP.GT.U32.AND P1, PT, R3, R93, PT ;  /* 0x0000005d0300720c */ /* 0x000fe20003f24070 */
[----:B------:R-:W-:Y:S01]  /*6a40*/  IMAD.HI.U32 R4, R5, R100, RZ ;  /* 0x0000006405047227 */ /* 0x000fe200078e00ff */
[----:B------:R-:W-:-:S02]  /*6a50*/  IADD3 R0, -R0, RZ, RZ ;  /* 0x000000ff00007210 */ /* 0x000fc40007ffe1ff */
[----:B-1----:R-:W-:Y:S01]  /*6a60*/  IADD3 R90, R10, 0x1ad, RZ ;  /* 0x000001ad0a5a7810 */ /* 0x002fe20007ffe0ff */
[----:B------:R-:W-:Y:S02]  /*6a70*/  IMAD.MOV R4, RZ, RZ, -R4 ;  /* 0x000000ffff047224 */ /* 0x000fe400078e0a04 */
[----:B------:R-:W-:Y:S02]  /*6a80*/  @!P0 IMAD.MOV R91, RZ, RZ, -R91 ;  /* 0x000000ffff5b8224 */ /* 0x000fe400078e0a5b */
[----:B------:R-:W-:Y:S01]  /*6a90*/  @!P6 IMAD.IADD R92, R92, 0x1, -R3 ;  /* 0x000000015c5ce824 */ /* 0x000fe200078e0a03 */
[C---:B------:R-:W-:Y:S01]  /*6aa0*/  ISETP.GT.U32.AND P6, PT, R3.reuse, R95, PT ;  /* 0x0000005f0300720c */ /* 0x040fe20003fc4070 */
[----:B------:R-:W-:Y:S01]  /*6ab0*/  IMAD R97, R3, R4, R100 ;  /* 0x0000000403617224 */ /* 0x000fe200078e0264 */
[-C--:B------:R-:W-:Y:S01]  /*6ac0*/  @!P5 IADD3 R94, R94, -R3.reuse, RZ ;  /* 0x800000035e5ed210 */ /* 0x080fe20007ffe0ff */
[----:B------:R-:W-:Y:S01]  /*6ad0*/  @!P4 IMAD.MOV R92, RZ, RZ, -R92 ;  /* 0x000000ffff5cc224 */ /* 0x000fe200078e0a5c */
[----:B------:R-:W-:Y:S01]  /*6ae0*/  @!P1 IADD3 R93, R93, -R3, RZ ;  /* 0x800000035d5d9210 */ /* 0x000fe20007ffe0ff */
[----:B------:R-:W-:Y:S01]  /*6af0*/  IMAD R96, R3, R0, R98 ;  /* 0x0000000003607224 */ /* 0x000fe200078e0262 */
[----:B------:R-:W-:Y:S01]  /*6b00*/  ISETP.GE.AND P1, PT, R99, RZ, PT ;  /* 0x000000ff6300720c */ /* 0x000fe20003f26270 */
[C---:B------:R-:W-:Y:S01]  /*6b10*/  VIADD R100, R10.reuse, 0x7d ;  /* 0x0000007d0a647836 */ /* 0x040fe20000000000 */
[----:B------:R-:W-:Y:S01]  /*6b20*/  IABS R99, R103 ;  /* 0x0000006700637213 */ /* 0x000fe20000000000 */
[----:B------:R1:W-:Y:S01]  /*6b30*/  STL [R1+0x4e6c], R91 ;  /* 0x004e6c5b01007387 */ /* 0x0003e20000100800 */
[C---:B------:R-:W-:Y:S01]  /*6b40*/  ISETP.GT.U32.AND P0, PT, R3.reuse, R94, PT ;  /* 0x0000005e0300720c */ /* 0x040fe20003f04070 */
[C---:B------:R-:W-:Y:S01]  /*6b50*/  VIADD R89, R10.reuse, 0x1ae ;  /* 0x000001ae0a597836 */ /* 0x040fe20000000000 */
[C---:B------:R-:W-:Y:S01]  /*6b60*/  ISETP.GT.U32.AND P4, PT, R3.reuse, R97, PT ;  /* 0x000000610300720c */ /* 0x040fe20003f84070 */
[----:B------:R-:W-:Y:S01]  /*6b70*/  IMAD.MOV.U32 R98, RZ, RZ, R99 ;  /* 0x000000ffff627224 */ /* 0x000fe200078e0063 */
[----:B------:R-:W-:Y:S01]  /*6b80*/  ISETP.GT.U32.AND P5, PT, R3, R96, PT ;  /* 0x000000600300720c */ /* 0x000fe20003fa4070 */
[--C-:B------:R-:W-:Y:S01]  /*6b90*/  @!P6 IMAD.IADD R95, R95, 0x1, -R3.reuse ;  /* 0x000000015f5fe824 */ /* 0x100fe200078e0a03 */
[----:B------:R-:W-:Y:S01]  /*6ba0*/  IABS R4, R100 ;  /* 0x0000006400047213 */ /* 0x000fe20000000000 */
[----:B------:R-:W-:Y:S01]  /*6bb0*/  IMAD.HI.U32 R0, R5, R98, RZ ;  /* 0x0000006205007227 */ /* 0x000fe200078e00ff */
[----:B------:R-:W-:Y:S01]  /*6bc0*/  @!P2 IADD3 R93, -R93, RZ, RZ ;  /* 0x000000ff5d5da210 */ /* 0x000fe20007ffe1ff */
[----:B------:R-:W-:Y:S01]  /*6bd0*/  STL [R1+0x4e70], R92 ;  /* 0x004e705c01007387 */ /* 0x000fe20000100800 */
[----:B------:R-:W-:Y:S01]  /*6be0*/  ISETP.GT.U32.AND P6, PT, R3, R95, PT ;  /* 0x0000005f0300720c */ /* 0x000fe20003fc4070 */
[----:B-1----:R-:W-:Y:S01]  /*6bf0*/  VIADD R91, R10, 0x1ac ;  /* 0x000001ac0a5b7836 */ /* 0x002fe20000000000 */
[----:B------:R-:W-:Y:S01]  /*6c00*/  IADD3 R0, -R0, RZ, RZ ;  /* 0x000000ff00007210 */ /* 0x000fe20007ffe1ff */
[--C-:B------:R-:W-:Y:S01]  /*6c10*/  @!P0 IMAD.IADD R94, R94, 0x1, -R3.reuse ;  /* 0x000000015e5e8824 */ /* 0x100fe200078e0a03 */
[----:B------:R-:W-:Y:S01]  /*6c20*/  ISETP.GE.AND P0, PT, R102, RZ, PT ;  /* 0x000000ff6600720c */ /* 0x000fe20003f06270 */
[----:B------:R1:W-:Y:S01]  /*6c30*/  STL [R1+0x4e74], R93 ;  /* 0x004e745d01007387 */ /* 0x0003e20000100800 */
[----:B------:R-:W-:Y:S01]  /*6c40*/  @!P4 IADD3 R97, R97, -R3, RZ ;  /* 0x800000036161c210 */ /* 0x000fe20007ffe0ff */
[----:B------:R-:W-:Y:S01]  /*6c50*/  @!P3 IMAD.MOV R94, RZ, RZ, -R94 ;  /* 0x000000ffff5eb224 */ /* 0x000fe200078e0a5e */
[----:B------:R-:W-:Y:S01]  /*6c60*/  ISETP.GE.AND P2, PT, R101, RZ, PT ;  /* 0x000000ff6500720c */ /* 0x000fe20003f46270 */
[C---:B------:R-:W-:Y:S01]  /*6c70*/  IMAD R98, R3.reuse, R0, R98 ;  /* 0x0000000003627224 */ /* 0x040fe200078e0262 */
[----:B------:R-:W-:Y:S01]  /*6c80*/  ISETP.GT.U32.AND P3, PT, R3, R97, PT ;  /* 0x000000610300720c */ /* 0x000fe20003f64070 */
[----:B------:R-:W-:Y:S01]  /*6c90*/  IMAD.HI.U32 R0, R5, R4, RZ ;  /* 0x0000000405007227 */ /* 0x000fe200078e00ff */
[----:B------:R-:W-:Y:S01]  /*6ca0*/  IADD3 R101, R10, 0x80, RZ ;  /* 0x000000800a657810 */ /* 0x000fe20007ffe0ff */
[----:B------:R2:W-:Y:S01]  /*6cb0*/  STL [R1+0x4e78], R94 ;  /* 0x004e785e01007387 */ /* 0x0005e20000100800 */
[----:B------:R-:W-:Y:S01]  /*6cc0*/  ISETP.GE.AND P4, PT, R103, RZ, PT ;  /* 0x000000ff6700720c */ /* 0x000fe20003f86270 */
[----:B------:R-:W-:Y:S01]  /*6cd0*/  @!P5 IMAD.IADD R96, R96, 0x1, -R3 ;  /* 0x000000016060d824 */ /* 0x000fe200078e0a03 */
[----:B------:R-:W-:Y:S01]  /*6ce0*/  IABS R104, R101 ;  /* 0x0000006500687213 */ /* 0x000fe20000000000 */
[----:B------:R-:W-:-:S02]  /*6cf0*/  IMAD.MOV R0, RZ, RZ, -R0 ;  /* 0x000000ffff007224 */ /* 0x000fc400078e0a00 */
[--C-:B------:R-:W-:Y:S01]  /*6d00*/  @!P6 IMAD.IADD R95, R95, 0x1, -R3.reuse ;  /* 0x000000015f5fe824 */ /* 0x100fe200078e0a03 */
[C---:B------:R-:W-:Y:S01]  /*6d10*/  ISETP.GT.U32.AND P5, PT, R3.reuse, R96, PT ;  /* 0x000000600300720c */ /* 0x040fe20003fa4070 */
[C---:B------:R-:W-:Y:S01]  /*6d20*/  IMAD R99, R3.reuse, R0, R4 ;  /* 0x0000000003637224 */ /* 0x040fe200078e0204 */
[----:B------:R-:W-:Y:S01]  /*6d30*/  ISETP.GT.U32.AND P6, PT, R3, R98, PT ;  /* 0x000000620300720c */ /* 0x000fe20003fc4070 */
[--C-:B------:R-:W-:Y:S01]  /*6d40*/  @!P3 IMAD.IADD R97, R97, 0x1, -R3.reuse ;  /* 0x000000016161b824 */ /* 0x100fe200078e0a03 */
[----:B------:R-:W-:Y:S01]  /*6d50*/  @!P1 IADD3 R95, -R95, RZ, RZ ;  /* 0x000000ff5f5f9210 */ /* 0x000fe20007ffe1ff */
[C---:B------:R-:W-:Y:S01]  /*6d60*/  VIADD R0, R10.reuse, 0x7e ;  /* 0x0000007e0a007836 */ /* 0x040fe20000000000 */
[----:B------:R-:W-:Y:S01]  /*6d70*/  ISETP.GT.U32.AND P3, PT, R3, R99, PT ;  /* 0x000000630300720c */ /* 0x000fe20003f64070 */
[C---:B------:R-:W-:Y:S01]  /*6d80*/  VIADD R4, R10.reuse, 0x7f ;  /* 0x0000007f0a047836 */ /* 0x040fe20000000000 */
[----:B------:R-:W-:Y:S01]  /*6d90*/  @!P0 IADD3 R97, -R97, RZ, RZ ;  /* 0x000000ff61618210 */ /* 0x000fe20007ffe1ff */
[----:B------:R-:W-:Y:S01]  /*6da0*/  VIADD R103, R10, 0x81 ;  /* 0x000000810a677836 */ /* 0x000fe20000000000 */
[----:B------:R-:W-:Y:S01]  /*6db0*/  ISETP.GE.AND P1, PT, R0, RZ, PT ;  /* 0x000000ff0000720c */ /* 0x000fe20003f26270 */
[----:B------:R-:W-:Y:S01]  /*6dc0*/  STL [R1+0x4e7c], R95 ;  /* 0x004e7c5f01007387 */ /* 0x000fe20000100800 */
[----:B------:R-:W-:Y:S01]  /*6dd0*/  IABS R102, R4 ;  /* 0x0000000400667213 */ /* 0x000fe20000000000 */
[----:B-1----:R-:W-:Y:S01]  /*6de0*/  VIADD R93, R10, 0x1aa ;  /* 0x000001aa0a5d7836 */ /* 0x002fe20000000000 */
[----:B------:R-:W-:Y:S01]  /*6df0*/  @!P5 IADD3 R96, R96, -R3, RZ ;  /* 0x800000036060d210 */ /* 0x000fe20007ffe0ff */
[--C-:B------:R-:W-:Y:S01]  /*6e00*/  @!P6 IMAD.IADD R98, R98, 0x1, -R3.reuse ;  /* 0x000000016262e824 */ /* 0x100fe200078e0a03 */
[----:B------:R-:W-:Y:S01]  /*6e10*/  ISETP.GE.AND P5, PT, R100, RZ, PT ;  /* 0x000000ff6400720c */ /* 0x000fe20003fa6270 */
[----:B------:R-:W-:Y:S01]  /*6e20*/  VIADD R92, R10, 0x1ab ;  /* 0x000001ab0a5c7836 */ /* 0x000fe20000000000 */
[----:B------:R-:W-:Y:S01]  /*6e30*/  IABS R100, R0 ;  /* 0x0000000000647213 */ /* 0x000fe20000000000 */
[----:B------:R-:W-:Y:S01]  /*6e40*/  @!P3 IMAD.IADD R99, R99, 0x1, -R3 ;  /* 0x000000016363b824 */ /* 0x000fe200078e0a03 */
[----:B------:R-:W-:Y:S01]  /*6e50*/  ISETP.GE.AND P0, PT, R101, RZ, PT ;  /* 0x000000ff6500720c */ /* 0x000fe20003f06270 */
[----:B------:R-:W-:Y:S01]  /*6e60*/  @!P2 IMAD.MOV R96, RZ, RZ, -R96 ;  /* 0x000000ffff60a224 */ /* 0x000fe200078e0a60 */
[----:B------:R-:W-:Y:S01]  /*6e70*/  ISETP.GT.U32.AND P6, PT, R3, R98, PT ;  /* 0x000000620300720c */ /* 0x000fe20003fc4070 */
[----:B------:R-:W-:Y:S01]  /*6e80*/  IMAD.HI.U32 R0, R5, R100, RZ ;  /* 0x0000006405007227 */ /* 0x000fe200078e00ff */
[----:B------:R-:W-:-:S02]  /*6e90*/  ISETP.GT.U32.AND P3, PT, R3, R99, PT ;  /* 0x000000630300720c */ /* 0x000fc40003f64070 */
[----:B------:R-:W-:Y:S01]  /*6ea0*/  ISETP.GE.AND P2, PT, R4, RZ, PT ;  /* 0x000000ff0400720c */ /* 0x000fe20003f46270 */
[C---:B------:R-:W-:Y:S01]  /*6eb0*/  IMAD.HI.U32 R4, R5.reuse, R104, RZ ;  /* 0x0000006805047227 */ /* 0x040fe200078e00ff */
[----:B------:R-:W-:Y:S01]  /*6ec0*/  IADD3 R101, -R0, RZ, RZ ;  /* 0x000000ff00657210 */ /* 0x000fe20007ffe1ff */
[----:B------:R1:W-:Y:S01]  /*6ed0*/  STL [R1+0x4e80], R96 ;  /* 0x004e806001007387 */ /* 0x0003e20000100800 */
[----:B------:R-:W-:Y:S01]  /*6ee0*/  IABS R106, R103 ;  /* 0x00000067006a7213 */ /* 0x000fe20000000000 */
[----:B------:R-:W-:Y:S01]  /*6ef0*/  IMAD.HI.U32 R0, R5, R102, RZ ;  /* 0x0000006605007227 */ /* 0x000fe200078e00ff */
[----:B--2---:R-:W-:Y:S01]  /*6f00*/  IADD3 R94, R10, 0x1a9, RZ ;  /* 0x000001a90a5e7810 */ /* 0x004fe20007ffe0ff */
[----:B------:R2:W-:Y:S02]  /*6f10*/  STL [R1+0x4e84], R97 ;  /* 0x004e846101007387 */ /* 0x0005e40000100800 */
[----:B------:R-:W-:Y:S02]  /*6f20*/  IMAD R100, R3, R101, R100 ;  /* 0x0000006503647224 */ /* 0x000fe400078e0264 */
[----:B------:R-:W-:-:S02]  /*6f30*/  IMAD.MOV R101, RZ, RZ, -R0 ;  /* 0x000000ffff657224 */ /* 0x000fc400078e0a00 */
[----:B------:R-:W-:Y:S01]  /*6f40*/  IMAD.MOV R4, RZ, RZ, -R4 ;  /* 0x000000ffff047224 */ /* 0x000fe200078e0a04 */
[----:B-1----:R-:W-:Y:S01]  /*6f50*/  IADD3 R96, R10, 0x1a7, RZ ;  /* 0x000001a70a607810 */ /* 0x002fe20007ffe0ff */
[----:B------:R-:W-:Y:S02]  /*6f60*/  IMAD R101, R3, R101, R102 ;  /* 0x0000006503657224 */ /* 0x000fe400078e0266 */
[--C-:B------:R-:W-:Y:S02]  /*6f70*/  @!P3 IMAD.IADD R99, R99, 0x1, -R3.reuse ;  /* 0x000000016363b824 */ /* 0x100fe400078e0a03 */
[C---:B------:R-:W-:Y:S01]  /*6f80*/  IMAD R102, R3.reuse, R4, R104 ;  /* 0x0000000403667224 */ /* 0x040fe200078e0268 */
[----:B------:R-:W-:Y:S01]  /*6f90*/  ISETP.GT.U32.AND P3, PT, R3, R101, PT ;  /* 0x000000650300720c */ /* 0x000fe20003f64070 */
[----:B------:R-:W-:Y:S01]  /*6fa0*/  @!P6 IMAD.IADD R98, R98, 0x1, -R3 ;  /* 0x000000016262e824 */ /* 0x000fe200078e0a03 */
[----:B------:R-:W-:Y:S01]  /*6fb0*/  ISETP.GE.AND P6, PT, R103, RZ, PT ;  /* 0x000000ff6700720c */ /* 0x000fe20003fc6270 */
[----:B------:R-:W-:Y:S01]  /*6fc0*/  @!P5 IMAD.MOV R99, RZ, RZ, -R99 ;  /* 0x000000ffff63d224 */ /* 0x000fe200078e0a63 */
[----:B------:R-:W-:Y:S01]  /*6fd0*/  ISETP.GT.U32.AND P5, PT, R3, R102, PT ;  /* 0x000000660300720c */ /* 0x000fe20003fa4070 */
[----:B------:R-:W-:Y:S01]  /*6fe0*/  IMAD.HI.U32 R0, R5, R106, RZ ;  /* 0x0000006a05007227 */ /* 0x000fe200078e00ff */
[----:B------:R-:W-:-:S02]  /*6ff0*/  @!P4 IADD3 R98, -R98, RZ, RZ ;  /* 0x000000ff6262c210 */ /* 0x000fc40007ffe1ff */
[----:B------:R-:W-:Y:S01]  /*7000*/  ISETP.GT.U32.AND P4, PT, R3, R100, PT ;  /* 0x000000640300720c */ /* 0x000fe20003f84070 */
[----:B------:R-:W-:Y:S01]  /*7010*/  IMAD.MOV R0, RZ, RZ, -R0 ;  /* 0x000000ffff007224 */ /* 0x000fe200078e0a00 */
[----:B------:R-:W-:Y:S01]  /*7020*/  IABS R104, R109 ;  /* 0x0000006d00687213 */ /* 0x000fe20000000000 */
[----:B------:R-:W-:Y:S01]  /*7030*/  STL [R1+0x4e88], R98 ;  /* 0x004e886201007387 */ /* 0x000fe20000100800 */
[----:B--2---:R-:W-:Y:S01]  /*7040*/  VIADD R97, R10, 0x1a6 ;  /* 0x000001a60a617836 */ /* 0x004fe20000000000 */
[----:B------:R-:W-:Y:S01]  /*7050*/  @!P3 IADD3 R101, R101, -R3, RZ ;  /* 0x800000036565b210 */ /* 0x000fe20007ffe0ff */
[----:B------:R-:W-:Y:S01]  /*7060*/  IMAD R103, R3, R0, R106 ;  /* 0x0000000003677224 */ /* 0x000fe200078e026a */
[----:B------:R-:W-:Y:S01]  /*7070*/  IABS R106, R111 ;  /* 0x0000006f006a7213 */ /* 0x000fe20000000000 */
[----:B------:R-:W-:Y:S01]  /*7080*/  IMAD.HI.U32 R0, R5, R104, RZ ;  /* 0x0000006805007227 */ /* 0x000fe200078e00ff */
[----:B------:R-:W-:Y:S01]  /*7090*/  ISETP.GT.U32.AND P3, PT, R3, R101, PT ;  /* 0x000000650300720c */ /* 0x000fe20003f64070 */
[----:B------:R1:W-:Y:S02]  /*70a0*/  STL [R1+0x4e8c], R99 ;  /* 0x004e8c6301007387 */ /* 0x0003e40000100800 */
[----:B------:R-:W-:Y:S01]  /*70b0*/  @!P5 IMAD.IADD R102, R102, 0x1, -R3 ;  /* 0x000000016666d824 */ /* 0x000fe200078e0a03 */
[----:B------:R-:W-:Y:S01]  /*70c0*/  @!P4 IADD3 R100, R100, -R3, RZ ;  /* 0x800000036464c210 */ /* 0x000fe20007ffe0ff */
[----:B------:R-:W-:-:S03]  /*70d0*/  IMAD.HI.U32 R4, R5, R106, RZ ;  /* 0x0000006a05047227 */ /* 0x000fc600078e00ff */
[C---:B------:R-:W-:Y:S01]  /*70e0*/  ISETP.GT.U32.AND P5, PT, R3.reuse, R102, PT ;  /* 0x000000660300720c */ /* 0x040fe20003fa4070 */
[----:B------:R-:W-:Y:S01]  /*70f0*/  IMAD.MOV R0, RZ, RZ, -R0 ;  /* 0x000000ffff007224 */ /* 0x000fe200078e0a00 */
[C---:B------:R-:W-:Y:S01]  /*7100*/  ISETP.GT.U32.AND P4, PT, R3.reuse, R100, PT ;  /* 0x000000640300720c */ /* 0x040fe20003f84070 */
[----:B-1----:R-:W-:Y:S01]  /*7110*/  VIADD R99, R10, 0x1a4 ;  /* 0x000001a40a637836 */ /* 0x002fe20000000000 */
[----:B------:R-:W-:Y:S01]  /*7120*/  IADD3 R4, -R4, RZ, RZ ;  /* 0x000000ff04047210 */ /* 0x000fe20007ffe1ff */
[----:B------:R-:W-:Y:S02]  /*7130*/  IMAD R104, R3, R0, R104 ;  /* 0x0000000003687224 */ /* 0x000fe400078e0268 */
[----:B------:R-:W-:Y:S02]  /*7140*/  @!P3 IMAD.IADD R101, R101, 0x1, -R3 ;  /* 0x000000016565b824 */ /* 0x000fe400078e0a03 */
[C---:B------:R-:W-:Y:S01]  /*7150*/  IMAD R105, R3.reuse, R4, R106 ;  /* 0x0000000403697224 */ /* 0x040fe200078e026a */
[----:B------:R-:W-:Y:S01]  /*7160*/  ISETP.GT.U32.AND P3, PT, R3, R104, PT ;  /* 0x000000680300720c */ /* 0x000fe20003f64070 */
[----:B------:R-:W-:Y:S01]  /*7170*/  IMAD.MOV.U32 R106, RZ, RZ, R107 ;  /* 0x000000ffff6a7224 */ /* 0x000fe200078e006b */
[----:B------:R-:W-:Y:S01]  /*7180*/  @!P2 IADD3 R101, -R101, RZ, RZ ;  /* 0x000000ff6565a210 */ /* 0x000fe20007ffe1ff */
[--C-:B------:R-:W-:Y:S01]  /*7190*/  @!P5 IMAD.IADD R102, R102, 0x1, -R3.reuse ;  /* 0x000000016666d824 */ /* 0x100fe200078e0a03 */
[C---:B------:R-:W-:Y:S01]  /*71a0*/  ISETP.GT.U32.AND P5, PT, R3.reuse, R105, PT ;  /* 0x000000690300720c */ /* 0x040fe20003fa4070 */
[----:B------:R-:W-:Y:S01]  /*71b0*/  @!P4 IMAD.IADD R100, R100, 0x1, -R3 ;  /* 0x000000016464c824 */ /* 0x000fe200078e0a03 */
[----:B------:R-:W-:Y:S01]  /*71c0*/  ISETP.GT.U32.AND P4, PT, R3, R103, PT ;  /* 0x000000670300720c */ /* 0x000fe20003f84070 */
[----:B------:R-:W-:Y:S01]  /*71d0*/  IMAD.HI.U32 R0, R5, R106, RZ ;  /* 0x0000006a05007227 */ /* 0x000fe200078e00ff */
[----:B------:R-:W-:-:S02]  /*71e0*/  @!P0 IADD3 R102, -R102, RZ, RZ ;  /* 0x000000ff66668210 */ /* 0x000fc40007ffe1ff */
[----:B------:R-:W-:Y:S01]  /*71f0*/  ISETP.GE.AND P0, PT, R112, RZ, PT ;  /* 0x000000ff7000720c */ /* 0x000fe20003f06270 */
[----:B------:R-:W-:Y:S01]  /*7200*/  IMAD.MOV R0, RZ, RZ, -R0 ;  /* 0x000000ffff007224 */ /* 0x000fe200078e0a00 */
[----:B------:R-:W-:Y:S01]  /*7210*/  IABS R112, R115 ;  /* 0x0000007300707213 */ /* 0x000fe20000000000 */
[----:B------:R-:W-:-:S04]  /*7220*/  IMAD.HI.U32 R4, R5, R108, RZ ;  /* 0x0000006c05047227 */ /* 0x000fc800078e00ff */
[--C-:B------:R-:W-:Y:S01]  /*7230*/  @!P5 IMAD.IADD R105, R105, 0x1, -R3.reuse ;  /* 0x000000016969d824 */ /* 0x100fe200078e0a03 */
[----:B------:R-:W-:Y:S01]  /*7240*/  IADD3 R4, -R4, RZ, RZ ;  /* 0x000000ff04047210 */ /* 0x000fe20007ffe1ff */
[----:B------:R-:W-:Y:S01]  /*7250*/  IMAD R106, R3, R0, R106 ;  /* 0x00000000036a7224 */ /* 0x000fe200078e026a */
[----:B------:R-:W-:Y:S01]  /*7260*/  @!P4 IADD3 R103, R103, -R3, RZ ;  /* 0x800000036767c210 */ /* 0x000fe20007ffe0ff */
[----:B------:R-:W-:Y:S01]  /*7270*/  @!P1 IMAD.MOV R100, RZ, RZ, -R100 ;  /* 0x000000ffff649224 */ /* 0x000fe200078e0a64 */
[----:B------:R-:W-:Y:S01]  /*7280*/  ISETP.GT.U32.AND P5, PT, R3, R105, PT ;  /* 0x000000690300720c */ /* 0x000fe20003fa4070 */
[----:B------:R-:W-:Y:S01]  /*7290*/  IMAD.HI.U32 R0, R5, R110, RZ ;  /* 0x0000006e05007227 */ /* 0x000fe200078e00ff */
[----:B------:R-:W-:Y:S02]  /*72a0*/  ISETP.GT.U32.AND P1, PT, R3, R103, PT ;  /* 0x000000670300720c */ /* 0x000fe40003f24070 */
[----:B------:R-:W-:Y:S01]  /*72b0*/  ISETP.GE.AND P4, PT, R109, RZ, PT ;  /* 0x000000ff6d00720c */ /* 0x000fe20003f86270 */
[--C-:B------:R-:W-:Y:S01]  /*72c0*/  @!P3 IMAD.IADD R104, R104, 0x1, -R3.reuse ;  /* 0x000000016868b824 */ /* 0x100fe200078e0a03 */
[----:B------:R-:W-:Y:S01]  /*72d0*/  ISETP.GE.AND P3, PT, R111, RZ, PT ;  /* 0x000000ff6f00720c */ /* 0x000fe20003f66270 */
[----:B------:R-:W-:Y:S01]  /*72e0*/  IMAD.MOV R0, RZ, RZ, -R0 ;  /* 0x000000ffff007224 */ /* 0x000fe200078e0a00 */
[----:B------:R-:W-:Y:S01]  /*72f0*/  STL [R1+0x4e90], R100 ;  /* 0x004e906401007387 */ /* 0x000fe20000100800 */
[C---:B------:R-:W-:Y:S01]  /*7300*/  IMAD R107, R3.reuse, R4, R108 ;  /* 0x00000004036b7224 */ /* 0x040fe200078e026c */
[C---:B------:R-:W-:Y:S01]  /*7310*/  ISETP.GT.U32.AND P2, PT, R3.reuse, R104, PT ;  /* 0x000000680300720c */ /* 0x040fe20003f44070 */
[----:B------:R-:W-:Y:S01]  /*7320*/  IMAD R108, R3, R0, R110 ;  /* 0x00000000036c7224 */ /* 0x000fe200078e026e */
[----:B------:R1:W-:Y:S01]  /*7330*/  STL [R1+0x4e94], R101 ;  /* 0x004e946501007387 */ /* 0x0003e20000100800 */
[----:B------:R-:W-:-:S02]  /*7340*/  @!P5 IMAD.IADD R105, R105, 0x1, -R3 ;  /* 0x000000016969d824 */ /* 0x000fc400078e0a03 */
[----:B------:R-:W-:Y:S01]  /*7350*/  @!P1 IMAD.IADD R103, R103, 0x1, -R3 ;  /* 0x0000000167679824 */ /* 0x000fe200078e0a03 */
[C---:B------:R-:W-:Y:S01]  /*7360*/  ISETP.GT.U32.AND P5, PT, R3.reuse, R108, PT ;  /* 0x0000006c0300720c */ /* 0x040fe20003fa4070 */
[C---:B------:R-:W-:Y:S01]  /*7370*/  VIADD R111, R10.reuse, 0x87 ;  /* 0x000000870a6f7836 */ /* 0x040fe20000000000 */
[C---:B------:R-:W-:Y:S01]  /*7380*/  ISETP.GT.U32.AND P1, PT, R3.reuse, R106, PT ;  /* 0x0000006a0300720c */ /* 0x040fe20003f24070 */
[----:B------:R-:W-:Y:S01]  /*7390*/  @!P6 IMAD.MOV R103, RZ, RZ, -R103 ;  /* 0x000000ffff67e224 */ /* 0x000fe200078e0a67 */
[----:B------:R-:W-:Y:S01]  /*73a0*/  ISETP.GT.U32.AND P6, PT, R3, R107, PT ;  /* 0x0000006b0300720c */ /* 0x000fe20003fc4070 */
[----:B------:R-:W-:Y:S01]  /*73b0*/  STL [R1+0x4e98], R102 ;  /* 0x004e986601007387 */ /* 0x000fe20000100800 */
[----:B------:R-:W-:Y:S01]  /*73c0*/  IABS R4, R111 ;  /* 0x0000006f00047213 */ /* 0x000fe20000000000 */
[----:B------:R-:W-:Y:S01]  /*73d0*/  VIADD R98, R10, 0x1a5 ;  /* 0x000001a50a627836 */ /* 0x000fe20000000000 */
[----:B------:R-:W-:Y:S01]  /*73e0*/  @!P2 IADD3 R104, R104, -R3, RZ ;  /* 0x800000036868a210 */ /* 0x000fe20007ffe0ff */
[----:B------:R2:W-:Y:S01]  /*73f0*/  STL [R1+0x4e9c], R103 ;  /* 0x004e9c6701007387 */ /* 0x0005e20000100800 */
[----:B------:R-:W-:Y:S01]  /*7400*/  ISETP.GE.AND P2, PT, R113, RZ, PT ;  /* 0x000000ff7100720c */ /* 0x000fe20003f46270 */
[C---:B------:R-:W-:Y:S01]  /*7410*/  VIADD R113, R10.reuse, 0x88 ;  /* 0x000000880a717836 */ /* 0x040fe20000000000 */
[----:B------:R-:W-:Y:S01]  /*7420*/  @!P3 IADD3 R105, -R105, RZ, RZ ;  /* 0x000000ff6969b210 */ /* 0x000fe20007ffe1ff */
[----:B------:R-:W-:Y:S01]  /*7430*/  IMAD.HI.U32 R0, R5, R4, RZ ;  /* 0x0000000405007227 */ /* 0x000fe200078e00ff */
[----:B-1----:R-:W-:-:S02]  /*7440*/  IADD3 R101, R10, 0x1a2, RZ ;  /* 0x000001a20a657810 */ /* 0x002fc40007ffe0ff */
[----:B------:R-:W-:Y:S01]  /*7450*/  IABS R110, R113 ;  /* 0x00000071006e7213 */ /* 0x000fe20000000000 */
[--C-:B------:R-:W-:Y:S01]  /*7460*/  @!P5 IMAD.IADD R108, R108, 0x1, -R3.reuse ;  /* 0x000000016c6cd824 */ /* 0x100fe200078e0a03 */
[----:B------:R-:W-:Y:S01]  /*7470*/  @!P1 IADD3 R106, R106, -R3, RZ ;  /* 0x800000036a6a9210 */ /* 0x000fe20007ffe0ff */
[----:B------:R-:W-:Y:S01]  /*7480*/  @!P4 IMAD.MOV R104, RZ, RZ, -R104 ;  /* 0x000000ffff68c224 */ /* 0x000fe200078e0a68 */
[----:B------:R-:W-:Y:S01]  /*7490*/  IADD3 R109, -R0, RZ, RZ ;  /* 0x000000ff006d7210 */ /* 0x000fe20007ffe1ff */
[----:B------:R-:W-:Y:S01]  /*74a0*/  @!P6 IMAD.IADD R107, R107, 0x1, -R3 ;  /* 0x000000016b6be824 */ /* 0x000fe200078e0a03 */
[----:B------:R-:W-:Y:S01]  /*74b0*/  ISETP.GT.U32.AND P4, PT, R3, R108, PT ;  /* 0x0000006c0300720c */ /* 0x000fe20003f84070 */
[----:B------:R-:W-:Y:S01]  /*74c0*/  IMAD.HI.U32 R0, R5, R110, RZ ;  /* 0x0000006e05007227 */ /* 0x000fe200078e00ff */
[C---:B------:R-:W-:Y:S01]  /*74d0*/  ISETP.GT.U32.AND P6, PT, R3.reuse, R106, PT ;  /* 0x0000006a0300720c */ /* 0x040fe20003fc4070 */
[----:B------:R-:W-:Y:S01]  /*74e0*/  STL [R1+0x4ea0], R104 ;  /* 0x004ea06801007387 */ /* 0x000fe20000100800 */
[C---:B------:R-:W-:Y:S01]  /*74f0*/  ISETP.GT.U32.AND P5, PT, R3.reuse, R107, PT ;  /* 0x0000006b0300720c */ /* 0x040fe20003fa4070 */
[----:B------:R-:W-:Y:S01]  /*7500*/  IMAD.MOV R0, RZ, RZ, -R0 ;  /* 0x000000ffff007224 */ /* 0x000fe200078e0a00 */
[----:B------:R-:W-:Y:S01]  /*7510*/  ISETP.GE.AND P1, PT, R114, RZ, PT ;  /* 0x000000ff7200720c */ /* 0x000fe20003f26270 */
[C---:B------:R-:W-:Y:S01]  /*7520*/  IMAD R109, R3.reuse, R109, R4 ;  /* 0x0000006d036d7224 */ /* 0x040fe200078e0204 */
[----:B------:R-:W-:Y:S01]  /*7530*/  IABS R114, R117 ;  /* 0x0000007500727213 */ /* 0x000fe20000000000 */
[----:B------:R-:W-:Y:S01]  /*7540*/  IMAD R0, R3, R0, R110 ;  /* 0x0000000003007224 */ /* 0x000fe200078e026e */
[----:B------:R1:W-:Y:S01]  /*7550*/  STL [R1+0x4ea4], R105 ;  /* 0x004ea46901007387 */ /* 0x0003e20000100800 */
[----:B------:R-:W-:Y:S01]  /*7560*/  IMAD.HI.U32 R4, R5, R112, RZ ;  /* 0x0000007005047227 */ /* 0x000fe200078e00ff */
[----:B--2---:R-:W-:-:S02]  /*7570*/  IADD3 R103, R10, 0x1a0, RZ ;  /* 0x000001a00a677810 */ /* 0x004fc40007ffe0ff */
[----:B------:R-:W-:Y:S01]  /*7580*/  IADD3 R100, R10, 0x1a3, RZ ;  /* 0x000001a30a647810 */ /* 0x000fe20007ffe0ff */
[--C-:B------:R-:W-:Y:S01]  /*7590*/  @!P4 IMAD.IADD R108, R108, 0x1, -R3.reuse ;  /* 0x000000016c6cc824 */ /* 0x100fe200078e0a03 */
[C---:B------:R-:W-:Y:S01]  /*75a0*/  ISETP.GT.U32.AND P4, PT, R3.reuse, R0, PT ;  /* 0x000000000300720c */ /* 0x040fe20003f84070 */
[----:B------:R-:W-:Y:S01]  /*75b0*/  @!P6 IMAD.IADD R106, R106, 0x1, -R3 ;  /* 0x000000016a6ae824 */ /* 0x000fe200078e0a03 */
[----:B------:R-:W-:Y:S01]  /*75c0*/  ISETP.GT.U32.AND P6, PT, R3, R109, PT ;  /* 0x0000006d0300720c */ /* 0x000fe20003fc4070 */
[----:B------:R-:W-:Y:S01]  /*75d0*/  IMAD.HI.U32 R110, R5, R114, RZ ;  /* 0x00000072056e7227 */ /* 0x000fe200078e00ff */
[----:B------:R-:W-:Y:S02]  /*75e0*/  @!P5 IADD3 R107, R107, -R3, RZ ;  /* 0x800000036b6bd210 */ /* 0x000fe40007ffe0ff */
[----:B------:R-:W-:Y:S01]  /*75f0*/  ISETP.GE.AND P5, PT, R111, RZ, PT ;  /* 0x000000ff6f00720c */ /* 0x000fe20003fa6270 */
[----:B------:R-:W-:Y:S01]  /*7600*/  IMAD.MOV R110, RZ, RZ, -R110 ;  /* 0x000000ffff6e7224 */ /* 0x000fe200078e0a6e */
[----:B------:R-:W-:Y:S01]  /*7610*/  IABS R111, R118 ;  /* 0x00000076006f7213 */ /* 0x000fe20000000000 */
[----:B------:R-:W-:Y:S01]  /*7620*/  @!P2 IMAD.MOV R107, RZ, RZ, -R107 ;  /* 0x000000ffff6ba224 */ /* 0x000fe200078e0a6b */
[----:B------:R-:W-:Y:S01]  /*7630*/  IADD3 R4, -R4, RZ, RZ ;  /* 0x000000ff04047210 */ /* 0x000fe20007ffe1ff */
[----:B------:R-:W-:Y:S01]  /*7640*/  IMAD R110, R3, R110, R114 ;  /* 0x0000006e036e7224 */ /* 0x000fe200078e0272 */
[----:B------:R-:W-:Y:S01]  /*7650*/  @!P1 IADD3 R108, -R108, RZ, RZ ;  /* 0x000000ff6c6c9210 */ /* 0x000fe20007ffe1ff */
[--C-:B------:R-:W-:Y:S01]  /*7660*/  @!P4 IMAD.IADD R0, R0, 0x1, -R3.reuse ;  /* 0x000000010000c824 */ /* 0x100fe200078e0a03 */
[----:B------:R-:W-:Y:S01]  /*7670*/  ISETP.GE.AND P1, PT, R115, RZ, PT ;  /* 0x000000ff7300720c */ /* 0x000fe20003f26270 */
[----:B------:R-:W-:Y:S01]  /*7680*/  @!P6 IMAD.IADD R109, R109, 0x1, -R3 ;  /* 0x000000016d6de824 */ /* 0x000fe200078e0a03 */
[C---:B------:R-:W-:Y:S01]  /*7690*/  ISETP.GT.U32.AND P2, PT, R3.reuse, R110, PT ;  /* 0x0000006e0300720c */ /* 0x040fe20003f44070 */
[----:B------:R-:W-:Y:S01]  /*76a0*/  IMAD.MOV.U32 R114, RZ, RZ, R111 ;  /* 0x000000ffff727224 */ /* 0x000fe200078e006f */
[C---:B------:R-:W-:Y:S01]  /*76b0*/  ISETP.GT.U32.AND P4, PT, R3.reuse, R0, PT ;  /* 0x000000000300720c */ /* 0x040fe20003f84070 */
[C---:B------:R-:W-:Y:S01]  /*76c0*/  IMAD R4, R3.reuse, R4, R112 ;  /* 0x0000000403047224 */ /* 0x040fe200078e0270 */
[----:B------:R-:W-:Y:S01]  /*76d0*/  ISETP.GT.U32.AND P3, PT, R3, R109, PT ;  /* 0x0000006d0300720c */ /* 0x000fe20003f64070 */
[----:B------:R-:W-:Y:S01]  /*76e0*/  IMAD.HI.U32 R111, R5, R114, RZ ;  /* 0x00000072056f7227 */ /* 0x000fe200078e00ff */
[----:B------:R-:W-:-:S02]  /*76f0*/  ISETP.GE.AND P6, PT, R113, RZ, PT ;  /* 0x000000ff7100720c */ /* 0x000fc40003fc6270 */
[----:B-1----:R-:W-:Y:S01]  /*7700*/  IADD3 R105, R10, 0x19e, RZ ;  /* 0x0000019e0a697810 */ /* 0x002fe20007ffe0ff */
[----:B------:R-:W-:-:S04]  /*7710*/  IMAD.HI.U32 R112, R5, R116, RZ ;  /* 0x0000007405707227 */ /* 0x000fc800078e00ff */
[----:B------:R-:W-:Y:S01]  /*7720*/  IMAD.MOV R111, RZ, RZ, -R111 ;  /* 0x000000ffff6f7224 */ /* 0x000fe200078e0a6f */
[----:B------:R-:W-:Y:S01]  /*7730*/  IADD3 R113, -R112, RZ, RZ ;  /* 0x000000ff70717210 */ /* 0x000fe20007ffe1ff */
[----:B------:R-:W-:Y:S01]  /*7740*/  @!P0 IMAD.MOV R106, RZ, RZ, -R106 ;  /* 0x000000ffff6a8224 */ /* 0x000fe200078e0a6a */
[----:B------:R-:W-:Y:S01]  /*7750*/  ISETP.GT.U32.AND P0, PT, R3, R4, PT ;  /* 0x000000040300720c */ /* 0x000fe20003f04070 */
[--C-:B------:R-:W-:Y:S01]  /*7760*/  @!P4 IMAD.IADD R0, R0, 0x1, -R3.reuse ;  /* 0x000000010000c824 */ /* 0x100fe200078e0a03 */
[----:B------:R-:W-:Y:S01]  /*7770*/  ISETP.GE.AND P4, PT, R118, RZ, PT ;  /* 0x000000ff7600720c */ /* 0x000fe20003f86270 */
[----:B------:R-:W-:Y:S01]  /*7780*/  @!P3 IMAD.IADD R109, R109, 0x1, -R3 ;  /* 0x000000016d6db824 */ /* 0x000fe200078e0a03 */
[----:B------:R-:W-:Y:S01]  /*7790*/  STL [R1+0x4ea8], R106 ;  /* 0x004ea86a01007387 */ /* 0x000fe20000100800 */
[C---:B------:R-:W-:Y:S01]  /*77a0*/  IMAD R112, R3.reuse, R111, R114 ;  /* 0x0000006f03707224 */ /* 0x040fe200078e0272 */
[----:B------:R-:W-:Y:S01]  /*77b0*/  MOV R2, R0 ;  /* 0x0000000000027202 */ /* 0x000fe20000000f00 */
[C---:B------:R-:W-:Y:S01]  /*77c0*/  IMAD R114, R3.reuse, R113, R116 ;  /* 0x0000007103727224 */ /* 0x040fe200078e0274 */
[----:B------:R-:W-:Y:S01]  /*77d0*/  IADD3 R111, R10, 0x8d, RZ ;  /* 0x0000008d0a6f7810 */ /* 0x000fe20007ffe0ff */
[----:B------:R-:W-:Y:S01]  /*77e0*/  @!P5 IMAD.MOV R109, RZ, RZ, -R109 ;  /* 0x000000ffff6dd224 */ /* 0x000fe200078e0a6d */
[C---:B------:R-:W-:Y:S01]  /*77f0*/  ISETP.GT.U32.AND P5, PT, R3.reuse, R112, PT ;  /* 0x000000700300720c */ /* 0x040fe20003fa4070 */
[--C-:B------:R-:W-:Y:S01]  /*7800*/  @!P2 IMAD.IADD R110, R110, 0x1, -R3.reuse ;  /* 0x000000016e6ea824 */ /* 0x100fe200078e0a03 */
[----:B------:R-:W-:Y:S01]  /*7810*/  IABS R116, R111 ;  /* 0x0000006f00747213 */ /* 0x000fe20000000000 */
[----:B------:R-:W-:Y:S01]  /*7820*/  @!P6 IMAD.MOV R2, RZ, RZ, -R2 ;  /* 0x000000ffff02e224 */ /* 0x000fe200078e0a02 */
[C---:B------:R-:W-:Y:S01]  /*7830*/  ISETP.GT.U32.AND P6, PT, R3.reuse, R114, PT ;  /* 0x000000720300720c */ /* 0x040fe20003fc4070 */
[----:B------:R-:W-:Y:S01]  /*7840*/  @!P0 IMAD.IADD R4, R4, 0x1, -R3 ;  /* 0x0000000104048824 */ /* 0x000fe200078e0a03 */
[----:B------:R-:W-:Y:S01]  /*7850*/  ISETP.GT.U32.AND P2, PT, R3, R110, PT ;  /* 0x0000006e0300720c */ /* 0x000fe20003f44070 */
[----:B------:R-:W-:Y:S01]  /*7860*/  VIADD R115, R10, 0x8e ;  /* 0x0000008e0a737836 */ /* 0x000fe20000000000 */
[----:B------:R1:W-:Y:S01]  /*7870*/  STL [R1+0x4eac], R107 ;  /* 0x004eac6b01007387 */ /* 0x0003e20000100800 */
[----:B------:R-:W-:Y:S01]  /*7880*/  IMAD.HI.U32 R0, R5, R116, RZ ;  /* 0x0000007405007227 */ /* 0x000fe200078e00ff */
[----:B------:R-:W-:-:S02]  /*7890*/  ISETP.GT.U32.AND P0, PT, R3, R4, PT ;  /* 0x000000040300720c */ /* 0x000fc40003f04070 */
[----:B------:R-:W-:Y:S01]  /*78a0*/  IABS R118, R115 ;  /* 0x0000007300767213 */ /* 0x000fe20000000000 */
[----:B------:R-:W-:Y:S01]  /*78b0*/  IMAD.MOV R0, RZ, RZ, -R0 ;  /* 0x000000ffff007224 */ /* 0x000fe200078e0a00 */
[-C--:B------:R-:W-:Y:S01]  /*78c0*/  @!P5 IADD3 R112, R112, -R3.reuse, RZ ;  /* 0x800000037070d210 */ /* 0x080fe20007ffe0ff */
[----:B------:R-:W-:Y:S01]  /*78d0*/  STL [R1+0x4eb0], R108 ;  /* 0x004eb06c01007387 */ /* 0x000fe20000100800 */
[----:B------:R-:W-:Y:S01]  /*78e0*/  ISETP.GE.AND P3, PT, R117, RZ, PT ;  /* 0x000000ff7500720c */ /* 0x000fe20003f66270 */
[C---:B------:R-:W-:Y:S01]  /*78f0*/  IMAD R0, R3.reuse, R0, R116 ;  /* 0x0000000003007224 */ /* 0x040fe200078e0274 */
[----:B------:R-:W-:Y:S01]  /*7900*/  ISETP.GT.U32.AND P5, PT, R3, R112, PT ;  /* 0x000000700300720c */ /* 0x000fe20003fa4070 */
[----:B------:R-:W-:Y:S01]  /*7910*/  @!P2 IMAD.IADD R110, R110, 0x1, -R3 ;  /* 0x000000016e6ea824 */ /* 0x000fe200078e0a03 */
[-C--:B------:R-:W-:Y:S01]  /*7920*/  @!P6 IADD3 R114, R114, -R3.reuse, RZ ;  /* 0x800000037272e210 */ /* 0x080fe20007ffe0ff */
[----:B------:R-:W-:Y:S01]  /*7930*/  STL [R1+0x4eb4], R109 ;  /* 0x004eb46d01007387 */ /* 0x000fe20000100800 */
[----:B------:R-:W-:Y:S01]  /*7940*/  ISETP.GE.AND P2, PT, R111, RZ, PT ;  /* 0x000000ff6f00720c */ /* 0x000fe20003f46270 */
[----:B------:R-:W-:Y:S01]  /*7950*/  IMAD.HI.U32 R111, R5, R118, RZ ;  /* 0x00000076056f7227 */ /* 0x000fe200078e00ff */
[----:B------:R-:W-:Y:S01]  /*7960*/  ISETP.GT.U32.AND P6, PT, R3, R114, PT ;  /* 0x000000720300720c */ /* 0x000fe20003fc4070 */
[----:B------:R2:W-:Y:S01]  /*7970*/  STL [R1+0xa0], R2 ;  /* 0x0000a00201007387 */ /* 0x0005e20000100800 */
[----:B------:R-:W-:Y:S01]  /*7980*/  @!P0 IADD3 R4, R4, -R3, RZ ;  /* 0x8000000304048210 */ /* 0x000fe20007ffe0ff */
[----:B------:R-:W-:Y:S01]  /*7990*/  IMAD.MOV R111, RZ, RZ, -R111 ;  /* 0x000000ffff6f7224 */ /* 0x000fe200078e0a6f */
[----:B------:R-:W-:Y:S01]  /*79a0*/  ISETP.GE.AND P0, PT, R119, RZ, PT ;  /* 0x000000ff7700720c */ /* 0x000fe20003f06270 */
[C---:B------:R-:W-:Y:S01]  /*79b0*/  VIADD R117, R10.reuse, 0x8f ;  /* 0x0000008f0a757836 */ /* 0x040fe20000000000 */
[----:B-1----:R-:W-:Y:S01]  /*79c0*/  IADD3 R107, R10, 0x19c, RZ ;  /* 0x0000019c0a6b7810 */ /* 0x002fe20007ffe0ff */
[----:B------:R-:W-:Y:S01]  /*79d0*/  @!P5 IMAD.IADD R112, R112, 0x1, -R3 ;  /* 0x000000017070d824 */ /* 0x000fe200078e0a03 */
[----:B------:R-:W-:Y:S01]  /*79e0*/  ISETP.GT.U32.AND P5, PT, R3, R0, PT ;  /* 0x000000000300720c */ /* 0x000fe20003fa4070 */
[----:B------:R-:W-:Y:S01]  /*79f0*/  VIADD R119, R10, 0x91 ;  /* 0x000000910a777836 */ /* 0x000fe20000000000 */
[----:B------:R-:W-:Y:S01]  /*7a00*/  IABS R113, R117 ;  /* 0x0000007500717213 */ /* 0x000fe20000000000 */
[----:B--2---:R-:W-:-:S02]  /*7a10*/  IMAD.MOV.U32 R2, RZ, RZ, R4 ;  /* 0x000000ffff027224 */ /* 0x004fc400078e0004 */
[C---:B------:R-:W-:Y:S01]  /*7a20*/  IMAD R4, R3.reuse, R111, R118 ;  /* 0x0000006f03047224 */ /* 0x040fe200078e0276 */
[----:B------:R-:W-:Y:S01]  /*7a30*/  @!P6 IADD3 R114, R114, -R3, RZ ;  /* 0x800000037272e210 */ /* 0x000fe20007ffe0ff */
[----:B------:R-:W-:Y:S01]  /*7a40*/  @!P1 IMAD.MOV R2, RZ, RZ, -R2 ;  /* 0x000000ffff029224 */ /* 0x000fe200078e0a02 */
[----:B------:R-:W-:Y:S01]  /*7a50*/  MOV R116, R113 ;  /* 0x0000007100747202 */ /* 0x000fe20000000f00 */
[C---:B------:R-:W-:Y:S01]  /*7a60*/  VIADD R109, R10.reuse, 0x19a ;  /* 0x0000019a0a6d7836 */ /* 0x040fe20000000000 */
[----:B------:R-:W-:Y:S01]  /*7a70*/  ISETP.GT.U32.AND P6, PT, R3, R4, PT ;  /* 0x000000040300720c */ /* 0x000fe20003fc4070 */
[----:B------:R-:W-:Y:S01]  /*7a80*/  IMAD.MOV.U32 R6, RZ, RZ, R114 ;  /* 0x000000ffff067224 */ /* 0x000fe200078e0072 */
[----:B------:R-:W-:Y:S01]  /*7a90*/  ISETP.GE.AND P1, PT, R115, RZ, PT ;  /* 0x000000ff7300720c */ /* 0x000fe20003f26270 */
[----:B------:R-:W-:Y:S01]  /*7aa0*/  VIADD R115, R10, 0x90 ;  /* 0x000000900a737836 */ /* 0x000fe20000000000 */
[----:B------:R1:W-:Y:S01]  /*7ab0*/  STL [R1+0xa4], R2 ;  /* 0x0000a40201007387 */ /* 0x0003e20000100800 */
[----:B------:R-:W-:Y:S01]  /*7ac0*/  IMAD.HI.U32 R111, R5, R116, RZ ;  /* 0x00000074056f7227 */ /* 0x000fe200078e00ff */
[----:B------:R-:W-:-:S02]  /*7ad0*/  IABS R120, R119 ;  /* 0x0000007700787213 */ /* 0x000fc40000000000 */
[----:B------:R-:W-:Y:S01]  /*7ae0*/  IABS R118, R115 ;  /* 0x0000007300767213 */ /* 0x000fe20000000000 */
[----:B------:R-:W-:Y:S01]  /*7af0*/  @!P5 IMAD.IADD R0, R0, 0x1, -R3 ;  /* 0x000000010000d824 */ /* 0x000fe200078e0a03 */
[----:B------:R-:W-:Y:S01]  /*7b00*/  @!P0 IADD3 R6, -R6, RZ, RZ ;  /* 0x000000ff06068210 */ /* 0x000fe20007ffe1ff */
[----:B------:R-:W-:Y:S01]  /*7b10*/  IMAD.MOV R111, RZ, RZ, -R111 ;  /* 0x000000ffff6f7224 */ /* 0x000fe200078e0a6f */
[----:B------:R-:W-:Y:S01]  /*7b20*/  ISETP.GE.AND P0, PT, R115, RZ, PT ;  /* 0x000000ff7300720c */ /* 0x000fe20003f06270 */
[----:B------:R-:W-:Y:S01]  /*7b30*/  IMAD.HI.U32 R113, R5, R120, RZ ;  /* 0x0000007805717227 */ /* 0x000fe200078e00ff */
[----:B------:R-:W-:Y:S02]  /*7b40*/  @!P6 IADD3 R4, R4, -R3, RZ ;  /* 0x800000030404e210 */ /* 0x000fe40007ffe0ff */
[C---:B------:R-:W-:Y:S01]  /*7b50*/  ISETP.GT.U32.AND P6, PT, R3.reuse, R0, PT ;  /* 0x000000000300720c */ /* 0x040fe20003fc4070 */
[----:B------:R-:W-:Y:S01]  /*7b60*/  IMAD R116, R3, R111, R116 ;  /* 0x0000006f03747224 */ /* 0x000fe200078e0274 */
[----:B-1----:R-:W-:Y:S01]  /*7b70*/  MOV R2, R110 ;  /* 0x0000006e00027202 */ /* 0x002fe20000000f00 */
[----:B------:R-:W-:-:S03]  /*7b80*/  IMAD.HI.U32 R111, R5, R118, RZ ;  /* 0x00000076056f7227 */ /* 0x000fc600078e00ff */
[----:B------:R-:W-:Y:S01]  /*7b90*/  ISETP.GT.U32.AND P5, PT, R3, R116, PT ;  /* 0x000000740300720c */ /* 0x000fe20003fa4070 */
[----:B------:R-:W-:Y:S02]  /*7ba0*/  IMAD.MOV R111, RZ, RZ, -R111 ;  /* 0x000000ffff6f7224 */ /* 0x000fe400078e0a6f */
[----:B------:R-:W-:Y:S01]  /*7bb0*/  @!P3 IMAD.MOV R2, RZ, RZ, -R2 ;  /* 0x000000ffff02b224 */ /* 0x000fe200078e0a02 */
[----:B------:R-:W-:Y:S01]  /*7bc0*/  ISETP.GE.AND P3, PT, R117, RZ, PT ;  /* 0x000000ff7500720c */ /* 0x000fe20003f66270 */
[----:B------:R-:W-:Y:S02]  /*7bd0*/  IMAD.MOV R113, RZ, RZ, -R113 ;  /* 0x000000ffff717224 */ /* 0x000fe400078e0a71 */
[C---:B------:R-:W-:Y:S01]  /*7be0*/  IMAD R110, R3.reuse, R111, R118 ;  /* 0x0000006f036e7224 */ /* 0x040fe200078e0276 */
[----:B------:R-:W-:Y:S01]  /*7bf0*/  IABS R111, R123 ;  /* 0x0000007b006f7213 */ /* 0x000fe20000000000 */
[----:B------:R1:W-:Y:S01]  /*7c00*/  STL [R1+0xa8], R2 ;  /* 0x0000a80201007387 */ /* 0x0003e20000100800 */
[----:B------:R-:W-:Y:S01]  /*7c10*/  IMAD R118, R3, R113, R120 ;  /* 0x0000007103767224 */ /* 0x000fe200078e0278 */
[----:B------:R-:W-:Y:S01]  /*7c20*/  @!P6 IADD3 R0, R0, -R3, RZ ;  /* 0x800000030000e210 */ /* 0x000fe20007ffe0ff */
[----:B------:R-:W-:Y:S01]  /*7c30*/  VIADD R117, R10, 0x94 ;  /* 0x000000940a757836 */ /* 0x000fe20000000000 */
[----:B------:R-:W-:Y:S01]  /*7c40*/  MOV R120, R111 ;  /* 0x0000006f00787202 */ /* 0x000fe20000000f00 */
[----:B------:R-:W-:Y:S01]  /*7c50*/  IMAD.HI.U32 R111, R5, R122, RZ ;  /* 0x0000007a056f7227 */ /* 0x000fe200078e00ff */
[----:B------:R-:W-:-:S02]  /*7c60*/  ISETP.GT.U32.AND P6, PT, R3, R110, PT ;  /* 0x0000006e0300720c */ /* 0x000fc40003fc4070 */
[----:B------:R-:W-:Y:S01]  /*7c70*/  IABS R114, R117 ;  /* 0x0000007500727213 */ /* 0x000fe20000000000 */
[----:B------:R-:W-:Y:S02]  /*7c80*/  IMAD.MOV R111, RZ, RZ, -R111 ;  /* 0x000000ffff6f7224 */ /* 0x000fe400078e0a6f */
[----:B-1----:R-:W-:Y:S02]  /*7c90*/  IMAD.MOV.U32 R2, RZ, RZ, R112 ;  /* 0x000000ffff027224 */ /* 0x002fe400078e0070 */
[----:B------:R-:W-:-:S04]  /*7ca0*/  IMAD.HI.U32 R112, R5, R120, RZ ;  /* 0x0000007805707227 */ /* 0x000fc800078e00ff */
[----:B------:R-:W-:Y:S01]  /*7cb0*/  @!P4 IMAD.MOV R2, RZ, RZ, -R2 ;  /* 0x000000ffff02c224 */ /* 0x000fe200078e0a02 */
[C---:B------:R-:W-:Y:S01]  /*7cc0*/  ISETP.GT.U32.AND P4, PT, R3.reuse, R4, PT ;  /* 0x000000040300720c */ /* 0x040fe20003f84070 */
[----:B------:R-:W-:Y:S01]  /*7cd0*/  @!P5 IMAD.IADD R116, R116, 0x1, -R3 ;  /* 0x000000017474d824 */ /* 0x000fe200078e0a03 */
[----:B------:R-:W-:Y:S01]  /*7ce0*/  @!P6 IADD3 R110, R110, -R3, RZ ;  /* 0x800000036e6ee210 */ /* 0x000fe20007ffe0ff */
[----:B------:R-:W-:Y:S01]  /*7cf0*/  IMAD.MOV R112, RZ, RZ, -R112 ;  /* 0x000000ffff707224 */ /* 0x000fe200078e0a70 */
[----:B------:R1:W-:Y:S01]  /*7d00*/  STL [R1+0xac], R2 ;  /* 0x0000ac0201007387 */ /* 0x0003e20000100800 */
[C---:B------:R-:W-:Y:S01]  /*7d10*/  VIADD R108, R10.reuse, 0x19b ;  /* 0x0000019b0a6c7836 */ /* 0x040fe20000000000 */
[C---:B------:R-:W-:Y:S01]  /*7d20*/  ISETP.GT.U32.AND P5, PT, R3.reuse, R116, PT ;  /* 0x000000740300720c */ /* 0x040fe20003fa4070 */
[----:B------:R-:W-:Y:S01]  /*7d30*/  IMAD R112, R3, R112, R120 ;  /* 0x0000007003707224 */ /* 0x000fe200078e0278 */
[----:B------:R2:W-:Y:S01]  /*7d40*/  STL [R1+0xb0], R6 ;  /* 0x0000b00601007387 */ /* 0x0005e20000100800 */
[----:B------:R-:W-:-:S02]  /*7d50*/  VIADD R106, R10, 0x19d ;  /* 0x0000019d0a6a7836 */ /* 0x000fc40000000000 */
[----:B------:R-:W-:Y:S02]  /*7d60*/  VIADD R104, R10, 0x19f ;  /* 0x0000019f0a687836 */ /* 0x000fe40000000000 */
[--C-:B------:R-:W-:Y:S01]  /*7d70*/  @!P4 IMAD.IADD R4, R4, 0x1, -R3.reuse ;  /* 0x000000010404c824 */ /* 0x100fe200078e0a03 */
[----:B------:R-:W-:Y:S01]  /*7d80*/  ISETP.GE.AND P4, PT, R119, RZ, PT ;  /* 0x000000ff7700720c */ /* 0x000fe20003f86270 */
[----:B-1----:R-:W-:Y:S02]  /*7d90*/  IMAD.MOV.U32 R2, RZ, RZ, R0 ;  /* 0x000000ffff027224 */ /* 0x002fe400078e0000 */
[C---:B------:R-:W-:Y:S02]  /*7da0*/  IMAD R0, R3.reuse, R111, R122 ;  /* 0x0000006f03007224 */ /* 0x040fe400078e027a */
[----:B------:R-:W-:Y:S01]  /*7db0*/  VIADD R119, R10, 0x95 ;  /* 0x000000950a777836 */ /* 0x000fe20000000000 */
[----:B------:R-:W-:Y:S01]  /*7dc0*/  @!P2 IADD3 R2, -R2, RZ, RZ ;  /* 0x000000ff0202a210 */ /* 0x000fe20007ffe1ff */
[----:B------:R-:W-:Y:S01]  /*7dd0*/  @!P5 IMAD.IADD R116, R116, 0x1, -R3 ;  /* 0x000000017474d824 */ /* 0x000fe200078e0a03 */
[C---:B------:R-:W-:Y:S01]  /*7de0*/  ISETP.GT.U32.AND P6, PT, R3.reuse, R0, PT ;  /* 0x000000000300720c */ /* 0x040fe20003fc4070 */
[C---:B------:R-:W-:Y:S01]  /*7df0*/  VIADD R102, R10.reuse, 0x1a1 ;  /* 0x000001a10a667836 */ /* 0x040fe20000000000 */
[----:B------:R-:W-:Y:S01]  /*7e00*/  ISETP.GT.U32.AND P2, PT, R3, R118, PT ;  /* 0x000000760300720c */ /* 0x000fe20003f44070 */
[----:B------:R1:W-:Y:S01]  /*7e10*/  STL [R1+0xb4], R2 ;  /* 0x0000b40201007387 */ /* 0x0003e20000100800 */
[----:B------:R-:W-:Y:S01]  /*7e20*/  ISETP.GE.AND P5, PT, R121, RZ, PT ;  /* 0x000000ff7900720c */ /* 0x000fe20003fa6270 */
[----:B------:R-:W-:Y:S01]  /*7e30*/  VIADD R121, R10, 0x96 ;  /* 0x000000960a797836 */ /* 0x000fe20000000000 */
[----:B------:R-:W-:Y:S01]  /*7e40*/  IABS R120, R119 ;  /* 0x0000007700787213 */ /* 0x000fe20000000000 */
[----:B--2---:R-:W-:-:S02]  /*7e50*/  IMAD.MOV.U32 R6, RZ, RZ, R116 ;  /* 0x000000ffff067224 */ /* 0x004fc400078e0074 */
[----:B------:R-:W-:Y:S01]  /*7e60*/  VIADD R95, R10, 0x1a8 ;  /* 0x000001a80a5f7836 */ /* 0x000fe20000000000 */
[----:B------:R-:W-:Y:S01]  /*7e70*/  IABS R122, R121 ;  /* 0x00000079007a7213 */ /* 0x000fe20000000000 */
[----:B------:R-:W-:Y:S01]  /*7e80*/  IMAD.HI.U32 R111, R5, R120, RZ ;  /* 0x00000078056f7227 */ /* 0x000fe200078e00ff */
[----:B-1----:R-:W-:-:S03]  /*7e90*/  MOV R2, R4 ;  /* 0x0000000400027202 */ /* 0x002fc60000000f00 */
[--C-:B------:R-:W-:Y:S01]  /*7ea0*/  @!P6 IMAD.IADD R0, R0, 0x1, -R3.reuse ;  /* 0x000000010000e824 */ /* 0x100fe200078e0a03 */
[----:B------:R-:W-:Y:S01]  /*7eb0*/  @!P1 IADD3 R2, -R2, RZ, RZ ;  /* 0x000000ff02029210 */ /* 0x000fe20007ffe1ff */
[----:B------:R-:W-:Y:S01]  /*7ec0*/  IMAD.HI.U32 R4, R5, R114, RZ ;  /* 0x0000007205047227 */ /* 0x000fe200078e00ff */
[C---:B------:R-:W-:Y:S02]  /*7ed0*/  ISETP.GT.U32.AND P1, PT, R3.reuse, R110, PT ;  /* 0x0000006e0300720c */ /* 0x040fe40003f24070 */
[C---:B------:R-:W-:Y:S01]  /*7ee0*/  ISETP.GT.U32.AND P6, PT, R3.reuse, R0, PT ;  /* 0x000000000300720c */ /* 0x040fe20003fc4070 */
[----:B------:R-:W-:Y:S01]  /*7ef0*/  @!P2 IMAD.IADD R118, R118, 0x1, -R3 ;  /* 0x000000017676a824 */ /* 0x000fe200078e0a03 */
[----:B------:R-:W-:Y:S01]  /*7f00*/  IADD3 R4, -R4, RZ, RZ ;  /* 0x000000ff04047210 */ /* 0x000fe20007ffe1ff */
[----:B------:R1:W-:Y:S01]  /*7f10*/  STL [R1+0xb8], R2 ;  /* 0x0000b80201007387 */ /* 0x0003e20000100800 */
[----:B------:R-:W-:Y:S02]  /*7f20*/  @!P3 IMAD.MOV R6, RZ, RZ, -R6 ;  /* 0x000000ffff06b224 */ /* 0x000fe400078e0a06 */
[C---:B------:R-:W-:Y:S01]  /*7f30*/  ISETP.GT.U32.AND P2, PT, R3.reuse, R118, PT ;  /* 0x000000760300720c */ /* 0x040fe20003f44070 */
[----:B------:R-:W-:-:S02]  /*7f40*/  IMAD R4, R3, R4, R114 ;  /* 0x0000000403047224 */ /* 0x000fc400078e0272 */
[----:B------:R-:W-:Y:S01]  /*7f50*/  IMAD.HI.U32 R114, R5, R124, RZ ;  /* 0x0000007c05727227 */ /* 0x000fe200078e00ff */
[----:B------:R2:W-:Y:S03]  /*7f60*/  STL [R1+0xbc], R6 ;  /* 0x0000bc0601007387 */ /* 0x0005e60000100800 */
[--C-:B------:R-:W-:Y:S01]  /*7f70*/  @!P1 IMAD.IADD R110, R110, 0x1, -R3.reuse ;  /* 0x000000016e6e9824 */ /* 0x100fe200078e0a03 */
[----:B------:R-:W-:Y:S01]  /*7f80*/  ISETP.GT.U32.AND P1, PT, R3, R112, PT ;  /* 0x000000700300720c */ /* 0x000fe20003f24070 */
[----:B------:R-:W-:Y:S01]  /*7f90*/  IMAD.HI.U32 R113, R5, R122, RZ ;  /* 0x0000007a05717227 */ /* 0x000fe200078e00ff */
[----:B------:R-:W-:Y:S02]  /*7fa0*/  @!P6 IADD3 R0, R0, -R3, RZ ;  /* 0x800000030000e210 */ /* 0x000fe40007ffe0ff */
[----:B------:R-:W-:Y:S01]  /*7fb0*/  ISETP.GT.U32.AND P6, PT, R3, R4, PT ;  /* 0x000000040300720c */ /* 0x000fe20003fc4070 */
[----:B------:R-:W-:Y:S01]  /*7fc0*/  @!P2 IMAD.IADD R118, R118, 0x1, -R3 ;  /* 0x000000017676a824 */ /* 0x000fe200078e0a03 */
[----:B-1----:R-:W-:Y:S01]  /*7fd0*/  MOV R2, R110 ;  /* 0x0000006e00027202 */ /* 0x002fe20000000f00 */
[----:B------:R-:W-:Y:S01]  /*7fe0*/  IMAD.MOV R111, RZ, RZ, -R111 ;  /* 0x000000ffff6f7224 */ /* 0x000fe200078e0a6f */
[----:B------:R-:W-:Y:S01]  /*7ff0*/  IADD3 R115, -R114, RZ, RZ ;  /* 0x000000ff72737210 */ /* 0x000fe20007ffe1ff */
[----:B------:R-:W-:Y:S01]  /*8000*/  IMAD.MOV R113, RZ, RZ, -R113 ;  /* 0x000000ffff717224 */ /* 0x000fe200078e0a71 */
[----:B--2---:R-:W-:Y:S01]  /*8010*/  MOV R6, R118 ;  /* 0x0000007600067202 */ /* 0x004fe20000000f00 */
[----:B------:R-:W-:Y:S01]  /*8020*/  @!P0 IMAD.MOV R2, RZ, RZ, -R2 ;  /* 0x000000ffff028224 */ /* 0x000fe200078e0a02 */
[----:B------:R-:W-:Y:S01]  /*8030*/  ISETP.GE.AND P2, PT, R123, RZ, PT ;  /* 0x000000ff7b00720c */ /* 0x000fe20003f46270 */
[--C-:B------:R-:W-:Y:S01]  /*8040*/  @!P1 IMAD.IADD R112, R112, 0x1, -R3.reuse ;  /* 0x0000000170709824 */ /* 0x100fe200078e0a03 */
[----:B------:R-:W-:Y:S01]  /*8050*/  ISETP.GE.AND P1, PT, R117, RZ, PT ;  /* 0x000000ff7500720c */ /* 0x000fe20003f26270 */
[C---:B------:R-:W-:Y:S01]  /*8060*/  IMAD R114, R3.reuse, R111, R120 ;  /* 0x0000006f03727224 */ /* 0x040fe200078e0278 */
[----:B------:R1:W-:Y:S01]  /*8070*/  STL [R1+0xc0], R2 ;  /* 0x0000c00201007387 */ /* 0x0003e20000100800 */
[--C-:B------:R-:W-:Y:S01]  /*8080*/  @!P6 IMAD.IADD R4, R4, 0x1, -R3.reuse ;  /* 0x000000010404e824 */ /* 0x100fe200078e0a03 */
[C---:B------:R-:W-:Y:S01]  /*8090*/  ISETP.GT.U32.AND P6, PT, R3.reuse, R112, PT ;  /* 0x000000700300720c */ /* 0x040fe20003fc4070 */
[C---:B------:R-:W-:Y:S01]  /*80a0*/  IMAD R120, R3.reuse, R113, R122 ;  /* 0x0000007103787224 */ /* 0x040fe200078e027a */
[C---:B------:R-:W-:Y:S01]  /*80b0*/  ISETP.GT.U32.AND P3, PT, R3.reuse, R114, PT ;  /* 0x000000720300720c */ /* 0x040fe20003f64070 */
[C---:B------:R-:W-:Y:S01]  /*80c0*/  VIADD R111, R10.reuse, 0x98 ;  /* 0x000000980a6f7836 */ /* 0x040fe20000000000 */
[C---:B------:R-:W-:Y:S01]  /*80d0*/  ISETP.GT.U32.AND P0, PT, R3.reuse, R4, PT ;  /* 0x000000040300720c */ /* 0x040fe20003f04070 */
[----:B------:R-:W-:Y:S01]  /*80e0*/  @!P4 IMAD.MOV R6, RZ, RZ, -R6 ;  /* 0x000000ffff06c224 */ /* 0x000fe200078e0a06 */
[C---:B------:R-:W-:Y:S01]  /*80f0*/  ISETP.GT.U32.AND P4, PT, R3.reuse, R120, PT ;  /* 0x000000780300720c */ /* 0x040fe20003f84070 */
[----:B------:R-:W-:Y:S01]  /*8100*/  IMAD R122, R3, R115, R124 ;  /* 0x00000073037a7224 */ /* 0x000fe200078e027c */
[----:B------:R-:W-:Y:S01]  /*8110*/  IABS R116, R111 ;  /* 0x0000006f00747213 */ /* 0x000fe20000000000 */
[----:B-1----:R-:W-:Y:S01]  /*8120*/  IMAD.MOV.U32 R2, RZ, RZ, R0 ;  /* 0x000000ffff027224 */ /* 0x002fe200078e0000 */
[----:B------:R-:W-:Y:S01]  /*8130*/  STL [R1+0xc4], R6 ;  /* 0x0000c40601007387 */ /* 0x000fe20000100800 */
[C---:B------:R-:W-:Y:S01]  /*8140*/  IADD3 R113, R10.reuse, 0x99, RZ ;  /* 0x000000990a717810 */ /* 0x040fe20007ffe0ff */
[C---:B------:R-:W-:Y:S01]  /*8150*/  VIADD R115, R10.reuse, 0x9a ;  /* 0x0000009a0a737836 */ /* 0x040fe20000000000 */
[----:B------:R-:W-:Y:S01]  /*8160*/  IADD3 R123, R10, 0xa6, RZ ;  /* 0x000000a60a7b7810 */ /* 0x000fe20007ffe0ff */
[----:B------:R-:W-:Y:S01]  /*8170*/  @!P6 IMAD.IADD R112, R112, 0x1, -R3 ;  /* 0x000000017070e824 */ /* 0x000fe200078e0a03 */
[----:B------:R-:W-:Y:S01]  /*8180*/  @!P5 IADD3 R2, -R2, RZ, RZ ;  /* 0x000000ff0202d210 */ /* 0x000fe20007ffe1ff */
[----:B------:R-:W-:Y:S01]  /*8190*/  IMAD.HI.U32 R0, R5, R116, RZ ;  /* 0x0000007405007227 */ /* 0x000fe200078e00ff */
[----:B------:R-:W-:-:S02]  /*81a0*/  ISETP.GT.U32.AND P6, PT, R3, R122, PT ;  /* 0x0000007a0300720c */ /* 0x000fc40003fc4070 */
[----:B------:R-:W-:Y:S01]  /*81b0*/  @!P4 IADD3 R120, R120, -R3, RZ ;  /* 0x800000037878c210 */ /* 0x000fe20007ffe0ff */
[----:B------:R1:W-:Y:S01]  /*81c0*/  STL [R1+0xc8], R2 ;  /* 0x0000c80201007387 */ /* 0x0003e20000100800 */
[--C-:B------:R-:W-:Y:S01]  /*81d0*/  @!P0 IMAD.IADD R4, R4, 0x1, -R3.reuse ;  /* 0x0000000104048824 */ /* 0x100fe200078e0a03 */
[----:B------:R-:W-:Y:S01]  /*81e0*/  IADD3 R0, -R0, RZ, RZ ;  /* 0x000000ff00007210 */ /* 0x000fe20007ffe1ff */
[----:B------:R-:W-:Y:S01]  /*81f0*/  @!P3 IMAD.IADD R114, R114, 0x1, -R3 ;  /* 0x000000017272b824 */ /* 0x000fe200078e0a03 */
[----:B------:R-:W-:Y:S01]  /*8200*/  IABS R110, R113 ;  /* 0x00000071006e7213 */ /* 0x000fe20000000000 */
[----:B------:R-:W-:Y:S01]  /*8210*/  VIADD R117, R10, 0x9b ;  /* 0x0000009b0a757836 */ /* 0x000fe20000000000 */
[----:B------:R-:W-:Y:S01]  /*8220*/  ISETP.GE.AND P5, PT, R119, RZ, PT ;  /* 0x000000ff7700720c */ /* 0x000fe20003fa6270 */
[C---:B------:R-:W-:Y:S01]  /*8230*/  IMAD R0, R3.reuse, R0, R116 ;  /* 0x0000000003007224 */ /* 0x040fe200078e0274 */
[C---:B------:R-:W-:Y:S01]  /*8240*/  ISETP.GT.U32.AND P4, PT, R3.reuse, R114, PT ;  /* 0x000000720300720c */ /* 0x040fe20003f84070 */
[----:B------:R-:W-:Y:S01]  /*8250*/  IMAD.MOV.U32 R118, RZ, RZ, R110 ;  /* 0x000000ffff767224 */ /* 0x000fe200078e006e */
[----:B------:R-:W-:Y:S01]  /*8260*/  @!P6 IADD3 R122, R122, -R3, RZ ;  /* 0x800000037a7ae210 */ /* 0x000fe20007ffe0ff */
[----:B-1----:R-:W-:Y:S01]  /*8270*/  IMAD.MOV.U32 R2, RZ, RZ, R112 ;  /* 0x000000ffff027224 */ /* 0x002fe200078e0070 */
[----:B------:R-:W-:Y:S01]  /*8280*/  ISETP.GT.U32.AND P6, PT, R3, R120, PT ;  /* 0x000000780300720c */ /* 0x000fe20003fc4070 */
[----:B------:R-:W-:Y:S01]  /*8290*/  IMAD.HI.U32 R110, R5, R118, RZ ;  /* 0x00000076056e7227 */ /* 0x000fe200078e00ff */
[----:B------:R-:W-:-:S02]  /*82a0*/  IABS R112, R115 ;  /* 0x0000007300707213 */ /* 0x000fc40000000000 */
[----:B------:R-:W-:Y:S01]  /*82b0*/  IABS R116, R117 ;  /* 0x0000007500747213 */ /* 0x000fe20000000000 */
[----:B------:R-:W-:Y:S01]  /*82c0*/  @!P2 IMAD.MOV R2, RZ, RZ, -R2 ;  /* 0x000000ffff02a224 */ /* 0x000fe200078e0a02 */
[----:B------:R-:W-:Y:S01]  /*82d0*/  ISETP.GT.U32.AND P2, PT, R3, R122, PT ;  /* 0x0000007a0300720c */ /* 0x000fe20003f44070 */
[----:B------:R-:W-:Y:S01]  /*82e0*/  IMAD.MOV R110, RZ, RZ, -R110 ;  /* 0x000000ffff6e7224 */ /* 0x000fe200078e0a6e */
[----:B------:R-:W-:Y:S01]  /*82f0*/  ISETP.GE.AND P0, PT, R121, RZ, PT ;  /* 0x000000ff7900720c */ /* 0x000fe20003f06270 */
[----:B------:R-:W-:Y:S01]  /*8300*/  VIADD R121, R10, 0xa5 ;  /* 0x000000a50a797836 */ /* 0x000fe20000000000 */
[----:B------:R1:W-:Y:S01]  /*8310*/  STL [R1+0xd0], R2 ;  /* 0x0000d00201007387 */ /* 0x0003e20000100800 */
[----:B------:R-:W-:Y:S01]  /*8320*/  @!P4 IADD3 R114, R114, -R3, RZ ;  /* 0x800000037272c210 */ /* 0x000fe20007ffe0ff */
[----:B------:R-:W-:Y:S01]  /*8330*/  VIADD R88, R10, 0x1af ;  /* 0x000001af0a587836 */ /* 0x000fe20000000000 */
[----:B------:R-:W-:Y:S01]  /*8340*/  ISETP.GE.AND P4, PT, R111, RZ, PT ;  /* 0x000000ff6f00720c */ /* 0x000fe20003f86270 */
[----:B------:R-:W-:Y:S01]  /*8350*/  IMAD.HI.U32 R111, R5, R116, RZ ;  /* 0x00000074056f7227 */ /* 0x000fe200078e00ff */
[----:B------:R-:W-:-:S02]  /*8360*/  ISETP.GE.AND P3, PT, R125, RZ, PT ;  /* 0x000000ff7d00720c */ /* 0x000fc40003f66270 */
[----:B------:R-:W-:Y:S01]  /*8370*/  IADD3 R119, R10, 0xa3, RZ ;  /* 0x000000a30a777810 */ /* 0x000fe20007ffe0ff */
[--C-:B------:R-:W-:Y:S01]  /*8380*/  @!P6 IMAD.IADD R120, R120, 0x1, -R3.reuse ;  /* 0x000000017878e824 */ /* 0x100fe200078e0a03 */
[----:B-1----:R-:W-:Y:S01]  /*8390*/  MOV R2, R4 ;  /* 0x0000000400027202 */ /* 0x002fe20000000f00 */
[----:B------:R-:W-:Y:S01]  /*83a0*/  IMAD R4, R3, R110, R118 ;  /* 0x0000006e03047224 */ /* 0x000fe200078e0276 */
[----:B------:R-:W-:Y:S01]  /*83b0*/  IADD3 R118, R10, 0x9c, RZ ;  /* 0x0000009c0a767810 */ /* 0x000fe20007ffe0ff */
[----:B------:R-:W-:Y:S01]  /*83c0*/  IMAD.HI.U32 R110, R5, R112, RZ ;  /* 0x00000070056e7227 */ /* 0x000fe200078e00ff */
[----:B------:R-:W-:Y:S02]  /*83d0*/  IABS R124, R119 ;  /* 0x00000077007c7213 */ /* 0x000fe40000000000 */
[C---:B------:R-:W-:Y:S01]  /*83e0*/  ISETP.GT.U32.AND P6, PT, R3.reuse, R4, PT ;  /* 0x000000040300720c */ /* 0x040fe20003fc4070 */
[----:B------:R-:W-:Y:S01]  /*83f0*/  @!P1 IMAD.MOV R2, RZ, RZ, -R2 ;  /* 0x000000ffff029224 */ /* 0x000fe200078e0a02 */
[----:B------:R-:W-:Y:S01]  /*8400*/  ISETP.GT.U32.AND P1, PT, R3, R0, PT ;  /* 0x000000000300720c */ /* 0x000fe20003f24070 */
[----:B------:R-:W-:Y:S01]  /*8410*/  @!P2 IMAD.IADD R122, R122, 0x1, -R3 ;  /* 0x000000017a7aa824 */ /* 0x000fe200078e0a03 */
[----:B------:R-:W-:Y:S01]  /*8420*/  ISETP.GE.AND P2, PT, R113, RZ, PT ;  /* 0x000000ff7100720c */ /* 0x000fe20003f46270 */
[----:B------:R-:W-:Y:S01]  /*8430*/  IMAD.MOV R111, RZ, RZ, -R111 ;  /* 0x000000ffff6f7224 */ /* 0x000fe200078e0a6f */
[----:B------:R1:W-:Y:S01]  /*8440*/  STL [R1+0xd4], R2 ;  /* 0x0000d40201007387 */ /* 0x0003e20000100800 */
[----:B------:R-:W-:Y:S01]  /*8450*/  IABS R113, R118 ;  /* 0x0000007600717213 */ /* 0x000fe20000000000 */
[----:B------:R-:W-:Y:S01]  /*8460*/  IMAD.MOV.U32 R6, RZ, RZ, R120 ;  /* 0x000000ffff067224 */ /* 0x000fe200078e0078 */
[----:B------:R-:W-:Y:S01]  /*8470*/  IADD3 R110, -R110, RZ, RZ ;  /* 0x000000ff6e6e7210 */ /* 0x000fe20007ffe1ff */
[----:B------:R-:W-:-:S02]  /*8480*/  VIADD R125, R10, 0xa7 ;  /* 0x000000a70a7d7836 */ /* 0x000fc40000000000 */
[----:B------:R-:W-:Y:S02]  /*8490*/  @!P0 IMAD.MOV R6, RZ, RZ, -R6 ;  /* 0x000000ffff068224 */ /* 0x000fe400078e0a06 */
[C---:B------:R-:W-:Y:S01]  /*84a0*/  IMAD R110, R3.reuse, R110, R112 ;  /* 0x0000006e036e7224 */ /* 0x040fe200078e0270 */
[----:B------:R-:W-:Y:S01]  /*84b0*/  IABS R126, R125 ;  /* 0x0000007d007e7213 */ /* 0x000fe20000000000 */
[----:B-1----:R-:W-:Y:S02]  /*84c0*/  IMAD.MOV.U32 R2, RZ, RZ, R114 ;  /* 0x000000ffff027224 */ /* 0x002fe400078e0072 */
[----:B------:R-:W-:Y:S01]  /*84d0*/  @!P1 IMAD.IADD R0, R0, 0x1, -R3 ;  /* 0x0000000100009824 */ /* 0x000fe200078e0a03 */
[C---:B------:R-:W-:Y:S01]  /*84e0*/  ISETP.GT.U32.AND P0, PT, R3.reuse, R110, PT ;  /* 0x0000006e0300720c */ /* 0x040fe20003f04070 */
[----:B------:R-:W-:Y:S01]  /*84f0*/  IMAD.MOV.U32 R114, RZ, RZ, R113 ;  /* 0x000000ffff727224 */ /* 0x000fe200078e0071 */
[----:B------:R-:W-:Y:S01]  /*8500*/  @!P5 IADD3 R2, -R2, RZ, RZ ;  /* 0x000000ff0202d210 */ /* 0x000fe20007ffe1ff */
[C---:B------:R-:W-:Y:S01]  /*8510*/  IMAD R112, R3.reuse, R111, R116 ;  /* 0x0000006f03707224 */ /* 0x040fe200078e0274 */
[----:B------:R-:W-:Y:S01]  /*8520*/  ISETP.GT.U32.AND P5, PT, R3, R0, PT ;  /* 0x000000000300720c */ /* 0x000fe20003fa4070 */
[----:B------:R-:W-:Y:S01]  /*8530*/  IMAD.HI.U32 R111, R5, R114, RZ ;  /* 0x00000072056f7227 */ /* 0x000fe200078e00ff */
[----:B------:R-:W-:Y:S01]  /*8540*/  ISETP.GE.AND P1, PT, R115, RZ, PT ;  /* 0x000000ff7300720c */ /* 0x000fe20003f26270 */
[----:B------:R1:W-:Y:S01]  /*8550*/  STL [R1+0xd8], R2 ;  /* 0x0000d80201007387 */ /* 0x0003e20000100800 */
[----:B------:R-:W-:Y:S01]  /*8560*/  IADD3 R113, R10, 0x9d, RZ ;  /* 0x0000009d0a717810 */ /* 0x000fe20007ffe0ff */
[--C-:B------:R-:W-:Y:S01]  /*8570*/  @!P6 IMAD.IADD R4, R4, 0x1, -R3.reuse ;  /* 0x000000010404e824 */ /* 0x100fe200078e0a03 */
[----:B------:R-:W-:Y:S01]  /*8580*/  IADD3 R111, -R111, RZ, RZ ;  /* 0x000000ff6f6f7210 */ /* 0x000fe20007ffe1ff */
[----:B------:R2:W-:Y:S01]  /*8590*/  STL [R1+0xdc], R6 ;  /* 0x0000dc0601007387 */ /* 0x0005e20000100800 */
[----:B------:R-:W-:Y:S01]  /*85a0*/  VIADD R115, R10, 0x9e ;  /* 0x0000009e0a737836 */ /* 0x000fe20000000000 */
[----:B------:R-:W-:Y:S01]  /*85b0*/  @!P0 IADD3 R110, R110, -R3, RZ ;  /* 0x800000036e6e8210 */ /* 0x000fe20007ffe0ff */
[----:B------:R-:W-:Y:S01]  /*85c0*/  VIADD R87, R10, 0x1b0 ;  /* 0x000001b00a577836 */ /* 0x000fe20000000000 */
[C---:B------:R-:W-:Y:S01]  /*85d0*/  ISETP.GT.U32.AND P6, PT, R3.reuse, R4, PT ;  /* 0x000000040300720c */ /* 0x040fe20003fc4070 */
[C---:B------:R-:W-:Y:S01]  /*85e0*/  IMAD R114, R3.reuse, R111, R114 ;  /* 0x0000006f03727224 */ /* 0x040fe200078e0272 */
[----:B-1----:R-:W-:Y:S01]  /*85f0*/  MOV R2, R122 ;  /* 0x0000007a00027202 */ /* 0x002fe20000000f00 */
[--C-:B------:R-:W-:Y:S01]  /*8600*/  @!P5 IMAD.IADD R0, R0, 0x1, -R3.reuse ;  /* 0x000000010000d824 */ /* 0x100fe200078e0a03 */
[C---:B------:R-:W-:Y:S01]  /*8610*/  ISETP.GT.U32.AND P5, PT, R3.reuse, R112, PT ;  /* 0x000000700300720c */ /* 0x040fe20003fa4070 */
[----:B------:R-:W-:Y:S01]  /*8620*/  VIADD R85, R10, 0x1b2 ;  /* 0x000001b20a557836 */ /* 0x000fe20000000000 */
[----:B------:R-:W-:Y:S01]  /*8630*/  ISETP.GT.U32.AND P0, PT, R3, R110, PT ;  /* 0x0000006e0300720c */ /* 0x000fe20003f04070 */
[----:B--2---:R-:W-:Y:S01]  /*8640*/  IMAD.MOV.U32 R6, RZ, RZ, R0 ;  /* 0x000000ffff067224 */ /* 0x004fe200078e0000 */
[----:B------:R-:W-:Y:S01]  /*8650*/  IABS R116, R113 ;  /* 0x0000007100747213 */ /* 0x000fe20000000000 */
[----:B------:R-:W-:Y:S01]  /*8660*/  @!P3 IMAD.MOV R2, RZ, RZ, -R2 ;  /* 0x000000ffff02b224 */ /* 0x000fe200078e0a02 */
[----:B------:R-:W-:Y:S01]  /*8670*/  ISETP.GE.AND P3, PT, R117, RZ, PT ;  /* 0x000000ff7500720c */ /* 0x000fe20003f66270 */
[----:B------:R-:W-:Y:S01]  /*8680*/  @!P4 IMAD.MOV R6, RZ, RZ, -R6 ;  /* 0x000000ffff06c224 */ /* 0x000fe200078e0a06 */
[----:B------:R-:W-:Y:S01]  /*8690*/  ISETP.GT.U32.AND P4, PT, R3, R114, PT ;  /* 0x000000720300720c */ /* 0x000fe20003f84070 */
[--C-:B------:R-:W-:Y:S01]  /*86a0*/  @!P6 IMAD.IADD R4, R4, 0x1, -R3.reuse ;  /* 0x000000010404e824 */ /* 0x100fe200078e0a03 */
[----:B------:R-:W-:Y:S01]  /*86b0*/  ISETP.GE.AND P6, PT, R118, RZ, PT ;  /* 0x000000ff7600720c */ /* 0x000fe20003fc6270 */
[----:B------:R1:W-:Y:S01]  /*86c0*/  STL [R1+0xe0], R2 ;  /* 0x0000e00201007387 */ /* 0x0003e20000100800 */
[----:B------:R-:W-:Y:S01]  /*86d0*/  IABS R118, R115 ;  /* 0x0000007300767213 */ /* 0x000fe20000000000 */
[----:B------:R-:W-:-:S02]  /*86e0*/  @!P5 IMAD.IADD R112, R112, 0x1, -R3 ;  /* 0x000000017070d824 */ /* 0x000fc400078e0a03 */
[----:B------:R-:W-:Y:S01]  /*86f0*/  VIADD R117, R10, 0x9f ;  /* 0x0000009f0a757836 */ /* 0x000fe20000000000 */
[----:B------:R-:W-:Y:S01]  /*8700*/  @!P0 IADD3 R110, R110, -R3, RZ ;  /* 0x800000036e6e8210 */ /* 0x000fe20007ffe0ff */
[----:B------:R-:W-:Y:S01]  /*8710*/  IMAD.HI.U32 R0, R5, R116, RZ ;  /* 0x0000007405007227 */ /* 0x000fe200078e00ff */
[----:B------:R-:W-:Y:S01]  /*8720*/  ISETP.GT.U32.AND P5, PT, R3, R112, PT ;  /* 0x000000700300720c */ /* 0x000fe20003fa4070 */
[----:B------:R2:W-:Y:S01]  /*8730*/  STL [R1+0x178], R6 ;  /* 0x0001780601007387 */ /* 0x0005e20000100800 */
[----:B------:R-:W-:Y:S01]  /*8740*/  IABS R120, R117 ;  /* 0x0000007500787213 */ /* 0x000fe20000000000 */
[----:B------:R-:W-:Y:S01]  /*8750*/  @!P4 IMAD.IADD R114, R114, 0x1, -R3 ;  /* 0x000000017272c824 */ /* 0x000fe200078e0a03 */
[----:B-1----:R-:W-:Y:S01]  /*8760*/  MOV R2, R4 ;  /* 0x0000000400027202 */ /* 0x002fe20000000f00 */
[----:B------:R-:W-:Y:S01]  /*8770*/  IMAD.HI.U32 R4, R5, R118, RZ ;  /* 0x0000007605047227 */ /* 0x000fe200078e00ff */
[----:B------:R-:W-:Y:S02]  /*8780*/  ISETP.GE.AND P0, PT, R115, RZ, PT ;  /* 0x000000ff7300720c */ /* 0x000fe40003f06270 */
[----:B------:R-:W-:Y:S01]  /*8790*/  ISETP.GT.U32.AND P4, PT, R3, R114, PT ;  /* 0x000000720300720c */ /* 0x000fe20003f84070 */
[----:B------:R-:W-:-:S02]  /*87a0*/  IMAD.MOV R4, RZ, RZ, -R4 ;  /* 0x000000ffff047224 */ /* 0x000fc400078e0a04 */
[----:B------:R-:W-:Y:S01]  /*87b0*/  @!P2 IMAD.MOV R2, RZ, RZ, -R2 ;  /* 0x000000ffff02a224 */ /* 0x000fe200078e0a02 */
[----:B--2---:R-:W-:Y:S01]  /*87c0*/  MOV R6, R110 ;  /* 0x0000006e00067202 */ /* 0x004fe20000000f00 */
[----:B------:R-:W-:Y:S01]  /*87d0*/  IMAD R4, R3, R4, R118 ;  /* 0x0000000403047224 */ /* 0x000fe200078e0276 */
[----:B------:R-:W-:Y:S01]  /*87e0*/  ISETP.GE.AND P2, PT, R113, RZ, PT ;  /* 0x000000ff7100720c */ /* 0x000fe20003f46270 */
[----:B------:R-:W-:Y:S01]  /*87f0*/  @!P5 IMAD.IADD R112, R112, 0x1, -R3 ;  /* 0x000000017070d824 */ /* 0x000fe200078e0a03 */
[----:B------:R1:W-:Y:S01]  /*8800*/  STL [R1+0x180], R2 ;  /* 0x0001800201007387 */ /* 0x0003e20000100800 */
[----:B------:R-:W-:Y:S01]  /*8810*/  IMAD.MOV R0, RZ, RZ, -R0 ;  /* 0x000000ffff007224 */ /* 0x000fe200078e0a00 */
[----:B------:R-:W-:Y:S01]  /*8820*/  ISETP.GE.AND P5, PT, R117, RZ, PT ;  /* 0x000000ff7500720c */ /* 0x000fe20003fa6270 */
[----:B------:R-:W-:-:S04]  /*8830*/  IMAD.HI.U32 R111, R5, R120, RZ ;  /* 0x00000078056f7227 */ /* 0x000fc800078e00ff */
[----:B------:R-:W-:Y:S01]  /*8840*/  @!P4 IMAD.IADD R114, R114, 0x1, -R3 ;  /* 0x000000017272c824 */ /* 0x000fe200078e0a03 */
[C---:B------:R-:W-:Y:S01]  /*8850*/  ISETP.GT.U32.AND P4, PT, R3.reuse, R4, PT ;  /* 0x000000040300720c */ /* 0x040fe20003f84070 */
[----:B------:R-:W-:Y:S01]  /*8860*/  IMAD R0, R3, R0, R116 ;  /* 0x0000000003007224 */ /* 0x000fe200078e0274 */
[----:B-1----:R-:W-:Y:S01]  /*8870*/  MOV R2, R112 ;  /* 0x0000007000027202 */ /* 0x002fe20000000f00 */
[----:B------:R-:W-:Y:S01]  /*8880*/  @!P1 IMAD.MOV R6, RZ, RZ, -R6 ;  /* 0x000000ffff069224 */ /* 0x000fe200078e0a06 */
[----:B------:R-:W-:Y:S01]  /*8890*/  IADD3 R111, -R111, RZ, RZ ;  /* 0x000000ff6f6f7210 */ /* 0x000fe20007ffe1ff */
[C---:B------:R-:W-:Y:S01]  /*88a0*/  VIADD R115, R10.reuse, 0xa1 ;  /* 0x000000a10a737836 */ /* 0x040fe20000000000 */
[----:B------:R-:W-:Y:S01]  /*88b0*/  ISETP.GT.U32.AND P1, PT, R3, R0, PT ;  /* 0x000000000300720c */ /* 0x000fe20003f24070 */
[----:B------:R-:W-:Y:S01]  /*88c0*/  @!P3 IMAD.MOV R2, RZ, RZ, -R2 ;  /* 0x000000ffff02b224 */ /* 0x000fe200078e0a02 */
[----:B------:R-:W-:Y:S01]  /*88d0*/  STL [R1+0x184], R6 ;  /* 0x0001840601007387 */ /* 0x000fe20000100800 */
[----:B------:R-:W-:-:S02]  /*88e0*/  VIADD R110, R10, 0xa0 ;  /* 0x000000a00a6e7836 */ /* 0x000fc40000000000 */
[----:B------:R-:W-:Y:S01]  /*88f0*/  IMAD R116, R3, R111, R120 ;  /* 0x0000006f03747224 */ /* 0x000fe200078e0278 */
[----:B------:R-:W-:Y:S01]  /*8900*/  IABS R120, R115 ;  /* 0x0000007300787213 */ /* 0x000fe20000000000 */
[----:B------:R-:W-:Y:S01]  /*8910*/  VIADD R117, R10, 0xa2 ;  /* 0x000000a20a757836 */ /* 0x000fe20000000000 */
[----:B------:R1:W-:Y:S01]  /*8920*/  STL [R1+0x188], R2 ;  /* 0x0001880201007387 */ /* 0x0003e20000100800 */
[----:B------:R-:W-:Y:S01]  /*8930*/  @!P4 IMAD.IADD R4, R4, 0x1, -R3 ;  /* 0x000000010404c824 */ /* 0x000fe200078e0a03 */
[----:B------:R-:W-:Y:S01]  /*8940*/  IABS R118, R110 ;  /* 0x0000006e00767213 */ /* 0x000fe20000000000 */
[C---:B------:R-:W-:Y:S01]  /*8950*/  IMAD.HI.U32 R111, R5.reuse, R120, RZ ;  /* 0x00000078056f7227 */ /* 0x040fe200078e00ff */
[----:B------:R-:W-:Y:S02]  /*8960*/  ISETP.GE.AND P3, PT, R110, RZ, PT ;  /* 0x000000ff6e00720c */ /* 0x000fe40003f66270 */
[----:B------:R-:W-:Y:S01]  /*8970*/  IABS R122, R117 ;  /* 0x00000075007a7213 */ /* 0x000fe20000000000 */
[----:B------:R-:W-:Y:S01]  /*8980*/  IMAD.HI.U32 R110, R5, R118, RZ ;  /* 0x00000076056e7227 */ /* 0x000fe200078e00ff */
[----:B------:R-:W-:-:S02]  /*8990*/  ISETP.GT.U32.AND P4, PT, R3, R4, PT ;  /* 0x000000040300720c */ /* 0x000fc40003f84070 */
[----:B------:R-:W-:Y:S01]  /*89a0*/  @!P1 IADD3 R0, R0, -R3, RZ ;  /* 0x8000000300009210 */ /* 0x000fe20007ffe0ff */
[----:B-1----:R-:W-:Y:S01]  /*89b0*/  IMAD.MOV.U32 R2, RZ, RZ, R114 ;  /* 0x000000ffff027224 */ /* 0x002fe200078e0072 */
[----:B------:R-:W-:Y:S01]  /*89c0*/  IADD3 R111, -R111, RZ, RZ ;  /* 0x000000ff6f6f7210 */ /* 0x000fe20007ffe1ff */
[----:B------:R-:W-:Y:S01]  /*89d0*/  IMAD.HI.U32 R112, R5, R122, RZ ;  /* 0x0000007a05707227 */ /* 0x000fe200078e00ff */
[----:B------:R-:W-:-:S03]  /*89e0*/  ISETP.GT.U32.AND P1, PT, R3, R0, PT ;  /* 0x000000000300720c */ /* 0x000fc60003f24070 */
[----:B------:R-:W-:Y:S01]  /*89f0*/  @!P6 IMAD.MOV R2, RZ, RZ, -R2 ;  /* 0x000000ffff02e224 */ /* 0x000fe200078e0a02 */
[C---:B------:R-:W-:Y:S01]  /*8a00*/  ISETP.GT.U32.AND P6, PT, R3.reuse, R116, PT ;  /* 0x000000740300720c */ /* 0x040fe20003fc4070 */
[----:B------:R-:W-:Y:S02]  /*8a10*/  IMAD.MOV R110, RZ, RZ, -R110 ;  /* 0x000000ffff6e7224 */ /* 0x000fe400078e0a6e */
[----:B------:R-:W-:Y:S01]  /*8a20*/  IMAD.MOV R114, RZ, RZ, -R112 ;  /* 0x000000ffff727224 */ /* 0x000fe200078e0a70 */
[----:B------:R1:W-:Y:S01]  /*8a30*/  STL [R1+0x198], R2 ;  /* 0x0001980201007387 */ /* 0x0003e20000100800 */
[C---:B------:R-:W-:Y:S02]  /*8a40*/  IMAD R110, R3.reuse, R110, R118 ;  /* 0x0000006e036e7224 */ /* 0x040fe400078e0276 */
[C---:B------:R-:W-:Y:S02]  /*8a50*/  IMAD R112, R3.reuse, R111, R120 ;  /* 0x0000006f03707224 */ /* 0x040fe400078e0278 */
[--C-:B------:R-:W-:Y:S01]  /*8a60*/  @!P4 IMAD.IADD R4, R4, 0x1, -R3.reuse ;  /* 0x000000010404c824 */ /* 0x100fe200078e0a03 */
[----:B------:R-:W-:Y:S01]  /*8a70*/  ISETP.GT.U32.AND P4, PT, R3, R110, PT ;  /* 0x0000006e0300720c */ /* 0x000fe20003f84070 */
[--C-:B------:R-:W-:Y:S01]  /*8a80*/  @!P1 IMAD.IADD R0, R0, 0x1, -R3.reuse ;  /* 0x0000000100009824 */ /* 0x100fe200078e0a03 */
[----:B------:R-:W-:Y:S01]  /*8a90*/  ISETP.GE.AND P1, PT, R115, RZ, PT ;  /* 0x000000ff7300720c */ /* 0x000fe20003f26270 */
[----:B------:R-:W-:Y:S01]  /*8aa0*/  @!P6 IMAD.IADD R116, R116, 0x1, -R3 ;  /* 0x000000017474e824 */ /* 0x000fe200078e0a03 */
[C---:B------:R-:W-:Y:S01]  /*8ab0*/  ISETP.GT.U32.AND P6, PT, R3.reuse, R112, PT ;  /* 0x000000700300720c */ /* 0x040fe20003fc4070 */
[----:B-1----:R-:W-:Y:S01]  /*8ac0*/  IMAD.MOV.U32 R2, RZ, RZ, R0 ;  /* 0x000000ffff027224 */ /* 0x002fe200078e0000 */
[----:B------:R-:W-:Y:S01]  /*8ad0*/  IADD3 R115, R10, 0xa4, RZ ;  /* 0x000000a40a737810 */ /* 0x000fe20007ffe0ff */
[----:B------:R-:W-:Y:S01]  /*8ae0*/  IMAD R114, R3, R114, R122 ;  /* 0x0000007203727224 */ /* 0x000fe200078e027a */
[----:B------:R-:W-:Y:S01]  /*8af0*/  IABS R122, R121 ;  /* 0x00000079007a7213 */ /* 0x000fe20000000000 */
[----:B------:R-:W-:Y:S01]  /*8b00*/  IMAD.HI.U32 R113, R5, R124, RZ ;  /* 0x0000007c05717227 */ /* 0x000fe200078e00ff */
[----:B------:R-:W-:-:S02]  /*8b10*/  IABS R120, R115 ;  /* 0x0000007300787213 */ /* 0x000fc40000000000 */
[----:B------:R-:W-:Y:S01]  /*8b20*/  @!P2 IADD3 R2, -R2, RZ, RZ ;  /* 0x000000ff0202a210 */ /* 0x000fe20007ffe1ff */
[----:B------:R-:W-:Y:S01]  /*8b30*/  IMAD.HI.U32 R111, R5, R122, RZ ;  /* 0x0000007a056f7227 */ /* 0x000fe200078e00ff */
[----:B------:R-:W-:Y:S02]  /*8b40*/  @!P4 IADD3 R110, R110, -R3, RZ ;  /* 0x800000036e6ec210 */ /* 0x000fe40007ffe0ff */
[C---:B------:R-:W-:Y:S01]  /*8b50*/  ISETP.GT.U32.AND P4, PT, R3.reuse, R116, PT ;  /* 0x000000740300720c */ /* 0x040fe20003f84070 */
[----:B------:R-:W-:Y:S01]  /*8b60*/  @!P6 IMAD.IADD R112, R112, 0x1, -R3 ;  /* 0x000000017070e824 */ /* 0x000fe200078e0a03 */
[----:B------:R-:W-:Y:S01]  /*8b70*/  ISETP.GT.U32.AND P2, PT, R3, R110, PT ;  /* 0x0000006e0300720c */ /* 0x000fe20003f44070 */
[----:B------:R-:W-:Y:S01]  /*8b80*/  IMAD.HI.U32 R0, R5, R120, RZ ;  /* 0x0000007805007227 */ /* 0x000fe200078e00ff */
[----:B------:R-:W-:Y:S01]  /*8b90*/  IADD3 R113, -R113, RZ, RZ ;  /* 0x000000ff71717210 */ /* 0x000fe20007ffe1ff */
[----:B------:R1:W-:Y:S01]  /*8ba0*/  STL [R1+0x19c], R2 ;  /* 0x00019c0201007387 */ /* 0x0003e20000100800 */
[----:B------:R-:W-:Y:S01]  /*8bb0*/  ISETP.GT.U32.AND P6, PT, R3, R112, PT ;  /* 0x000000700300720c */ /* 0x000fe20003fc4070 */
[----:B------:R-:W-:-:S02]  /*8bc0*/  IMAD.MOV R0, RZ, RZ, -R0 ;  /* 0x000000ffff007224 */ /* 0x000fc400078e0a00 */
[C---:B------:R-:W-:Y:S01]  /*8bd0*/  IMAD R118, R3.reuse, R113, R124 ;  /* 0x0000007103767224 */ /* 0x040fe200078e027c */
[----:B------:R-:W-:Y:S01]  /*8be0*/  IABS R124, R123 ;  /* 0x0000007b007c7213 */ /* 0x000fe20000000000 */
[C---:B------:R-:W-:Y:S02]  /*8bf0*/  IMAD R0, R3.reuse, R0, R120 ;  /* 0x0000000003007224 */ /* 0x040fe400078e0278 */
[----:B------:R-:W-:Y:S01]  /*8c00*/  @!P4 IMAD.IADD R116, R116, 0x1, -R3 ;  /* 0x000000017474c824 */ /* 0x000fe200078e0a03 */
[----:B------:R-:W-:Y:S01]  /*8c10*/  ISETP.GT.U32.AND P4, PT, R3, R118, PT ;  /* 0x000000760300720c */ /* 0x000fe20003f84070 */
[----:B-1----:R-:W-:Y:S01]  /*8c20*/  IMAD.MOV.U32 R2, RZ, RZ, R4 ;  /* 0x000000ffff027224 */ /* 0x002fe200078e0004 */
[----:B------:R-:W-:Y:S01]  /*8c30*/  IADD3 R4, -R111, RZ, RZ ;  /* 0x000000ff6f047210 */ /* 0x000fe20007ffe1ff */
[----:B------:R-:W-:Y:S01]  /*8c40*/  IMAD.HI.U32 R113, R5, R126, RZ ;  /* 0x0000007e05717227 */ /* 0x000fe200078e00ff */
[-C--:B------:R-:W-:Y:S02]  /*8c50*/  @!P2 IADD3 R110, R110, -R3.reuse, RZ ;  /* 0x800000036e6ea210 */ /* 0x080fe40007ffe0ff */
[C---:B------:R-:W-:Y:S01]  /*8c60*/  ISETP.GT.U32.AND P2, PT, R3.reuse, R0, PT ;  /* 0x000000000300720c */ /* 0x040fe20003f44070 */
[----:B------:R-:W-:Y:S01]  /*8c70*/  @!P0 IMAD.MOV R2, RZ, RZ, -R2 ;  /* 0x000000ffff028224 */ /* 0x000fe200078e0a02 */
[C---:B------:R-:W-:Y:S01]  /*8c80*/  ISETP.GT.U32.AND P0, PT, R3.reuse, R114, PT ;  /* 0x000000720300720c */ /* 0x040fe20003f04070 */
[C---:B------:R-:W-:Y:S01]  /*8c90*/  IMAD R4, R3.reuse, R4, R122 ;  /* 0x0000000403047224 */ /* 0x040fe200078e027a */
[----:B------:R-:W-:Y:S01]  /*8ca0*/  @!P6 IADD3 R112, R112, -R3, RZ ;  /* 0x800000037070e210 */ /* 0x000fe20007ffe0ff */
[----:B------:R-:W-:Y:S01]  /*8cb0*/  IMAD.MOV R113, RZ, RZ, -R113 ;  /* 0x000000ffff717224 */ /* 0x000fe200078e0a71 */
[----:B------:R1:W-:Y:S01]  /*8cc0*/  STL [R1+0x1a0], R2 ;  /* 0x0001a00201007387 */ /* 0x0003e20000100800 */
[----:B------:R-:W-:Y:S01]  /*8cd0*/  @!P4 IMAD.IADD R118, R118, 0x1, -R3 ;  /* 0x000000017676c824 */ /* 0x000fe200078e0a03 */
[----:B------:R-:W-:Y:S01]  /*8ce0*/  ISETP.GT.U32.AND P6, PT, R3, R4, PT ;  /* 0x000000040300720c */ /* 0x000fe20003fc4070 */
[----:B------:R-:W-:Y:S01]  /*8cf0*/  IMAD.HI.U32 R111, R5, R124, RZ ;  /* 0x0000007c056f7227 */ /* 0x000fe200078e00ff */
[----:B------:R-:W-:-:S02]  /*8d00*/  MOV R6, R116 ;  /* 0x0000007400067202 */ /* 0x000fc40000000f00 */
[----:B------:R-:W-:Y:S01]  /*8d10*/  ISETP.GE.AND P4, PT, R119, RZ, PT ;  /* 0x000000ff7700720c */ /* 0x000fe20003f86270 */
[--C-:B------:R-:W-:Y:S01]  /*8d20*/  @!P2 IMAD.IADD R0, R0, 0x1, -R3.reuse ;  /* 0x000000010000a824 */ /* 0x100fe200078e0a03 */
[----:B------:R-:W-:Y:S01]  /*8d30*/  @!P5 IADD3 R6, -R6, RZ, RZ ;  /* 0x000000ff0606d210 */ /* 0x000fe20007ffe1ff */
[--C-:B------:R-:W-:Y:S01]  /*8d40*/  @!P0 IMAD.IADD R114, R114, 0x1, -R3.reuse ;  /* 0x0000000172728824 */ /* 0x100fe200078e0a03 */
[----:B------:R-:W-:Y:S01]  /*8d50*/  ISETP.GE.AND P0, PT, R117, RZ, PT ;  /* 0x000000ff7500720c */ /* 0x000fe20003f06270 */
[----:B-1----:R-:W-:Y:S01]  /*8d60*/  IMAD.MOV.U32 R2, RZ, RZ, R110 ;  /* 0x000000ffff027224 */ /* 0x002fe200078e006e */
[C---:B------:R-:W-:Y:S01]  /*8d70*/  ISETP.GT.U32.AND P5, PT, R3.reuse, R0, PT ;  /* 0x000000000300720c */ /* 0x040fe20003fa4070 */
[----:B------:R1:W-:Y:S01]  /*8d80*/  STL [R1+0x1a4], R6 ;  /* 0x0001a40601007387 */ /* 0x0003e20000100800 */
[C---:B------:R-:W-:Y:S01]  /*8d90*/  ISETP.GT.U32.AND P2, PT, R3.reuse, R114, PT ;  /* 0x000000720300720c */ /* 0x040fe20003f44070 */
[----:B------:R-:W-:Y:S01]  /*8da0*/  @!P6 IMAD.IADD R4, R4, 0x1, -R3 ;  /* 0x000000010404e824 */ /* 0x000fe200078e0a03 */
[----:B------:R-:W-:Y:S01]  /*8db0*/  ISETP.GT.U32.AND P6, PT, R3, R118, PT ;  /* 0x000000760300720c */ /* 0x000fe20003fc4070 */
[----:B------:R-:W-:-:S02]  /*8dc0*/  @!P3 IMAD.MOV R2, RZ, RZ, -R2 ;  /* 0x000000ffff02b224 */ /* 0x000fc400078e0a02 */
[C---:B------:R-:W-:Y:S01]  /*8dd0*/  IMAD R122, R3.reuse, R113, R126 ;  /* 0x00000071037a7224 */ /* 0x040fe200078e027e */
[C---:B------:R-:W-:Y:S01]  /*8de0*/  IADD3 R113, R10.reuse, 0xa8, RZ ;  /* 0x000000a80a717810 */ /* 0x040fe20007ffe0ff */
[----:B------:R-:W-:Y:S01]  /*8df0*/  IMAD.MOV R111, RZ, RZ, -R111 ;  /* 0x000000ffff6f7224 */ /* 0x000fe200078e0a6f */
[----:B------:R2:W-:Y:S01]  /*8e00*/  STL [R1+0x1ac], R2 ;  /* 0x0001ac0201007387 */ /* 0x0005e20000100800 */
[----:B------:R-:W-:Y:S01]  /*8e10*/  VIADD R117, R10, 0xa9 ;  /* 0x000000a90a757836 */ /* 0x000fe20000000000 */
[C---:B------:R-:W-:Y:S01]  /*8e20*/  ISETP.GT.U32.AND P3, PT, R3.reuse, R4, PT ;  /* 0x000000040300720c */ /* 0x040fe20003f64070 */
[C---:B------:R-:W-:Y:S01]  /*8e30*/  IMAD R120, R3.reuse, R111, R124 ;  /* 0x0000006f03787224 */ /* 0x040fe200078e027c */
[----:B------:R-:W-:Y:S01]  /*8e40*/  @!P5 IADD3 R0, R0, -R3, RZ ;  /* 0x800000030000d210 */ /* 0x000fe20007ffe0ff */
[--C-:B------:R-:W-:Y:S01]  /*8e50*/  @!P2 IMAD.IADD R114, R114, 0x1, -R3.reuse ;  /* 0x000000017272a824 */ /* 0x100fe200078e0a03 */
[----:B------:R-:W-:Y:S01]  /*8e60*/  IABS R116, R117 ;  /* 0x0000007500747213 */ /* 0x000fe20000000000 */
[----:B------:R-:W-:Y:S01]  /*8e70*/  @!P6 IMAD.IADD R118, R118, 0x1, -R3 ;  /* 0x000000017676e824 */ /* 0x000fe200078e0a03 */
[----:B------:R-:W-:Y:S01]  /*8e80*/  ISETP.GT.U32.AND P6, PT, R3, R122, PT ;  /* 0x0000007a0300720c */ /* 0x000fe20003fc4070 */
[----:B-1----:R-:W-:Y:S01]  /*8e90*/  IMAD.MOV.U32 R6, RZ, RZ, R114 ;  /* 0x000000ffff067224 */ /* 0x002fe200078e0072 */
[----:B------:R-:W-:Y:S01]  /*8ea0*/  ISETP.GE.AND P2, PT, R115, RZ, PT ;  /* 0x000000ff7300720c */ /* 0x000fe20003f46270 */
[----:B--2---:R-:W-:Y:S01]  /*8eb0*/  IMAD.MOV.U32 R2, RZ, RZ, R112 ;  /* 0x000000ffff027224 */ /* 0x004fe200078e0070 */
[----:B------:R-:W-:Y:S01]  /*8ec0*/  IABS R112, R113 ;  /* 0x0000007100707213 */ /* 0x000fe20000000000 */
[----:B------:R-:W-:Y:S01]  /*8ed0*/  @!P0 IMAD.MOV R6, RZ, RZ, -R6 ;  /* 0x000000ffff068224 */ /* 0x000fe200078e0a06 */
[----:B------:R-:W-:Y:S01]  /*8ee0*/  ISETP.GE.AND P5, PT, R121, RZ, PT ;  /* 0x000000ff7900720c */ /* 0x000fe20003fa6270 */
[----:B------:R-:W-:Y:S01]  /*8ef0*/  IMAD.HI.U32 R111, R5, R116, RZ ;  /* 0x00000074056f7227 */ /* 0x000fe200078e00ff */
[----:B------:R-:W-:-:S02]  /*8f00*/  @!P1 IADD3 R2, -R2, RZ, RZ ;  /* 0x000000ff02029210 */ /* 0x000fc40007ffe1ff */
[----:B------:R-:W-:Y:S01]  /*8f10*/  ISETP.GT.U32.AND P1, PT, R3, R120, PT ;  /* 0x000000780300720c */ /* 0x000fe20003f24070 */
[----:B------:R-:W-:Y:S01]  /*8f20*/  IMAD.HI.U32 R110, R5, R112, RZ ;  /* 0x00000070056e7227 */ /* 0x000fe200078e00ff */
[----:B------:R-:W-:Y:S01]  /*8f30*/  IADD3 R121, R10, 0xb2, RZ ;  /* 0x000000b20a797810 */ /* 0x000fe20007ffe0ff */
[----:B------:R1:W-:Y:S02]  /*8f40*/  STL [R1+0x1b0], R2 ;  /* 0x0001b00201007387 */ /* 0x0003e40000100800 */
[----:B------:R-:W-:Y:S01]  /*8f50*/  @!P3 IMAD.IADD R4, R4, 0x1, -R3 ;  /* 0x000000010404b824 */ /* 0x000fe200078e0a03 */
[----:B------:R-:W-:Y:S01]  /*8f60*/  IADD3 R110, -R110, RZ, RZ ;  /* 0x000000ff6e6e7210 */ /* 0x000fe20007ffe1ff */
[----:B------:R2:W-:Y:S01]  /*8f70*/  STL [R1+0x1b4], R6 ;  /* 0x0001b40601007387 */ /* 0x0005e20000100800 */
[----:B------:R-:W-:Y:S01]  /*8f80*/  IMAD.MOV R111, RZ, RZ, -R111 ;  /* 0x000000ffff6f7224 */ /* 0x000fe200078e0a6f */
[----:B------:R-:W-:Y:S01]  /*8f90*/  ISETP.GE.AND P3, PT, R123, RZ, PT ;  /* 0x000000ff7b00720c */ /* 0x000fe20003f66270 */
[--C-:B------:R-:W-:Y:S01]  /*8fa0*/  @!P6 IMAD.IADD R122, R122, 0x1, -R3.reuse ;  /* 0x000000017a7ae824 */ /* 0x100fe200078e0a03 */
[----:B------:R-:W-:Y:S01]  /*8fb0*/  ISETP.GE.AND P6, PT, R113, RZ, PT ;  /* 0x000000ff7100720c */ /* 0x000fe20003fc6270 */
[----:B------:R-:W-:Y:S01]  /*8fc0*/  IMAD R110, R3, R110, R112 ;  /* 0x0000006e036e7224 */ /* 0x000fe200078e0270 */
[----:B-1----:R-:W-:Y:S01]  /*8fd0*/  MOV R2, R118 ;  /* 0x0000007600027202 */ /* 0x002fe20000000f00 */
[----:B------:R-:W-:Y:S01]  /*8fe0*/  @!P1 IMAD.IADD R120, R120, 0x1, -R3 ;  /* 0x0000000178789824 */ /* 0x000fe200078e0a03 */
[----:B------:R-:W-:Y:S01]  /*8ff0*/  ISETP.GE.AND P1, PT, R125, RZ, PT ;  /* 0x000000ff7d00720c */ /* 0x000fe20003f26270 */
[----:B------:R-:W-:Y:S01]  /*9000*/  VIADD R113, R10, 0xac ;  /* 0x000000ac0a717836 */ /* 0x000fe20000000000 */
[----:B------:R-:W-:Y:S01]  /*9010*/  @!P4 IADD3 R2, -R2, RZ, RZ ;  /* 0x000000ff0202c210 */ /* 0x000fe20007ffe1ff */
[----:B--2---:R-:W-:Y:S01]  /*9020*/  IMAD.MOV.U32 R6, RZ, RZ, R0 ;  /* 0x000000ffff067224 */ /* 0x004fe200078e0000 */
[C---:B------:R-:W-:Y:S01]  /*9030*/  ISETP.GT.U32.AND P4, PT, R3.reuse, R122, PT ;  /* 0x0000007a0300720c */ /* 0x040fe20003f84070 */
[C---:B------:R-:W-:Y:S01]  /*9040*/  IMAD R0, R3.reuse, R111, R116 ;  /* 0x0000006f03007224 */ /* 0x040fe200078e0274 */
[C---:B------:R-:W-:Y:S01]  /*9050*/  ISETP.GT.U32.AND P0, PT, R3.reuse, R120, PT ;  /* 0x000000780300720c */ /* 0x040fe20003f04070 */
[----:B------:R1:W-:Y:S01]  /*9060*/  STL [R1+0x1b8], R2 ;  /* 0x0001b80201007387 */ /* 0x0003e20000100800 */
[----:B------:R-:W-:Y:S01]  /*9070*/  @!P2 IADD3 R6, -R6, RZ, RZ ;  /* 0x000000ff0606a210 */ /* 0x000fe20007ffe1ff */
[C---:B------:R-:W-:Y:S01]  /*9080*/  VIADD R111, R10.reuse, 0xab ;  /* 0x000000ab0a6f7836 */ /* 0x040fe20000000000 */
[----:B------:R-:W-:Y:S01]  /*9090*/  ISETP.GT.U32.AND P2, PT, R3, R110, PT ;  /* 0x0000006e0300720c */ /* 0x000fe20003f44070 */
[C---:B------:R-:W-:Y:S01]  /*90a0*/  VIADD R115, R10.reuse, 0xaf ;  /* 0x000000af0a737836 */ /* 0x040fe20000000000 */
[C---:B------:R-:W-:Y:S01]  /*90b0*/  IADD3 R125, R10.reuse, 0xce, RZ ;  /* 0x000000ce0a7d7810 */ /* 0x040fe20007ffe0ff */
[----:B------:R-:W-:Y:S01]  /*90c0*/  STL [R1+0x1bc], R6 ;  /* 0x0001bc0601007387 */ /* 0x000fe20000100800 */
[----:B------:R-:W-:Y:S01]  /*90d0*/  IABS R114, R111 ;  /* 0x0000006f00727213 */ /* 0x000fe20000000000 */
[----:B------:R-:W-:Y:S01]  /*90e0*/  VIADD R119, R10, 0xb1 ;  /* 0x000000b10a777836 */ /* 0x000fe20000000000 */
[----:B------:R-:W-:Y:S01]  /*90f0*/  IABS R118, R115 ;  /* 0x0000007300767213 */ /* 0x000fe20000000000 */
[----:B-1----:R-:W-:-:S02]  /*9100*/  IMAD.MOV.U32 R2, RZ, RZ, R4 ;  /* 0x000000ffff027224 */ /* 0x002fc400078e0004 */
[----:B------:R-:W-:Y:S02]  /*9110*/  VIADD R4, R10, 0xaa ;  /* 0x000000aa0a047836 */ /* 0x000fe40000000000 */
[--C-:B------:R-:W-:Y:S01]  /*9120*/  @!P4 IMAD.IADD R122, R122, 0x1, -R3.reuse ;  /* 0x000000017a7ac824 */ /* 0x100fe200078e0a03 */
[----:B------:R-:W-:Y:S01]  /*9130*/  @!P5 IADD3 R2, -R2, RZ, RZ ;  /* 0x000000ff0202d210 */ /* 0x000fe20007ffe1ff */
[----:B------:R-:W-:Y:S01]  /*9140*/  @!P0 IMAD.IADD R120, R120, 0x1, -R3 ;  /* 0x0000000178788824 */ /* 0x000fe200078e0a03 */
[----:B------:R-:W-:Y:S01]  /*9150*/  ISETP.GT.U32.AND P5, PT, R3, R0, PT ;  /* 0x000000000300720c */ /* 0x000fe20003fa4070 */
[----:B------:R-:W-:Y:S01]  /*9160*/  VIADD R123, R10, 0xb3 ;  /* 0x000000b30a7b7836 */ /* 0x000fe20000000000 */
[----:B------:R-:W-:Y:S01]  /*9170*/  IABS R112, R4 ;  /* 0x0000000400707213 */ /* 0x000fe20000000000 */
[----:B------:R1:W-:Y:S01]  /*9180*/  STL [R1+0x1c8], R2 ;  /* 0x0001c80201007387 */ /* 0x0003e20000100800 */
[----:B------:R-:W-:Y:S01]  /*9190*/  @!P2 IADD3 R110, R110, -R3, RZ ;  /* 0x800000036e6ea210 */ /* 0x000fe20007ffe0ff */
[----:B------:R-:W-:Y:S01]  /*91a0*/  VIADD R126, R10, 0xcd ;  /* 0x000000cd0a7e7836 */ /* 0x000fe20000000000 */
[----:B------:R-:W-:Y:S01]  /*91b0*/  ISETP.GE.AND P4, PT, R4, RZ, PT ;  /* 0x000000ff0400720c */ /* 0x000fe20003f86270 */
[----:B------:R-:W-:Y:S01]  /*91c0*/  IMAD.HI.U32 R4, R5, R112, RZ ;  /* 0x0000007005047227 */ /* 0x000fe200078e00ff */
[----:B------:R-:W-:-:S02]  /*91d0*/  ISETP.GE.AND P2, PT, R111, RZ, PT ;  /* 0x000000ff6f00720c */ /* 0x000fc40003f46270 */
[----:B------:R-:W-:Y:S01]  /*91e0*/  ISETP.GE.AND P0, PT, R117, RZ, PT ;  /* 0x000000ff7500720c */ /* 0x000fe20003f06270 */
[----:B------:R-:W-:Y:S01]  /*91f0*/  IMAD.HI.U32 R111, R5, R114, RZ ;  /* 0x00000072056f7227 */ /* 0x000fe200078e00ff */
[----:B------:R-:W-:-:S03]  /*9200*/  IADD3 R4, -R4, RZ, RZ ;  /* 0x000000ff04047210 */ /* 0x000fc60007ffe1ff */
[----:B------:R-:W-:Y:S01]  /*9210*/  @!P5 IMAD.IADD R0, R0, 0x1, -R3 ;  /* 0x000000010000d824 */ /* 0x000fe200078e0a03 */
[C---:B------:R-:W-:Y:S01]  /*9220*/  ISETP.GT.U32.AND P5, PT, R3.reuse, R110, PT ;  /* 0x0000006e0300720c */ /* 0x040fe20003fa4070 */
[----:B-1----:R-:W-:Y:S01]  /*9230*/  IMAD.MOV.U32 R2, RZ, RZ, R120 ;  /* 0x000000ffff027224 */ /* 0x002fe200078e0078 */
[----:B------:R-:W-:Y:S01]  /*9240*/  IABS R120, R121 ;  /* 0x0000007900787213 */ /* 0x000fe20000000000 */
[C---:B------:R-:W-:Y:S02]  /*9250*/  IMAD R4, R3.reuse, R4, R112 ;  /* 0x0000000403047224 */ /* 0x040fe400078e0270 */
[----:B------:R-:W-:Y:S01]  /*9260*/  IMAD.MOV R111, RZ, RZ, -R111 ;  /* 0x000000ffff6f7224 */ /* 0x000fe200078e0a6f */
[----:B------:R-:W-:Y:S01]  /*9270*/  @!P3 IADD3 R2, -R2, RZ, RZ ;  /* 0x000000ff0202b210 */ /* 0x000fe20007ffe1ff */
[C---:B------:R-:W-:Y:S01]  /*9280*/  VIADD R117, R10.reuse, 0xb0 ;  /* 0x000000b00a757836 */ /* 0x040fe20000000000 */
[C---:B------:R-:W-:Y:S01]  /*9290*/  ISETP.GT.U32.AND P3, PT, R3.reuse, R0, PT ;  /* 0x000000000300720c */ /* 0x040fe20003f64070 */
[----:B------:R-:W-:Y:S01]  /*92a0*/  IMAD R112, R3, R111, R114 ;  /* 0x0000006f03707224 */ /* 0x000fe200078e0272 */
[C---:B------:R-:W-:Y:S01]  /*92b0*/  IADD3 R111, R10.reuse, 0xad, RZ ;  /* 0x000000ad0a6f7810 */ /* 0x040fe20007ffe0ff */
[----:B------:R1:W-:Y:S01]  /*92c0*/  STL [R1+0x1cc], R2 ;  /* 0x0001cc0201007387 */ /* 0x0003e20000100800 */
[----:B------:R-:W-:-:S02]  /*92d0*/  VIADD R84, R10, 0x1b3 ;  /* 0x000001b30a547836 */ /* 0x000fc40000000000 */
[----:B------:R-:W-:Y:S01]  /*92e0*/  @!P5 IMAD.IADD R110, R110, 0x1, -R3 ;  /* 0x000000016e6ed824 */ /* 0x000fe200078e0a03 */
[----:B------:R-:W-:Y:S01]  /*92f0*/  ISETP.GT.U32.AND P5, PT, R3, R4, PT ;  /* 0x000000040300720c */ /* 0x000fe20003fa4070 */
[C---:B------:R-:W-:Y:S01]  /*9300*/  VIADD R82, R10.reuse, 0x1b5 ;  /* 0x000001b50a527836 */ /* 0x040fe20000000000 */
[----:B------:R-:W-:Y:S01]  /*9310*/  IABS R116, R111 ;  /* 0x0000006f00747213 */ /* 0x000fe20000000000 */
[C---:B------:R-:W-:Y:S01]  /*9320*/  VIADD R81, R10.reuse, 0x1b6 ;  /* 0x000001b60a517836 */ /* 0x040fe20000000000 */
[----:B------:R-:W-:Y:S01]  /*9330*/  MOV R6, R110 ;  /* 0x0000006e00067202 */ /* 0x000fe20000000f00 */
[----:B------:R-:W-:Y:S01]  /*9340*/  VIADD R80, R10, 0x1b7 ;  /* 0x000001b70a507836 */ /* 0x000fe20000000000 */
[----:B------:R-:W-:Y:S01]  /*9350*/  @!P3 IADD3 R0, R0, -R3, RZ ;  /* 0x800000030000b210 */ /* 0x000fe20007ffe0ff */
[----:B-1----:R-:W-:Y:S01]  /*9360*/  IMAD.MOV.U32 R2, RZ, RZ, R122 ;  /* 0x000000ffff027224 */ /* 0x002fe200078e007a */
[----:B------:R-:W-:Y:S01]  /*9370*/  @!P6 IADD3 R6, -R6, RZ, RZ ;  /* 0x000000ff0606e210 */ /* 0x000fe20007ffe1ff */
[----:B------:R-:W-:Y:S01]  /*9380*/  IMAD.HI.U32 R110, R5, R116, RZ ;  /* 0x00000074056e7227 */ /* 0x000fe200078e00ff */
[----:B------:R-:W-:-:S02]  /*9390*/  ISETP.GT.U32.AND P6, PT, R3, R112, PT ;  /* 0x000000700300720c */ /* 0x000fc40003fc4070 */
[----:B------:R-:W-:Y:S01]  /*93a0*/  ISETP.GE.AND P3, PT, R111, RZ, PT ;  /* 0x000000ff6f00720c */ /* 0x000fe20003f66270 */
[----:B------:R-:W-:Y:S01]  /*93b0*/  @!P1 IMAD.MOV R2, RZ, RZ, -R2 ;  /* 0x000000ffff029224 */ /* 0x000fe200078e0a02 */
[----:B------:R-:W-:Y:S01]  /*93c0*/  ISETP.GE.AND P1, PT, R113, RZ, PT ;  /* 0x000000ff7100720c */ /* 0x000fe20003f26270 */
[----:B------:R-:W-:Y:S01]  /*93d0*/  @!P5 IMAD.IADD R4, R4, 0x1, -R3 ;  /* 0x000000010404d824 */ /* 0x000fe200078e0a03 */
[----:B------:R-:W-:Y:S01]  /*93e0*/  IABS R113, R113 ;  /* 0x0000007100717213 */ /* 0x000fe20000000000 */
[----:B------:R-:W-:Y:S01]  /*93f0*/  VIADD R78, R10, 0x1b9 ;  /* 0x000001b90a4e7836 */ /* 0x000fe20000000000 */
[----:B------:R1:W-:Y:S01]  /*9400*/  STL [R1+0x1d0], R2 ;  /* 0x0001d00201007387 */ /* 0x0003e20000100800 */
[----:B------:R-:W-:Y:S01]  /*9410*/  IADD3 R110, -R110, RZ, RZ ;  /* 0x000000ff6e6e7210 */ /* 0x000fe20007ffe1ff */
[----:B------:R-:W-:Y:S01]  /*9420*/  VIADD R77, R10, 0x1ba ;  /* 0x000001ba0a4d7836 */ /* 0x000fe20000000000 */
[----:B------:R-:W-:Y:S01]  /*9430*/  ISETP.GT.U32.AND P5, PT, R3, R4, PT ;  /* 0x000000040300720c */ /* 0x000fe20003fa4070 */
[----:B------:R-:W-:Y:S01]  /*9440*/  IMAD.MOV.U32 R114, RZ, RZ, R113 ;  /* 0x000000ffff727224 */ /* 0x000fe200078e0071 */
[----:B------:R-:W-:Y:S01]  /*9450*/  @!P6 IADD3 R112, R112, -R3, RZ ;  /* 0x800000037070e210 */ /* 0x000fe20007ffe0ff */
[----:B------:R-:W-:Y:S01]  /*9460*/  VIADD R113, R10, 0xae ;  /* 0x000000ae0a717836 */ /* 0x000fe20000000000 */
[----:B------:R-:W-:Y:S01]  /*9470*/  STL [R1+0x1d4], R6 ;  /* 0x0001d40601007387 */ /* 0x000fe20000100800 */
[----:B------:R-:W-:Y:S01]  /*9480*/  IMAD.HI.U32 R111, R5, R114, RZ ;  /* 0x00000072056f7227 */ /* 0x000fe200078e00ff */
[----:B------:R-:W-:-:S02]  /*9490*/  ISETP.GT.U32.AND P6, PT, R3, R112, PT ;  /* 0x000000700300720c */ /* 0x000fc40003fc4070 */
[----:B------:R-:W-:Y:S01]  /*94a0*/  IABS R122, R123 ;  /* 0x0000007b007a7213 */ /* 0x000fe20000000000 */
[----:B-1----:R-:W-:Y:S02]  /*94b0*/  IMAD.MOV.U32 R2, RZ, RZ, R0 ;  /* 0x000000ffff027224 */ /* 0x002fe400078e0000 */
[----:B------:R-:W-:Y:S02]  /*94c0*/  IMAD.MOV R111, RZ, RZ, -R111 ;  /* 0x000000ffff6f7224 */ /* 0x000fe400078e0a6f */
[----:B------:R-:W-:Y:S01]  /*94d0*/  @!P0 IMAD.MOV R2, RZ, RZ, -R2 ;  /* 0x000000ffff028224 */ /* 0x000fe200078e0a02 */
[----:B------:R-:W-:Y:S01]  /*94e0*/  ISETP.GE.AND P0, PT, R113, RZ, PT ;  /* 0x000000ff7100720c */ /* 0x000fe20003f06270 */
[C---:B------:R-:W-:Y:S01]  /*94f0*/  IMAD R0, R3.reuse, R111, R114 ;  /* 0x0000006f03007224 */ /* 0x040fe200078e0272 */
[----:B------:R-:W-:Y:S01]  /*9500*/  IABS R113, R113 ;  /* 0x0000007100717213 */ /* 0x000fe20000000000 */
[----:B------:R-:W-:Y:S01]  /*9510*/  @!P5 IMAD.IADD R4, R4, 0x1, -R3 ;  /* 0x000000010404d824 */ /* 0x000fe200078e0a03 */
[----:B------:R1:W-:Y:S01]  /*9520*/  STL [R1+0x1d8], R2 ;  /* 0x0001d80201007387 */ /* 0x0003e20000100800 */
[----:B------:R-:W-:Y:S01]  /*9530*/  @!P6 IADD3 R112, R112, -R3, RZ ;  /* 0x800000037070e210 */ /* 0x000fe20007ffe0ff */
[C---:B------:R-:W-:Y:S01]  /*9540*/  IMAD R110, R3.reuse, R110, R116 ;  /* 0x0000006e036e7224 */ /* 0x040fe200078e0274 */
[----:B------:R-:W-:Y:S01]  /*9550*/  ISETP.GT.U32.AND P5, PT, R3, R0, PT ;  /* 0x000000000300720c */ /* 0x000fe20003fa4070 */
[----:B------:R-:W-:Y:S01]  /*9560*/  IMAD.MOV.U32 R114, RZ, RZ, R113 ;  /* 0x000000ffff727224 */ /* 0x000fe200078e0071 */
[----:B------:R-:W-:Y:S01]  /*9570*/  IABS R116, R117 ;  /* 0x0000007500747213 */ /* 0x000fe20000000000 */
[----:B------:R-:W-:-:S04]  /*9580*/  IMAD.HI.U32 R113, R5, R118, RZ ;  /* 0x0000007605717227 */ /* 0x000fc800078e00ff */
[----:B------:R-:W-:Y:S01]  /*9590*/  IMAD.HI.U32 R111, R5, R114, RZ ;  /* 0x00000072056f7227 */ /* 0x000fe200078e00ff */
[----:B-1----:R-:W-:-:S03]  /*95a0*/  MOV R2, R4 ;  /* 0x0000000400027202 */ /* 0x002fc60000000f00 */
[----:B------:R-:W-:Y:S02]  /*95b0*/  IMAD.MOV R111, RZ, RZ, -R111 ;  /* 0x000000ffff6f7224 */ /* 0x000fe400078e0a6f */
[----:B------:R-:W-:Y:S02]  /*95c0*/  IMAD.MOV R113, RZ, RZ, -R113 ;  /* 0x000000ffff717224 */ /* 0x000fe400078e0a71 */
[C---:B------:R-:W-:Y:S02]  /*95d0*/  IMAD R4, R3.reuse, R111, R114 ;  /* 0x0000006f03047224 */ /* 0x040fe400078e0272 */
[C---:B------:R-:W-:Y:S01]  /*95e0*/  IMAD R114, R3.reuse, R113, R118 ;  /* 0x0000007103727224 */ /* 0x040fe200078e0276 */
[----:B------:R-:W-:Y:S01]  /*95f0*/  IABS R118, R119 ;  /* 0x0000007700767213 */ /* 0x000fe20000000000 */
[----:B------:R-:W-:Y:S01]  /*9600*/  @!P5 IMAD.IADD R0, R0, 0x1, -R3 ;  /* 0x000000010000d824 */ /* 0x000fe200078e0a03 */
[C---:B------:R-:W-:Y:S01]  /*9610*/  ISETP.GT.U32.AND P6, PT, R3.reuse, R4, PT ;  /* 0x000000040300720c */ /* 0x040fe20003fc4070 */
[----:B------:R-:W-:Y:S01]  /*9620*/  @!P4 IMAD.MOV R2, RZ, RZ, -R2 ;  /* 0x000000ffff02c224 */ /* 0x000fe200078e0a02 */
[----:B------:R-:W-:Y:S01]  /*9630*/  ISETP.GT.U32.AND P5, PT, R3, R114, PT ;  /* 0x000000720300720c */ /* 0x000fe20003fa4070 */
[----:B------:R-:W-:Y:S01]  /*9640*/  IMAD.HI.U32 R111, R5, R116, RZ ;  /* 0x00000074056f7227 */ /* 0x000fe200078e00ff */
[----:B------:R-:W-:-:S02]  /*9650*/  ISETP.GT.U32.AND P4, PT, R3, R110, PT ;  /* 0x0000006e0300720c */ /* 0x000fc40003f84070 */
[----:B------:R1:W-:Y:S01]  /*9660*/  STL [R1+0x1dc], R2 ;  /* 0x0001dc0201007387 */ /* 0x0003e20000100800 */
[----:B------:R-:W-:Y:S02]  /*9670*/  IMAD.MOV R111, RZ, RZ, -R111 ;  /* 0x000000ffff6f7224 */ /* 0x000fe400078e0a6f */
[----:B------:R-:W-:-:S04]  /*9680*/  IMAD.HI.U32 R113, R5, R122, RZ ;  /* 0x0000007a05717227 */ /* 0x000fc800078e00ff */
[----:B------:R-:W-:Y:S01]  /*9690*/  @!P6 IMAD.IADD R4, R4, 0x1, -R3 ;  /* 0x000000010404e824 */ /* 0x000fe200078e0a03 */
[----:B------:R-:W-:Y:S01]  /*96a0*/  IADD3 R113, -R113, RZ, RZ ;  /* 0x000000ff71717210 */ /* 0x000fe20007ffe1ff */
[----:B------:R-:W-:Y:S01]  /*96b0*/  IMAD R116, R3, R111, R116 ;  /* 0x0000006f03747224 */ /* 0x000fe200078e0274 */
[-C--:B------:R-:W-:Y:S01]  /*96c0*/  @!P5 IADD3 R114, R114, -R3.reuse, RZ ;  /* 0x800000037272d210 */ /* 0x080fe20007ffe0ff */
[----:B------:R-:W-:Y:S01]  /*96d0*/  IMAD.HI.U32 R111, R5, R118, RZ ;  /* 0x00000076056f7227 */ /* 0x000fe200078e00ff */
[C---:B------:R-:W-:Y:S02]  /*96e0*/  ISETP.GT.U32.AND P5, PT, R3.reuse, R4, PT ;  /* 0x000000040300720c */ /* 0x040fe40003fa4070 */
[----:B------:R-:W-:Y:S01]  /*96f0*/  @!P4 IADD3 R110, R110, -R3, RZ ;  /* 0x800000036e6ec210 */ /* 0x000fe20007ffe0ff */
[----:B------:R-:W-:Y:S01]  /*9700*/  IMAD.MOV R111, RZ, RZ, -R111 ;  /* 0x000000ffff6f7224 */ /* 0x000fe200078e0a6f */
[C---:B------:R-:W-:Y:S01]  /*9710*/  ISETP.GT.U32.AND P4, PT, R3.reuse, R0, PT ;  /* 0x000000000300720c */ /* 0x040fe20003f84070 */
[----:B-1----:R-:W-:Y:S01]  /*9720*/  IMAD.MOV.U32 R2, RZ, RZ, R112 ;  /* 0x000000ffff027224 */ /* 0x002fe200078e0070 */
[C---:B------:R-:W-:Y:S01]  /*9730*/  ISETP.GT.U32.AND P6, PT, R3.reuse, R110, PT ;  /* 0x0000006e0300720c */ /* 0x040fe20003fc4070 */
[----:B------:R-:W-:-:S02]  /*9740*/  IMAD R112, R3, R111, R118 ;  /* 0x0000006f03707224 */ /* 0x000fc400078e0276 */
[----:B------:R-:W-:Y:S01]  /*9750*/  @!P2 IMAD.MOV R2, RZ, RZ, -R2 ;  /* 0x000000ffff02a224 */ /* 0x000fe200078e0a02 */
[----:B------:R-:W-:Y:S01]  /*9760*/  ISETP.GT.U32.AND P2, PT, R3, R114, PT ;  /* 0x000000720300720c */ /* 0x000fe20003f44070 */
[----:B------:R-:W-:Y:S02]  /*9770*/  IMAD.HI.U32 R111, R5, R120, RZ ;  /* 0x00000078056f7227 */ /* 0x000fe400078e00ff */
[-C--:B------:R-:W-:Y:S01]  /*9780*/  @!P5 IADD3 R4, R4, -R3.reuse, RZ ;  /* 0x800000030404d210 */ /* 0x080fe20007ffe0ff */
[----:B------:R1:W-:Y:S01]  /*9790*/  STL [R1+0x1e0], R2 ;  /* 0x0001e00201007387 */ /* 0x0003e20000100800 */
[C---:B------:R-:W-:Y:S01]  /*97a0*/  ISETP.GT.U32.AND P5, PT, R3.reuse, R112, PT ;  /* 0x000000700300720c */ /* 0x040fe20003fa4070 */
[----:B------:R-:W-:Y:S01]  /*97b0*/  IMAD.MOV R111, RZ, RZ, -R111 ;  /* 0x000000ffff6f7224 */ /* 0x000fe200078e0a6f */
[----:B------:R-:W-:Y:S01]  /*97c0*/  @!P4 IADD3 R0, R0, -R3, RZ ;  /* 0x800000030000c210 */ /* 0x000fe20007ffe0ff */
[----:B------:R-:W-:Y:S01]  /*97d0*/  @!P0 IMAD.MOV R4, RZ, RZ, -R4 ;  /* 0x000000ffff048224 */ /* 0x000fe200078e0a04 */
[----:B------:R-:W-:Y:S01]  /*97e0*/  ISETP.GT.U32.AND P4, PT, R3, R116, PT ;  /* 0x000000740300720c */ /* 0x000fe20003f84070 */
[--C-:B------:R-:W-:Y:S01]  /*97f0*/  @!P6 IMAD.IADD R110, R110, 0x1, -R3.reuse ;  /* 0x000000016e6ee824 */ /* 0x100fe200078e0a03 */
[----:B------:R-:W-:Y:S01]  /*9800*/  ISETP.GE.AND P6, PT, R115, RZ, PT ;  /* 0x000000ff7300720c */ /* 0x000fe20003fc6270 */
[----:B------:R-:W-:Y:S01]  /*9810*/  VIADD R115, R10, 0xb4 ;  /* 0x000000b40a737836 */ /* 0x000fe20000000000 */
[----:B------:R-:W-:Y:S01]  /*9820*/  MOV R6, R0 ;  /* 0x0000000000067202 */ /* 0x000fe20000000f00 */
[----:B-1----:R-:W-:Y:S01]  /*9830*/  IMAD.MOV.U32 R2, RZ, RZ, R110 ;  /* 0x000000ffff027224 */ /* 0x002fe200078e006e */
[----:B------:R-:W-:Y:S01]  /*9840*/  ISETP.GE.AND P0, PT, R121, RZ, PT ;  /* 0x000000ff7900720c */ /* 0x000fe20003f06270 */
[--C-:B------:R-:W-:Y:S01]  /*9850*/  @!P2 IMAD.IADD R114, R114, 0x1, -R3.reuse ;  /* 0x000000017272a824 */ /* 0x100fe200078e0a03 */
[----:B------:R-:W-:Y:S01]  /*9860*/  IABS R124, R115 ;  /* 0x00000073007c7213 */ /* 0x000fe20000000000 */
[--C-:B------:R-:W-:Y:S01]  /*9870*/  @!P5 IMAD.IADD R112, R112, 0x1, -R3.reuse ;  /* 0x000000017070d824 */ /* 0x100fe200078e0a03 */
[----:B------:R-:W-:Y:S01]  /*9880*/  @!P1 IADD3 R6, -R6, RZ, RZ ;  /* 0x000000ff06069210 */ /* 0x000fe20007ffe1ff */
[----:B------:R-:W-:Y:S01]  /*9890*/  @!P3 IMAD.MOV R2, RZ, RZ, -R2 ;  /* 0x000000ffff02b224 */ /* 0x000fe200078e0a02 */
[----:B------:R-:W-:Y:S01]  /*98a0*/  ISETP.GE.AND P2, PT, R117, RZ, PT ;  /* 0x000000ff7500720c */ /* 0x000fe20003f46270 */
[----:B------:R-:W-:Y:S01]  /*98b0*/  IMAD.HI.U32 R0, R5, R124, RZ ;  /* 0x0000007c05007227 */ /* 0x000fe200078e00ff */
[----:B------:R-:W-:Y:S01]  /*98c0*/  ISETP.GT.U32.AND P5, PT, R3, R112, PT ;  /* 0x000000700300720c */ /* 0x000fe20003fa4070 */
[----:B------:R-:W-:Y:S01]  /*98d0*/  STL [R1+0x1f0], R6 ;  /* 0x0001f00601007387 */ /* 0x000fe20000100800 */
[----:B------:R-:W-:Y:S01]  /*98e0*/  IADD3 R121, R10, 0xb9, RZ ;  /* 0x000000b90a797810 */ /* 0x000fe20007ffe0ff */
[--C-:B------:R-:W-:Y:S01]  /*98f0*/  @!P4 IMAD.IADD R116, R116, 0x1, -R3.reuse ;  /* 0x000000017474c824 */ /* 0x100fe200078e0a03 */
[----:B------:R-:W-:Y:S01]  /*9900*/  ISETP.GE.AND P4, PT, R119, RZ, PT ;  /* 0x000000ff7700720c */ /* 0x000fe20003f86270 */
[----:B------:R-:W-:Y:S01]  /*9910*/  IMAD.MOV R0, RZ, RZ, -R0 ;  /* 0x000000ffff007224 */ /* 0x000fe200078e0a00 */
[----:B------:R1:W-:Y:S01]  /*9920*/  STL [R1+0x1f4], R2 ;  /* 0x0001f40201007387 */ /* 0x0003e20000100800 */
[C---:B------:R-:W-:Y:S01]  /*9930*/  IMAD R118, R3.reuse, R111, R120 ;  /* 0x0000006f03767224 */ /* 0x040fe200078e0278 */
[C---:B------:R-:W-:Y:S01]  /*9940*/  ISETP.GT.U32.AND P1, PT, R3.reuse, R116, PT ;  /* 0x000000740300720c */ /* 0x040fe20003f24070 */
[C---:B------:R-:W-:Y:S01]  /*9950*/  IMAD R0, R3.reuse, R0, R124 ;  /* 0x0000000003007224 */ /* 0x040fe200078e027c */
[----:B------:R2:W-:Y:S01]  /*9960*/  STL [R1+0x1f8], R4 ;  /* 0x0001f80401007387 */ /* 0x0005e20000100800 */
[C---:B------:R-:W-:Y:S01]  /*9970*/  IMAD R120, R3.reuse, R113, R122 ;  /* 0x0000007103787224 */ /* 0x040fe200078e027a */
[C---:B------:R-:W-:Y:S01]  /*9980*/  ISETP.GT.U32.AND P3, PT, R3.reuse, R118, PT ;  /* 0x000000760300720c */ /* 0x040fe20003f64070 */
[--C-:B------:R-:W-:Y:S01]  /*9990*/  @!P5 IMAD.IADD R112, R112, 0x1, -R3.reuse ;  /* 0x000000017070d824 */ /* 0x100fe200078e0a03 */
[C---:B------:R-:W-:Y:S01]  /*99a0*/  ISETP.GT.U32.AND P5, PT, R3.reuse, R0, PT ;  /* 0x000000000300720c */ /* 0x040fe20003fa4070 */
[C---:B------:R-:W-:Y:S01]  /*99b0*/  VIADD R117, R10.reuse, 0xb6 ;  /* 0x000000b60a757836 */ /* 0x040fe20000000000 */
[----:B-1----:R-:W-:Y:S01]  /*99c0*/  MOV R2, R114 ;  /* 0x0000007200027202 */ /* 0x002fe20000000f00 */
[C---:B------:R-:W-:Y:S01]  /*99d0*/  VIADD R113, R10.reuse, 0xb5 ;  /* 0x000000b50a717836 */ /* 0x040fe20000000000 */
[----:B------:R-:W-:Y:S01]  /*99e0*/  IABS R124, R121 ;  /* 0x00000079007c7213 */ /* 0x000fe20000000000 */
[----:B------:R-:W-:Y:S01]  /*99f0*/  VIADD R75, R10, 0x1bc ;  /* 0x000001bc0a4b7836 */ /* 0x000fe20000000000 */
[----:B------:R-:W-:Y:S01]  /*9a00*/  MOV R6, R112 ;  /* 0x0000007000067202 */ /* 0x000fe20000000f00 */
[----:B------:R-:W-:Y:S01]  /*9a10*/  @!P6 IMAD.MOV R2, RZ, RZ, -R2 ;  /* 0x000000ffff02e224 */ /* 0x000fe200078e0a02 */
[----:B------:R-:W-:Y:S01]  /*9a20*/  @!P1 IADD3 R116, R116, -R3, RZ ;  /* 0x8000000374749210 */ /* 0x000fe20007ffe0ff */
[C---:B------:R-:W-:Y:S01]  /*9a30*/  VIADD R74, R10.reuse, 0x1bd ;  /* 0x000001bd0a4a7836 */ /* 0x040fe20000000000 */
[C---:B------:R-:W-:Y:S01]  /*9a40*/  ISETP.GT.U32.AND P6, PT, R3.reuse, R120, PT ;  /* 0x000000780300720c */ /* 0x040fe20003fc4070 */
[----:B------:R-:W-:Y:S01]  /*9a50*/  VIADD R73, R10, 0x1be ;  /* 0x000001be0a497836 */ /* 0x000fe20000000000 */
[----:B------:R1:W-:Y:S01]  /*9a60*/  STL [R1+0x1fc], R2 ;  /* 0x0001fc0201007387 */ /* 0x0003e20000100800 */
[----:B------:R-:W-:Y:S01]  /*9a70*/  @!P5 IMAD.IADD R0, R0, 0x1, -R3 ;  /* 0x000000010000d824 */ /* 0x000fe200078e0a03 */
[----:B------:R-:W-:Y:S01]  /*9a80*/  IABS R114, R113 ;  /* 0x0000007100727213 */ /* 0x000fe20000000000 */
[----:B------:R-:W-:Y:S01]  /*9a90*/  VIADD R70, R10, 0x1c1 ;  /* 0x000001c10a467836 */ /* 0x000fe20000000000 */
[----:B------:R-:W-:Y:S01]  /*9aa0*/  @!P3 IADD3 R118, R118, -R3, RZ ;  /* 0x800000037676b210 */ /* 0x000fe20007ffe0ff */
[----:B------:R-:W-:Y:S01]  /*9ab0*/  VIADD R71, R10, 0x1c0 ;  /* 0x000001c00a477836 */ /* 0x000fe20000000000 */
[----:B------:R-:W-:Y:S01]  /*9ac0*/  ISETP.GT.U32.AND P5, PT, R3, R0, PT ;  /* 0x000000000300720c */ /* 0x000fe20003fa4070 */
[----:B--2---:R-:W-:Y:S01]  /*9ad0*/  IMAD.HI.U32 R4, R5, R114, RZ ;  /* 0x0000007205047227 */ /* 0x004fe200078e00ff */
[----:B------:R-:W-:-:S02]  /*9ae0*/  ISETP.GE.AND P3, PT, R115, RZ, PT ;  /* 0x000000ff7300720c */ /* 0x000fc40003f66270 */
[C---:B------:R-:W-:Y:S01]  /*9af0*/  IADD3 R119, R10.reuse, 0xb8, RZ ;  /* 0x000000b80a777810 */ /* 0x040fe20007ffe0ff */
[----:B-1----:R-:W-:Y:S01]  /*9b00*/  IMAD.MOV.U32 R2, RZ, RZ, R116 ;  /* 0x000000ffff027224 */ /* 0x002fe200078e0074 */
[----:B------:R-:W-:Y:S01]  /*9b10*/  IABS R116, R117 ;  /* 0x0000007500747213 */ /* 0x000fe20000000000 */
[----:B------:R-:W-:Y:S01]  /*9b20*/  VIADD R115, R10, 0xb7 ;  /* 0x000000b70a737836 */ /* 0x000fe20000000000 */
[----:B------:R-:W-:Y:S01]  /*9b30*/  @!P6 IADD3 R120, R120, -R3, RZ ;  /* 0x800000037878e210 */ /* 0x000fe20007ffe0ff */
[----:B------:R-:W-:Y:S01]  /*9b40*/  IMAD.MOV R4, RZ, RZ, -R4 ;  /* 0x000000ffff047224 */ /* 0x000fe200078e0a04 */
[----:B------:R-:W-:Y:S01]  /*9b50*/  ISETP.GT.U32.AND P6, PT, R3, R118, PT ;  /* 0x000000760300720c */ /* 0x000fe20003fc4070 */
[----:B------:R-:W-:Y:S01]  /*9b60*/  IMAD.HI.U32 R110, R5, R116, RZ ;  /* 0x00000074056e7227 */ /* 0x000fe200078e00ff */
[----:B------:R-:W-:Y:S02]  /*9b70*/  IABS R111, R115 ;  /* 0x00000073006f7213 */ /* 0x000fe40000000000 */
[----:B------:R-:W-:Y:S01]  /*9b80*/  @!P4 IADD3 R6, -R6, RZ, RZ ;  /* 0x000000ff0606c210 */ /* 0x000fe20007ffe1ff */
[----:B------:R-:W-:Y:S01]  /*9b90*/  @!P5 IMAD.IADD R0, R0, 0x1, -R3 ;  /* 0x000000010000d824 */ /* 0x000fe200078e0a03 */
[----:B------:R-:W-:Y:S01]  /*9ba0*/  IADD3 R110, -R110, RZ, RZ ;  /* 0x000000ff6e6e7210 */ /* 0x000fe20007ffe1ff */
[----:B------:R-:W-:Y:S01]  /*9bb0*/  IMAD R4, R3, R4, R114 ;  /* 0x0000000403047224 */ /* 0x000fe200078e0272 */
[----:B------:R-:W-:Y:S01]  /*9bc0*/  ISETP.GE.AND P1, PT, R123, RZ, PT ;  /* 0x000000ff7b00720c */ /* 0x000fe20003f26270 */
[----:B------:R-:W-:Y:S01]  /*9bd0*/  IMAD.MOV.U32 R114, RZ, RZ, R111 ;  /* 0x000000ffff727224 */ /* 0x000fe200078e006f */
[----:B------:R-:W-:Y:S01]  /*9be0*/  IABS R122, R119 ;  /* 0x00000077007a7213 */ /* 0x000fe20000000000 */
[----:B------:R-:W-:-:S02]  /*9bf0*/  IMAD R110, R3, R110, R116 ;  /* 0x0000006e036e7224 */ /* 0x000fc400078e0274 */
[----:B------:R-:W-:Y:S01]  /*9c00*/  @!P6 IMAD.IADD R118, R118, 0x1, -R3 ;  /* 0x000000017676e824 */ /* 0x000fe200078e0a03 */
[C---:B------:R-:W-:Y:S01]  /*9c10*/  ISETP.GT.U32.AND P6, PT, R3.reuse, R4, PT ;  /* 0x000000040300720c */ /* 0x040fe20003fc4070 */
[----:B------:R-:W-:Y:S01]  /*9c20*/  @!P2 IMAD.MOV R2, RZ, RZ, -R2 ;  /* 0x000000ffff02a224 */ /* 0x000fe200078e0a02 */
[----:B------:R-:W-:Y:S01]  /*9c30*/  ISETP.GT.U32.AND P5, PT, R3, R110, PT ;  /* 0x0000006e0300720c */ /* 0x000fe20003fa4070 */
[----:B------:R-:W-:Y:S01]  /*9c40*/  IMAD.HI.U32 R111, R5, R114, RZ ;  /* 0x00000072056f7227 */ /* 0x000fe200078e00ff */
[C---:B------:R-:W-:Y:S02]  /*9c50*/  ISETP.GT.U32.AND P2, PT, R3.reuse, R120, PT ;  /* 0x000000780300720c */ /* 0x040fe40003f44070 */
[----:B------:R1:W-:Y:S01]  /*9c60*/  STL [R1+0x218], R2 ;  /* 0x0002180201007387 */ /* 0x0003e20000100800 */
[----:B------:R-:W-:Y:S02]  /*9c70*/  IMAD.MOV R111, RZ, RZ, -R111 ;  /* 0x000000ffff6f7224 */ /* 0x000fe400078e0a6f */
[----:B------:R-:W-:Y:S01]  /*9c80*/  VIADD R123, R10, 0xd0 ;  /* 0x000000d00a7b7836 */ /* 0x000fe20000000000 */
[----:B------:R2:W-:Y:S01]  /*9c90*/  STL [R1+0x21c], R6 ;  /* 0x00021c0601007387 */ /* 0x0005e20000100800 */
[----:B------:R-:W-:-:S02]  /*9ca0*/  IMAD R114, R3, R111, R114 ;  /* 0x0000006f03727224 */ /* 0x000fc400078e0272 */
[--C-:B------:R-:W-:Y:S01]  /*9cb0*/  @!P6 IMAD.IADD R4, R4, 0x1, -R3.reuse ;  /* 0x000000010404e824 */ /* 0x100fe200078e0a03 */
[----:B------:R-:W-:Y:S01]  /*9cc0*/  ISETP.GE.AND P6, PT, R117, RZ, PT ;  /* 0x000000ff7500720c */ /* 0x000fe20003fc6270 */
[----:B------:R-:W-:Y:S02]  /*9cd0*/  @!P5 IMAD.IADD R110, R110, 0x1, -R3 ;  /* 0x000000016e6ed824 */ /* 0x000fe400078e0a03 */
[----:B-1----:R-:W-:Y:S01]  /*9ce0*/  IMAD.MOV.U32 R2, RZ, RZ, R118 ;  /* 0x000000ffff027224 */ /* 0x002fe200078e0076 */
[----:B------:R-:W-:Y:S01]  /*9cf0*/  ISETP.GT.U32.AND P4, PT, R3, R4, PT ;  /* 0x000000040300720c */ /* 0x000fe20003f84070 */
[----:B------:R-:W-:Y:S01]  /*9d00*/  IMAD.HI.U32 R111, R5, R124, RZ ;  /* 0x0000007c056f7227 */ /* 0x000fe200078e00ff */
[C---:B------:R-:W-:Y:S02]  /*9d10*/  ISETP.GT.U32.AND P5, PT, R3.reuse, R110, PT ;  /* 0x0000006e0300720c */ /* 0x040fe40003fa4070 */
[----:B------:R-:W-:Y:S01]  /*9d20*/  @!P0 IADD3 R2, -R2, RZ, RZ ;  /* 0x000000ff02028210 */ /* 0x000fe20007ffe1ff */
[----:B------:R-:W-:Y:S01]  /*9d30*/  IMAD.MOV R111, RZ, RZ, -R111 ;  /* 0x000000ffff6f7224 */ /* 0x000fe200078e0a6f */
[----:B------:R-:W-:Y:S01]  /*9d40*/  ISETP.GT.U32.AND P0, PT, R3, R114, PT ;  /* 0x000000720300720c */ /* 0x000fe20003f04070 */
[----:B------:R-:W-:Y:S01]  /*9d50*/  @!P2 IMAD.IADD R120, R120, 0x1, -R3 ;  /* 0x000000017878a824 */ /* 0x000fe200078e0a03 */
[----:B------:R-:W-:Y:S01]  /*9d60*/  ISETP.GE.AND P2, PT, R113, RZ, PT ;  /* 0x000000ff7100720c */ /* 0x000fe20003f46270 */
[----:B------:R1:W-:Y:S01]  /*9d70*/  STL [R1+0x220], R2 ;  /* 0x0002200201007387 */ /* 0x0003e20000100800 */
[----:B------:R-:W-:-:S04]  /*9d80*/  IMAD.HI.U32 R113, R5, R122, RZ ;  /* 0x0000007a05717227 */ /* 0x000fc800078e00ff */
[----:B--2---:R-:W-:Y:S01]  /*9d90*/  IMAD.MOV.U32 R6, RZ, RZ, R120 ;  /* 0x000000ffff067224 */ /* 0x004fe200078e0078 */
[----:B------:R-:W-:Y:S01]  /*9da0*/  IADD3 R113, -R113, RZ, RZ ;  /* 0x000000ff71717210 */ /* 0x000fe20007ffe1ff */
[--C-:B------:R-:W-:Y:S02]  /*9db0*/  @!P5 IMAD.IADD R110, R110, 0x1, -R3.reuse ;  /* 0x000000016e6ed824 */ /* 0x100fe400078e0a03 */
[----:B------:R-:W-:Y:S02]  /*9dc0*/  VIADD R117, R10, 0xba ;  /* 0x000000ba0a757836 */ /* 0x000fe40000000000 */
[----:B-1----:R-:W-:Y:S02]  /*9dd0*/  IMAD.MOV.U32 R2, RZ, RZ, R0 ;  /* 0x000000ffff027224 */ /* 0x002fe400078e0000 */
[----:B------:R-:W-:Y:S01]  /*9de0*/  IMAD R0, R3, R111, R124 ;  /* 0x0000006f03007224 */ /* 0x000fe200078e027c */
[----:B------:R-:W-:Y:S01]  /*9df0*/  IABS R124, R125 ;  /* 0x0000007d007c7213 */ /* 0x000fe20000000000 */
[----:B------:R-:W-:Y:S01]  /*9e00*/  @!P1 IMAD.MOV R6, RZ, RZ, -R6 ;  /* 0x000000ffff069224 */ /* 0x000fe200078e0a06 */
[----:B------:R-:W-:Y:S01]  /*9e10*/  ISETP.GE.AND P1, PT, R115, RZ, PT ;  /* 0x000000ff7300720c */ /* 0x000fe20003f26270 */
[----:B------:R-:W-:Y:S01]  /*9e20*/  @!P3 IMAD.MOV R2, RZ, RZ, -R2 ;  /* 0x000000ffff02b224 */ /* 0x000fe200078e0a02 */
[C---:B------:R-:W-:Y:S01]  /*9e30*/  ISETP.GT.U32.AND P5, PT, R3.reuse, R0, PT ;  /* 0x000000000300720c */ /* 0x040fe20003fa4070 */
[C---:B------:R-:W-:Y:S01]  /*9e40*/  IMAD R116, R3.reuse, R113, R122 ;  /* 0x0000007103747224 */ /* 0x040fe200078e027a */
[----:B------:R-:W-:Y:S01]  /*9e50*/  IABS R113, R117 ;  /* 0x0000007500717213 */ /* 0x000fe20000000000 */
[--C-:B------:R-:W-:Y:S01]  /*9e60*/  @!P4 IMAD.IADD R4, R4, 0x1, -R3.reuse ;  /* 0x000000010404c824 */ /* 0x100fe200078e0a03 */
[----:B------:R-:W-:Y:S01]  /*9e70*/  STL [R1+0x224], R6 ;  /* 0x0002240601007387 */ /* 0x000fe20000100800 */
[----:B------:R-:W-:Y:S01]  /*9e80*/  @!P0 IMAD.IADD R114, R114, 0x1, -R3 ;  /* 0x0000000172728824 */ /* 0x000fe200078e0a03 */
[----:B------:R-:W-:Y:S01]  /*9e90*/  MOV R112, R113 ;  /* 0x0000007100707202 */ /* 0x000fe20000000f00 */
[C---:B------:R-:W-:Y:S01]  /*9ea0*/  VIADD R68, R10.reuse, 0x1c3 ;  /* 0x000001c30a447836 */ /* 0x040fe20000000000 */
[----:B------:R1:W-:Y:S01]  /*9eb0*/  STL [R1+0x234], R2 ;  /* 0x0002340201007387 */ /* 0x0003e20000100800 */
[----:B------:R-:W-:Y:S01]  /*9ec0*/  ISETP.GT.U32.AND P3, PT, R3, R116, PT ;  /* 0x000000740300720c */ /* 0x000fe20003f64070 */
[C---:B------:R-:W-:Y:S01]  /*9ed0*/  VIADD R67, R10.reuse, 0x1c4 ;  /* 0x000001c40a437836 */ /* 0x040fe20000000000 */
[C---:B------:R-:W-:Y:S01]  /*9ee0*/  IADD3 R113, R10.reuse, 0xbb, RZ ;  /* 0x000000bb0a717810 */ /* 0x040fe20007ffe0ff */
[----:B------:R-:W-:Y:S01]  /*9ef0*/  IMAD.HI.U32 R111, R5, R112, RZ ;  /* 0x00000070056f7227 */ /* 0x000fe200078e00ff */
[----:B------:R-:W-:-:S02]  /*9f00*/  IADD3 R115, R10, 0xbc, RZ ;  /* 0x000000bc0a737810 */ /* 0x000fc40007ffe0ff */
[----:B------:R-:W-:Y:S01]  /*9f10*/  IABS R118, R113 ;  /* 0x0000007100767213 */ /* 0x000fe20000000000 */
[----:B------:R-:W-:Y:S01]  /*9f20*/  @!P5 IMAD.IADD R0, R0, 0x1, -R3 ;  /* 0x000000010000d824 */ /* 0x000fe200078e0a03 */
[----:B------:R-:W-:Y:S01]  /*9f30*/  ISETP.GE.AND P4, PT, R119, RZ, PT ;  /* 0x000000ff7700720c */ /* 0x000fe20003f86270 */
[----:B-1----:R-:W-:Y:S01]  /*9f40*/  IMAD.MOV.U32 R2, RZ, RZ, R4 ;  /* 0x000000ffff027224 */ /* 0x002fe200078e0004 */
[----:B------:R-:W-:Y:S01]  /*9f50*/  ISETP.GE.AND P0, PT, R121, RZ, PT ;  /* 0x000000ff7900720c */ /* 0x000fe20003f06270 */
[----:B------:R-:W-:Y:S01]  /*9f60*/  IMAD.MOV R111, RZ, RZ, -R111 ;  /* 0x000000ffff6f7224 */ /* 0x000fe200078e0a6f */
[C---:B------:R-:W-:Y:S01]  /*9f70*/  ISETP.GT.U32.AND P5, PT, R3.reuse, R0, PT ;  /* 0x000000000300720c */ /* 0x040fe20003fa4070 */
[----:B------:R-:W-:Y:S01]  /*9f80*/  @!P2 IMAD.MOV R2, RZ, RZ, -R2 ;  /* 0x000000ffff02a224 */ /* 0x000fe200078e0a02 */
[C---:B------:R-:W-:Y:S01]  /*9f90*/  ISETP.GT.U32.AND P2, PT, R3.reuse, R114, PT ;  /* 0x000000720300720c */ /* 0x040fe20003f44070 */
[C---:B------:R-:W-:Y:S01]  /*9fa0*/  IMAD R4, R3.reuse, R111, R112 ;  /* 0x0000006f03047224 */ /* 0x040fe200078e0270 */
[----:B------:R-:W-:Y:S01]  /*9fb0*/  @!P3 IADD3 R116, R116, -R3, RZ ;  /* 0x800000037474b210 */ /* 0x000fe20007ffe0ff */
[C---:B------:R-:W-:Y:S01]  /*9fc0*/  VIADD R121, R10.reuse, 0xcf ;  /* 0x000000cf0a797836 */ /* 0x040fe20000000000 */
[----:B------:R1:W-:Y:S01]  /*9fd0*/  STL [R1+0x23c], R2 ;  /* 0x00023c0201007387 */ /* 0x0003e20000100800 */
[----:B------:R-:W-:Y:S01]  /*9fe0*/  IABS R112, R115 ;  /* 0x0000007300707213 */ /* 0x000fe20000000000 */
[C---:B------:R-:W-:Y:S01]  /*9ff0*/  VIADD R66, R10.reuse, 0x1c5 ;  /* 0x000001c50a427836 */ /* 0x040fe20000000000 */
[----:B------:R-:W-:Y:S01]  /*a000*/  ISETP.GT.U32.AND P3, PT, R3, R116, PT ;  /* 0x000000740300720c */ /* 0x000fe20003f64070 */
[C---:B------:R-:W-:Y:S01]  /*a010*/  VIADD R64, R10.reuse, 0x1c7 ;  /* 0x000001c70a407836 */ /* 0x040fe20000000000 */
[----:B------:R-:W-:Y:S01]  /*a020*/  IADD3 R119, R10, 0xbe, RZ ;  /* 0x000000be0a777810 */ /* 0x000fe20007ffe0ff */
[----:B------:R-:W-:-:S03]  /*a030*/  IMAD.HI.U32 R111, R5, R112, RZ ;  /* 0x00000070056f7227 */ /* 0x000fc600078e00ff */
[----:B------:R-:W-:Y:S01]  /*a040*/  @!P2 IADD3 R114, R114, -R3, RZ ;  /* 0x800000037272a210 */ /* 0x000fe20007ffe0ff */
[--C-:B------:R-:W-:Y:S01]  /*a050*/  @!P5 IMAD.IADD R0, R0, 0x1, -R3.reuse ;  /* 0x000000010000d824 */ /* 0x100fe200078e0a03 */
[----:B-1----:R-:W-:Y:S01]  /*a060*/  MOV R2, R110 ;  /* 0x0000006e00027202 */ /* 0x002fe20000000f00 */
[----:B------:R-:W-:Y:S01]  /*a070*/  IMAD.HI.U32 R110, R5, R118, RZ ;  /* 0x00000076056e7227 */ /* 0x000fe200078e00ff */
[----:B------:R-:W-:Y:S02]  /*a080*/  ISETP.GT.U32.AND P2, PT, R3, R4, PT ;  /* 0x000000040300720c */ /* 0x000fe40003f44070 */
[----:B------:R-:W-:Y:S01]  /*a090*/  IADD3 R111, -R111, RZ, RZ ;  /* 0x000000ff6f6f7210 */ /* 0x000fe20007ffe1ff */
[----:B------:R-:W-:Y:S02]  /*a0a0*/  IMAD.MOV R110, RZ, RZ, -R110 ;  /* 0x000000ffff6e7224 */ /* 0x000fe400078e0a6e */
[----:B------:R-:W-:Y:S01]  /*a0b0*/  @!P6 IMAD.MOV R2, RZ, RZ, -R2 ;  /* 0x000000ffff02e224 */ /* 0x000fe200078e0a02 */
[----:B------:R-:W-:Y:S01]  /*a0c0*/  ISETP.GE.AND P6, PT, R117, RZ, PT ;  /* 0x000000ff7500720c */ /* 0x000fe20003fc6270 */
[C---:B------:R-:W-:Y:S01]  /*a0d0*/  IMAD R110, R3.reuse, R110, R118 ;  /* 0x0000006e036e7224 */ /* 0x040fe200078e0276 */
[----:B------:R-:W-:Y:S01]  /*a0e0*/  IABS R118, R119 ;  /* 0x0000007700767213 */ /* 0x000fe20000000000 */
[----:B------:R-:W-:Y:S01]  /*a0f0*/  VIADD R117, R10, 0xbd ;  /* 0x000000bd0a757836 */ /* 0x000fe20000000000 */
[----:B------:R1:W-:Y:S01]  /*a100*/  STL [R1+0x244], R2 ;  /* 0x0002440201007387 */ /* 0x0003e20000100800 */
[--C-:B------:R-:W-:Y:S01]  /*a110*/  @!P3 IMAD.IADD R116, R116, 0x1, -R3.reuse ;  /* 0x000000017474b824 */ /* 0x100fe200078e0a03 */
[----:B------:R-:W-:Y:S01]  /*a120*/  ISETP.GT.U32.AND P5, PT, R3, R110, PT ;  /* 0x0000006e0300720c */ /* 0x000fe20003fa4070 */
[----:B------:R-:W-:Y:S01]  /*a130*/  @!P2 IMAD.IADD R4, R4, 0x1, -R3 ;  /* 0x000000010404a824 */ /* 0x000fe200078e0a03 */
[----:B------:R-:W-:Y:S01]  /*a140*/  ISETP.GE.AND P3, PT, R113, RZ, PT ;  /* 0x000000ff7100720c */ /* 0x000fe20003f66270 */
[----:B------:R-:W-:Y:S01]  /*a150*/  IMAD R112, R3, R111, R112 ;  /* 0x0000006f03707224 */ /* 0x000fe200078e0270 */
[----:B------:R-:W-:Y:S01]  /*a160*/  IABS R113, R117 ;  /* 0x0000007500717213 */ /* 0x000fe20000000000 */
[----:B------:R-:W-:Y:S01]  /*a170*/  @!P0 IMAD.MOV R0, RZ, RZ, -R0 ;  /* 0x000000ffff008224 */ /* 0x000fe200078e0a00 */
[----:B------:R-:W-:Y:S01]  /*a180*/  ISETP.GE.AND P2, PT, R115, RZ, PT ;  /* 0x000000ff7300720c */ /* 0x000fe20003f46270 */
[----:B------:R-:W-:Y:S01]  /*a190*/  VIADD R115, R10, 0xbf ;  /* 0x000000bf0a737836 */ /* 0x000fe20000000000 */
[----:B------:R-:W-:Y:S01]  /*a1a0*/  ISETP.GE.AND P0, PT, R117, RZ, PT ;  /* 0x000000ff7500720c */ /* 0x000fe20003f06270 */
[----:B-1----:R-:W-:-:S02]  /*a1b0*/  IMAD.MOV.U32 R2, RZ, RZ, R114 ;  /* 0x000000ffff027224 */ /* 0x002fc400078e0072 */
[----:B------:R-:W-:Y:S02]  /*a1c0*/  IMAD.MOV.U32 R114, RZ, RZ, R113 ;  /* 0x000000ffff727224 */ /* 0x000fe400078e0071 */
[----:B------:R-:W-:Y:S01]  /*a1d0*/  @!P5 IMAD.IADD R110, R110, 0x1, -R3 ;  /* 0x000000016e6ed824 */ /* 0x000fe200078e0a03 */
[----:B------:R-:W-:Y:S01]  /*a1e0*/  @!P1 IADD3 R2, -R2, RZ, RZ ;  /* 0x000000ff02029210 */ /* 0x000fe20007ffe1ff */
[----:B------:R-:W-:Y:S01]  /*a1f0*/  IMAD.HI.U32 R111, R5, R114, RZ ;  /* 0x00000072056f7227 */ /* 0x000fe200078e00ff */
[C---:B------:R-:W-:Y:S02]  /*a200*/  ISETP.GT.U32.AND P1, PT, R3.reuse, R4, PT ;  /* 0x000000040300720c */ /* 0x040fe40003f24070 */
[----:B------:R-:W-:Y:S01]  /*a210*/  ISETP.GT.U32.AND P5, PT, R3, R110, PT ;  /* 0x0000006e0300720c */ /* 0x000fe20003fa4070 */
[----:B------:R1:W-:Y:S01]  /*a220*/  STL [R1+0x248], R2 ;  /* 0x0002480201007387 */ /* 0x0003e20000100800 */
[----:B------:R-:W-:Y:S02]  /*a230*/  IMAD.MOV R111, RZ, RZ, -R111 ;  /* 0x000000ffff6f7224 */ /* 0x000fe400078e0a6f */
[----:B------:R-:W-:-:S04]  /*a240*/  IMAD.HI.U32 R113, R5, R118, RZ ;  /* 0x0000007605717227 */ /* 0x000fc800078e00ff */
[C---:B------:R-:W-:Y:S01]  /*a250*/  VIADD R117, R10.reuse, 0xc5 ;  /* 0x000000c50a757836 */ /* 0x040fe20000000000 */
[----:B------:R-:W-:Y:S01]  /*a260*/  IADD3 R113, -R113, RZ, RZ ;  /* 0x000000ff71717210 */ /* 0x000fe20007ffe1ff */
[----:B------:R-:W-:Y:S02]  /*a270*/  VIADD R62, R10, 0x1c9 ;  /* 0x000001c90a3e7836 */ /* 0x000fe40000000000 */
[----:B-1----:R-:W-:Y:S01]  /*a280*/  IMAD.MOV.U32 R2, RZ, RZ, R116 ;  /* 0x000000ffff027224 */ /* 0x002fe200078e0074 */
[----:B------:R-:W-:Y:S01]  /*a290*/  IABS R116, R115 ;  /* 0x0000007300747213 */ /* 0x000fe20000000000 */
[--C-:B------:R-:W-:Y:S01]  /*a2a0*/  @!P5 IMAD.IADD R110, R110, 0x1, -R3.reuse ;  /* 0x000000016e6ed824 */ /* 0x100fe200078e0a03 */
[----:B------:R-:W-:Y:S01]  /*a2b0*/  IABS R122, R117 ;  /* 0x00000075007a7213 */ /* 0x000fe20000000000 */
[----:B------:R-:W-:Y:S01]  /*a2c0*/  @!P1 IMAD.IADD R4, R4, 0x1, -R3 ;  /* 0x0000000104049824 */ /* 0x000fe200078e0a03 */
[----:B------:R-:W-:Y:S01]  /*a2d0*/  @!P4 IADD3 R2, -R2, RZ, RZ ;  /* 0x000000ff0202c210 */ /* 0x000fe20007ffe1ff */
[C---:B------:R-:W-:Y:S01]  /*a2e0*/  VIADD R61, R10.reuse, 0x1ca ;  /* 0x000001ca0a3d7836 */ /* 0x040fe20000000000 */
[----:B------:R-:W-:Y:S01]  /*a2f0*/  ISETP.GT.U32.AND P4, PT, R3, R112, PT ;  /* 0x000000700300720c */ /* 0x000fe20003f84070 */
[----:B------:R-:W-:Y:S01]  /*a300*/  IMAD.MOV.U32 R6, RZ, RZ, R4 ;  /* 0x000000ffff067224 */ /* 0x000fe200078e0004 */
[----:B------:R-:W-:Y:S01]  /*a310*/  ISETP.GE.AND P1, PT, R119, RZ, PT ;  /* 0x000000ff7700720c */ /* 0x000fe20003f26270 */
[----:B------:R1:W-:Y:S01]  /*a320*/  STL [R1+0x260], R2 ;  /* 0x0002600201007387 */ /* 0x0003e20000100800 */
[----:B------:R-:W-:Y:S01]  /*a330*/  IMAD.HI.U32 R4, R5, R116, RZ ;  /* 0x0000007405047227 */ /* 0x000fe200078e00ff */
[----:B------:R-:W-:-:S02]  /*a340*/  IADD3 R119, R10, 0xc8, RZ ;  /* 0x000000c80a777810 */ /* 0x000fc40007ffe0ff */
[----:B------:R2:W-:Y:S01]  /*a350*/  STL [R1+0x264], R0 ;  /* 0x0002640001007387 */ /* 0x0005e20000100800 */
[----:B------:R-:W-:Y:S01]  /*a360*/  @!P6 IADD3 R6, -R6, RZ, RZ ;  /* 0x000000ff0606e210 */ /* 0x000fe20007ffe1ff */
[----:B------:R-:W-:Y:S01]  /*a370*/  VIADD R60, R10, 0x1cb ;  /* 0x000001cb0a3c7836 */ /* 0x000fe20000000000 */
[----:B------:R-:W-:Y:S01]  /*a380*/  IADD3 R4, -R4, RZ, RZ ;  /* 0x000000ff04047210 */ /* 0x000fe20007ffe1ff */
[----:B------:R-:W-:Y:S02]  /*a390*/  VIADD R58, R10, 0x1cd ;  /* 0x000001cd0a3a7836 */ /* 0x000fe40000000000 */
[--C-:B------:R-:W-:Y:S01]  /*a3a0*/  @!P4 IMAD.IADD R112, R112, 0x1, -R3.reuse ;  /* 0x000000017070c824 */ /* 0x100fe200078e0a03 */
[----:B------:R-:W-:Y:S01]  /*a3b0*/  STL [R1+0x268], R6 ;  /* 0x0002680601007387 */ /* 0x000fe20000100800 */
[----:B-1----:R-:W-:Y:S02]  /*a3c0*/  IMAD.MOV.U32 R2, RZ, RZ, R110 ;  /* 0x000000ffff027224 */ /* 0x002fe400078e006e */
[C---:B--2---:R-:W-:Y:S01]  /*a3d0*/  IMAD R0, R3.reuse, R111, R114 ;  /* 0x0000006f03007224 */ /* 0x044fe200078e0272 */
[C---:B------:R-:W-:Y:S01]  /*a3e0*/  ISETP.GT.U32.AND P4, PT, R3.reuse, R112, PT ;  /* 0x000000700300720c */ /* 0x040fe20003f84070 */
[C---:B------:R-:W-:Y:S01]  /*a3f0*/  IMAD R114, R3.reuse, R113, R118 ;  /* 0x0000007103727224 */ /* 0x040fe200078e0276 */
[C---:B------:R-:W-:Y:S01]  /*a400*/  IADD3 R111, R10.reuse, 0xc0, RZ ;  /* 0x000000c00a6f7810 */ /* 0x040fe20007ffe0ff */
[----:B------:R-:W-:Y:S01]  /*a410*/  @!P3 IMAD.MOV R2, RZ, RZ, -R2 ;  /* 0x000000ffff02b224 */ /* 0x000fe200078e0a02 */
[C---:B------:R-:W-:Y:S01]  /*a420*/  ISETP.GT.U32.AND P5, PT, R3.reuse, R0, PT ;  /* 0x000000000300720c */ /* 0x040fe20003fa4070 */
[C---:B------:R-:W-:Y:S01]  /*a430*/  IMAD R4, R3.reuse, R4, R116 ;  /* 0x0000000403047224 */ /* 0x040fe200078e0274 */
[----:B------:R-:W-:Y:S01]  /*a440*/  ISETP.GT.U32.AND P6, PT, R3, R114, PT ;  /* 0x000000720300720c */ /* 0x000fe20003fc4070 */
[C---:B------:R-:W-:Y:S01]  /*a450*/  VIADD R57, R10.reuse, 0x1ce ;  /* 0x000001ce0a397836 */ /* 0x040fe20000000000 */
[----:B------:R-:W-:Y:S01]  /*a460*/  IABS R118, R111 ;  /* 0x0000006f00767213 */ /* 0x000fe20000000000 */
[----:B------:R1:W-:Y:S01]  /*a470*/  STL [R1+0x26c], R2 ;  /* 0x00026c0201007387 */ /* 0x0003e20000100800 */
[C---:B------:R-:W-:Y:S01]  /*a480*/  IADD3 R113, R10.reuse, 0xc1, RZ ;  /* 0x000000c10a717810 */ /* 0x040fe20007ffe0ff */
[----:B------:R-:W-:Y:S01]  /*a490*/  VIADD R56, R10, 0x1cf ;  /* 0x000001cf0a387836 */ /* 0x000fe20000000000 */
[----:B------:R-:W-:Y:S01]  /*a4a0*/  ISETP.GE.AND P3, PT, R115, RZ, PT ;  /* 0x000000ff7300720c */ /* 0x000fe20003f66270 */
[----:B------:R-:W-:Y:S01]  /*a4b0*/  @!P4 IMAD.IADD R112, R112, 0x1, -R3 ;  /* 0x000000017070c824 */ /* 0x000fe200078e0a03 */
[----:B------:R-:W-:Y:S01]  /*a4c0*/  IABS R120, R113 ;  /* 0x0000007100787213 */ /* 0x000fe20000000000 */
[----:B------:R-:W-:Y:S01]  /*a4d0*/  IMAD.HI.U32 R110, R5, R118, RZ ;  /* 0x00000076056e7227 */ /* 0x000fe200078e00ff */
[----:B------:R-:W-:-:S03]  /*a4e0*/  ISETP.GE.AND P4, PT, R111, RZ, PT ;  /* 0x000000ff6f00720c */ /* 0x000fc60003f86270 */
[--C-:B------:R-:W-:Y:S01]  /*a4f0*/  @!P5 IMAD.IADD R0, R0, 0x1, -R3.reuse ;  /* 0x000000010000d824 */ /* 0x100fe200078e0a03 */
[----:B-1----:R-:W-:Y:S01]  /*a500*/  MOV R2, R112 ;  /* 0x0000007000027202 */ /* 0x002fe20000000f00 */
[----:B------:R-:W-:Y:S02]  /*a510*/  @!P6 IMAD.IADD R114, R114, 0x1, -R3 ;  /* 0x000000017272e824 */ /* 0x000fe400078e0a03 */
[----:B------:R-:W-:Y:S01]  /*a520*/  IMAD.MOV R110, RZ, RZ, -R110 ;  /* 0x000000ffff6e7224 */ /* 0x000fe200078e0a6e */
[----:B------:R-:W-:Y:S01]  /*a530*/  ISETP.GT.U32.AND P5, PT, R3, R0, PT ;  /* 0x000000000300720c */ /* 0x000fe20003fa4070 */
[----:B------:R-:W-:Y:S01]  /*a540*/  IMAD.HI.U32 R111, R5, R120, RZ ;  /* 0x00000078056f7227 */ /* 0x000fe200078e00ff */
[----:B------:R-:W-:Y:S02]  /*a550*/  @!P2 IADD3 R2, -R2, RZ, RZ ;  /* 0x000000ff0202a210 */ /* 0x000fe40007ffe1ff */
[C---:B------:R-:W-:Y:S01]  /*a560*/  ISETP.GT.U32.AND P6, PT, R3.reuse, R114, PT ;  /* 0x000000720300720c */ /* 0x040fe20003fc4070 */
[----:B------:R-:W-:Y:S01]  /*a570*/  IMAD R110, R3, R110, R118 ;  /* 0x0000006e036e7224 */ /* 0x000fe200078e0276 */
[----:B------:R-:W-:Y:S01]  /*a580*/  ISETP.GE.AND P2, PT, R113, RZ, PT ;  /* 0x000000ff7100720c */ /* 0x000fe20003f46270 */
[----:B------:R1:W-:Y:S01]  /*a590*/  STL [R1+0x284], R2 ;  /* 0x0002840201007387 */ /* 0x0003e20000100800 */
[----:B------:R-:W-:-:S02]  /*a5a0*/  IMAD.MOV R111, RZ, RZ, -R111 ;  /* 0x000000ffff6f7224 */ /* 0x000fc400078e0a6f */
[----:B------:R-:W-:Y:S02]  /*a5b0*/  VIADD R113, R10, 0xc3 ;  /* 0x000000c30a717836 */ /* 0x000fe40000000000 */
[C---:B------:R-:W-:Y:S02]  /*a5c0*/  IMAD R112, R3.reuse, R111, R120 ;  /* 0x0000006f03707224 */ /* 0x040fe400078e0278 */
[--C-:B------:R-:W-:Y:S01]  /*a5d0*/  @!P5 IMAD.IADD R0, R0, 0x1, -R3.reuse ;  /* 0x000000010000d824 */ /* 0x100fe200078e0a03 */
[----:B------:R-:W-:Y:S01]  /*a5e0*/  ISETP.GT.U32.AND P5, PT, R3, R4, PT ;  /* 0x000000040300720c */ /* 0x000fe20003fa4070 */
[C---:B------:R-:W-:Y:S01]  /*a5f0*/  VIADD R115, R10.reuse, 0xc4 ;  /* 0x000000c40a737836 */ /* 0x040fe20000000000 */
[----:B------:R-:W-:Y:S01]  /*a600*/  IABS R118, R113 ;  /* 0x0000007100767213 */ /* 0x000fe20000000000 */
[----:B-1----:R-:W-:Y:S01]  /*a610*/  IMAD.MOV.U32 R2, RZ, RZ, R0 ;  /* 0x000000ffff027224 */ /* 0x002fe200078e0000 */
[----:B------:R-:W-:Y:S01]  /*a620*/  IADD3 R0, R10, 0xc2, RZ ;  /* 0x000000c20a007810 */ /* 0x000fe20007ffe0ff */
[----:B------:R-:W-:Y:S01]  /*a630*/  @!P6 IMAD.IADD R114, R114, 0x1, -R3 ;  /* 0x000000017272e824 */ /* 0x000fe200078e0a03 */
[----:B------:R-:W-:Y:S01]  /*a640*/  IABS R120, R115 ;  /* 0x0000007300787213 */ /* 0x000fe20000000000 */
[----:B------:R-:W-:Y:S01]  /*a650*/  IMAD.HI.U32 R111, R5, R118, RZ ;  /* 0x00000076056f7227 */ /* 0x000fe200078e00ff */
[----:B------:R-:W-:-:S02]  /*a660*/  @!P0 IADD3 R2, -R2, RZ, RZ ;  /* 0x000000ff02028210 */ /* 0x000fc40007ffe1ff */
        /* <DEDUP_REMOVED lines=8> */
[----:B------:R-:W-:-:S03]  /*a6f0*/  ISETP.GT.U32.AND P5, PT, R3, R4, PT ;  /* 0x000000040300720c */ /* 0x000fc60003fa4070 */
[----:B------:R-:W-:Y:S02]  /*a700*/  IMAD.MOV R0, RZ, RZ, -R0 ;  /* 0x000000ffff007224 */ /* 0x000fe400078e0a00 */
[----:B-1----:R-:W-:Y:S02]  /*a710*/  IMAD.MOV.U32 R2, RZ, RZ, R114 ;  /* 0x000000ffff027224 */ /* 0x002fe400078e0072 */
[----:B------:R-:W-:Y:S02]  /*a720*/  @!P0 IMAD.IADD R110, R110, 0x1, -R3 ;  /* 0x000000016e6e8824 */ /* 0x000fe400078e0a03 */
[----:B------:R-:W-:Y:S01]  /*a730*/  IMAD.MOV R114, RZ, RZ, -R111 ;  /* 0x000000ffff727224 */ /* 0x000fe200078e0a6f */
[----:B------:R-:W-:Y:S01]  /*a740*/  @!P1 IADD3 R2, -R2, RZ, RZ ;  /* 0x000000ff02029210 */ /* 0x000fe20007ffe1ff */
[C---:B------:R-:W-:Y:S01]  /*a750*/  IMAD R0, R3.reuse, R0, R116 ;  /* 0x0000000003007224 */ /* 0x040fe200078e0274 */
[C---:B------:R-:W-:Y:S01]  /*a760*/  ISETP.GT.U32.AND P1, PT, R3.reuse, R112, PT ;  /* 0x000000700300720c */ /* 0x040fe20003f24070 */
[C---:B------:R-:W-:Y:S01]  /*a770*/  IMAD R114, R3.reuse, R114, R118 ;  /* 0x0000007203727224 */ /* 0x040fe200078e0276 */
[----:B------:R-:W-:Y:S01]  /*a780*/  ISETP.GT.U32.AND P0, PT, R3, R110, PT ;  /* 0x0000006e0300720c */ /* 0x000fe20003f04070 */
[----:B------:R1:W-:Y:S01]  /*a790*/  STL [R1+0x28c], R2 ;  /* 0x00028c0201007387 */ /* 0x0003e20000100800 */
[----:B------:R-:W-:Y:S01]  /*a7a0*/  @!P5 IADD3 R4, R4, -R3, RZ ;  /* 0x800000030404d210 */ /* 0x000fe20007ffe0ff */
[----:B------:R-:W-:Y:S01]  /*a7b0*/  IMAD.HI.U32 R111, R5, R120, RZ ;  /* 0x00000078056f7227 */ /* 0x000fe200078e00ff */
[----:B------:R-:W-:-:S02]  /*a7c0*/  ISETP.GE.AND P5, PT, R113, RZ, PT ;  /* 0x000000ff7100720c */ /* 0x000fc40003fa6270 */
[----:B------:R-:W-:Y:S01]  /*a7d0*/  IABS R116, R119 ;  /* 0x0000007700747213 */ /* 0x000fe20000000000 */
[----:B------:R-:W-:Y:S02]  /*a7e0*/  IMAD.MOV.U32 R6, RZ, RZ, R4 ;  /* 0x000000ffff067224 */ /* 0x000fe400078e0004 */
[----:B------:R-:W-:Y:S02]  /*a7f0*/  IMAD.HI.U32 R113, R5, R122, RZ ;  /* 0x0000007a05717227 */ /* 0x000fe400078e00ff */
[----:B------:R-:W-:Y:S02]  /*a800*/  @!P1 IADD3 R112, R112, -R3, RZ ;  /* 0x8000000370709210 */ /* 0x000fe40007ffe0ff */
[----:B------:R-:W-:Y:S01]  /*a810*/  @!P0 IMAD.IADD R110, R110, 0x1, -R3 ;  /* 0x000000016e6e8824 */ /* 0x000fe200078e0a03 */
[C---:B------:R-:W-:Y:S01]  /*a820*/  ISETP.GT.U32.AND P0, PT, R3.reuse, R0, PT ;  /* 0x000000000300720c */ /* 0x040fe20003f04070 */
[----:B------:R-:W-:Y:S01]  /*a830*/  @!P3 IMAD.MOV R6, RZ, RZ, -R6 ;  /* 0x000000ffff06b224 */ /* 0x000fe200078e0a06 */
[C---:B------:R-:W-:Y:S01]  /*a840*/  ISETP.GT.U32.AND P1, PT, R3.reuse, R112, PT ;  /* 0x000000700300720c */ /* 0x040fe20003f24070 */
[----:B------:R-:W-:Y:S01]  /*a850*/  IMAD.MOV R113, RZ, RZ, -R113 ;  /* 0x000000ffff717224 */ /* 0x000fe200078e0a71 */
[----:B-1----:R-:W-:Y:S01]  /*a860*/  MOV R2, R110 ;  /* 0x0000006e00027202 */ /* 0x002fe20000000f00 */
[----:B------:R-:W-:Y:S01]  /*a870*/  IMAD.MOV R111, RZ, RZ, -R111 ;  /* 0x000000ffff6f7224 */ /* 0x000fe200078e0a6f */
[C---:B------:R-:W-:Y:S01]  /*a880*/  ISETP.GT.U32.AND P3, PT, R3.reuse, R114, PT ;  /* 0x000000720300720c */ /* 0x040fe20003f64070 */
[----:B------:R-:W-:Y:S01]  /*a890*/  STL [R1+0x290], R6 ;  /* 0x0002900601007387 */ /* 0x000fe20000100800 */
[----:B------:R-:W-:-:S02]  /*a8a0*/  IMAD R110, R3, R113, R122 ;  /* 0x00000071036e7224 */ /* 0x000fc400078e027a */
[----:B------:R-:W-:Y:S01]  /*a8b0*/  @!P4 IMAD.MOV R2, RZ, RZ, -R2 ;  /* 0x000000ffff02c224 */ /* 0x000fe200078e0a02 */
[----:B------:R-:W-:Y:S01]  /*a8c0*/  ISETP.GE.AND P4, PT, R115, RZ, PT ;  /* 0x000000ff7300720c */ /* 0x000fe20003f86270 */
[C---:B------:R-:W-:Y:S01]  /*a8d0*/  IMAD R4, R3.reuse, R111, R120 ;  /* 0x0000006f03047224 */ /* 0x040fe200078e0278 */
[----:B------:R-:W-:Y:S01]  /*a8e0*/  IADD3 R115, R10, 0xc6, RZ ;  /* 0x000000c60a737810 */ /* 0x000fe20007ffe0ff */
[--C-:B------:R-:W-:Y:S01]  /*a8f0*/  @!P0 IMAD.IADD R0, R0, 0x1, -R3.reuse ;  /* 0x0000000100008824 */ /* 0x100fe200078e0a03 */
[----:B------:R1:W-:Y:S01]  /*a900*/  STL [R1+0x2ac], R2 ;  /* 0x0002ac0201007387 */ /* 0x0003e20000100800 */
[--C-:B------:R-:W-:Y:S01]  /*a910*/  @!P1 IMAD.IADD R112, R112, 0x1, -R3.reuse ;  /* 0x0000000170709824 */ /* 0x100fe200078e0a03 */
[----:B------:R-:W-:Y:S01]  /*a920*/  IABS R118, R115 ;  /* 0x0000007300767213 */ /* 0x000fe20000000000 */
[----:B------:R-:W-:Y:S01]  /*a930*/  VIADD R113, R10, 0xc7 ;  /* 0x000000c70a717836 */ /* 0x000fe20000000000 */
[C---:B------:R-:W-:Y:S01]  /*a940*/  ISETP.GT.U32.AND P1, PT, R3.reuse, R4, PT ;  /* 0x000000040300720c */ /* 0x040fe20003f24070 */
[----:B------:R-:W-:Y:S01]  /*a950*/  @!P3 IMAD.IADD R114, R114, 0x1, -R3 ;  /* 0x000000017272b824 */ /* 0x000fe200078e0a03 */
[----:B------:R-:W-:Y:S01]  /*a960*/  ISETP.GT.U32.AND P0, PT, R3, R0, PT ;  /* 0x000000000300720c */ /* 0x000fe20003f04070 */
[----:B------:R-:W-:Y:S01]  /*a970*/  IMAD.HI.U32 R111, R5, R118, RZ ;  /* 0x00000076056f7227 */ /* 0x000fe200078e00ff */
[----:B-1----:R-:W-:-:S03]  /*a980*/  MOV R2, R112 ;  /* 0x0000007000027202 */ /* 0x002fc60000000f00 */
[----:B------:R-:W-:Y:S01]  /*a990*/  IMAD.MOV R111, RZ, RZ, -R111 ;  /* 0x000000ffff6f7224 */ /* 0x000fe200078e0a6f */
[C---:B------:R-:W-:Y:S01]  /*a9a0*/  ISETP.GT.U32.AND P3, PT, R3.reuse, R114, PT ;  /* 0x000000720300720c */ /* 0x040fe20003f64070 */
[----:B------:R-:W-:Y:S01]  /*a9b0*/  VIADD R49, R10, 0x1d6 ;  /* 0x000001d60a317836 */ /* 0x000fe20000000000 */
[----:B------:R-:W-:Y:S01]  /*a9c0*/  IABS R112, R113 ;  /* 0x0000007100707213 */ /* 0x000fe20000000000 */
[----:B------:R-:W-:Y:S01]  /*a9d0*/  @!P2 IMAD.MOV R2, RZ, RZ, -R2 ;  /* 0x000000ffff02a224 */ /* 0x000fe200078e0a02 */
[C---:B------:R-:W-:Y:S01]  /*a9e0*/  ISETP.GT.U32.AND P2, PT, R3.reuse, R110, PT ;  /* 0x0000006e0300720c */ /* 0x040fe20003f44070 */
[----:B------:R-:W-:Y:S02]  /*a9f0*/  IMAD R118, R3, R111, R118 ;  /* 0x0000006f03767224 */ /* 0x000fe400078e0276 */
[----:B------:R-:W-:Y:S01]  /*aa00*/  IMAD.HI.U32 R111, R5, R112, RZ ;  /* 0x00000070056f7227 */ /* 0x000fe200078e00ff */
[----:B------:R1:W-:Y:S01]  /*aa10*/  STL [R1+0x2b0], R2 ;  /* 0x0002b00201007387 */ /* 0x0003e20000100800 */
[----:B------:R-:W-:-:S02]  /*aa20*/  @!P0 IADD3 R0, R0, -R3, RZ ;  /* 0x8000000300008210 */ /* 0x000fc40007ffe0ff */
[--C-:B------:R-:W-:Y:S01]  /*aa30*/  @!P1 IMAD.IADD R4, R4, 0x1, -R3.reuse ;  /* 0x0000000104049824 */ /* 0x100fe200078e0a03 */
[----:B------:R-:W-:Y:S01]  /*aa40*/  ISETP.GE.AND P0, PT, R117, RZ, PT ;  /* 0x000000ff7500720c */ /* 0x000fe20003f06270 */
[----:B------:R-:W-:Y:S01]  /*aa50*/  @!P3 IMAD.IADD R114, R114, 0x1, -R3 ;  /* 0x000000017272b824 */ /* 0x000fe200078e0a03 */
[C---:B------:R-:W-:Y:S01]  /*aa60*/  ISETP.GT.U32.AND P3, PT, R3.reuse, R118, PT ;  /* 0x000000760300720c */ /* 0x040fe20003f64070 */
[----:B------:R-:W-:Y:S01]  /*aa70*/  IMAD.MOV R111, RZ, RZ, -R111 ;  /* 0x000000ffff6f7224 */ /* 0x000fe200078e0a6f */
[C---:B------:R-:W-:Y:S01]  /*aa80*/  ISETP.GT.U32.AND P1, PT, R3.reuse, R4, PT ;  /* 0x000000040300720c */ /* 0x040fe20003f24070 */
[----:B------:R-:W-:Y:S01]  /*aa90*/  IMAD.MOV.U32 R6, RZ, RZ, R0 ;  /* 0x000000ffff067224 */ /* 0x000fe200078e0000 */
[----:B------:R-:W-:Y:S01]  /*aaa0*/  @!P2 IADD3 R110, R110, -R3, RZ ;  /* 0x800000036e6ea210 */ /* 0x000fe20007ffe0ff */
[----:B-1----:R-:W-:Y:S02]  /*aab0*/  IMAD.MOV.U32 R2, RZ, RZ, R114 ;  /* 0x000000ffff027224 */ /* 0x002fe400078e0072 */
[C---:B------:R-:W-:Y:S01]  /*aac0*/  IMAD R114, R3.reuse, R111, R112 ;  /* 0x0000006f03727224 */ /* 0x040fe200078e0270 */
[----:B------:R-:W-:Y:S01]  /*aad0*/  ISETP.GT.U32.AND P2, PT, R3, R110, PT ;  /* 0x0000006e0300720c */ /* 0x000fe20003f44070 */
[----:B------:R-:W-:Y:S01]  /*aae0*/  @!P5 IMAD.MOV R2, RZ, RZ, -R2 ;  /* 0x000000ffff02d224 */ /* 0x000fe200078e0a02 */
[----:B------:R-:W-:Y:S01]  /*aaf0*/  @!P6 IADD3 R6, -R6, RZ, RZ ;  /* 0x000000ff0606e210 */ /* 0x000fe20007ffe1ff */
[----:B------:R-:W-:Y:S01]  /*ab00*/  IMAD.HI.U32 R0, R5, R116, RZ ;  /* 0x0000007405007227 */ /* 0x000fe200078e00ff */
[----:B------:R-:W-:-:S02]  /*ab10*/  IADD3 R111, R10, 0xc9, RZ ;  /* 0x000000c90a6f7810 */ /* 0x000fc40007ffe0ff */
[----:B------:R-:W-:Y:S01]  /*ab20*/  ISETP.GE.AND P6, PT, R115, RZ, PT ;  /* 0x000000ff7300720c */ /* 0x000fe20003fc6270 */
[--C-:B------:R-:W-:Y:S01]  /*ab30*/  @!P1 IMAD.IADD R4, R4, 0x1, -R3.reuse ;  /* 0x0000000104049824 */ /* 0x100fe200078e0a03 */
[----:B------:R1:W-:Y:S01]  /*ab40*/  STL [R1+0x2b4], R6 ;  /* 0x0002b40601007387 */ /* 0x0003e20000100800 */
[----:B------:R-:W-:Y:S01]  /*ab50*/  IADD3 R0, -R0, RZ, RZ ;  /* 0x000000ff00007210 */ /* 0x000fe20007ffe1ff */
[--C-:B------:R-:W-:Y:S01]  /*ab60*/  @!P3 IMAD.IADD R118, R118, 0x1, -R3.reuse ;  /* 0x000000017676b824 */ /* 0x100fe200078e0a03 */
[----:B------:R-:W-:Y:S01]  /*ab70*/  IABS R112, R111 ;  /* 0x0000006f00707213 */ /* 0x000fe20000000000 */
[----:B------:R2:W-:Y:S01]  /*ab80*/  STL [R1+0x2b8], R2 ;  /* 0x0002b80201007387 */ /* 0x0005e20000100800 */
[--C-:B------:R-:W-:Y:S01]  /*ab90*/  @!P2 IMAD.IADD R110, R110, 0x1, -R3.reuse ;  /* 0x000000016e6ea824 */ /* 0x100fe200078e0a03 */
[C---:B------:R-:W-:Y:S01]  /*aba0*/  ISETP.GT.U32.AND P2, PT, R3.reuse, R114, PT ;  /* 0x000000720300720c */ /* 0x040fe20003f44070 */
[C---:B------:R-:W-:Y:S01]  /*abb0*/  IMAD R0, R3.reuse, R0, R116 ;  /* 0x0000000003007224 */ /* 0x040fe200078e0274 */
[----:B------:R-:W-:Y:S01]  /*abc0*/  ISETP.GT.U32.AND P3, PT, R3, R118, PT ;  /* 0x000000760300720c */ /* 0x000fe20003f64070 */
[C---:B------:R-:W-:Y:S01]  /*abd0*/  VIADD R48, R10.reuse, 0x1d7 ;  /* 0x000001d70a307836 */ /* 0x040fe20000000000 */
[----:B------:R-:W-:Y:S01]  /*abe0*/  ISETP.GE.AND P5, PT, R113, RZ, PT ;  /* 0x000000ff7100720c */ /* 0x000fe20003fa6270 */
[----:B-1----:R-:W-:Y:S01]  /*abf0*/  IMAD.MOV.U32 R6, RZ, RZ, R4 ;  /* 0x000000ffff067224 */ /* 0x002fe200078e0004 */
[C---:B------:R-:W-:Y:S01]  /*ac00*/  IADD3 R4, R10.reuse, 0xca, RZ ;  /* 0x000000ca0a047810 */ /* 0x040fe20007ffe0ff */
[C---:B------:R-:W-:Y:S01]  /*ac10*/  VIADD R113, R10.reuse, 0xcc ;  /* 0x000000cc0a717836 */ /* 0x040fe20000000000 */
[----:B------:R-:W-:Y:S01]  /*ac20*/  ISETP.GE.AND P1, PT, R119, RZ, PT ;  /* 0x000000ff7700720c */ /* 0x000fe20003f26270 */
[----:B--2---:R-:W-:Y:S01]  /*ac30*/  IMAD.MOV.U32 R2, RZ, RZ, R110 ;  /* 0x000000ffff027224 */ /* 0x004fe200078e006e */
[----:B------:R-:W-:Y:S01]  /*ac40*/  IABS R116, R4 ;  /* 0x0000000400747213 */ /* 0x000fe20000000000 */
[----:B------:R-:W-:Y:S01]  /*ac50*/  @!P4 IMAD.MOV R6, RZ, RZ, -R6 ;  /* 0x000000ffff06c224 */ /* 0x000fe200078e0a06 */
[----:B------:R-:W-:Y:S01]  /*ac60*/  ISETP.GE.AND P4, PT, R111, RZ, PT ;  /* 0x000000ff6f00720c */ /* 0x000fe20003f86270 */
[----:B------:R-:W-:Y:S01]  /*ac70*/  VIADD R111, R10, 0xcb ;  /* 0x000000cb0a6f7836 */ /* 0x000fe20000000000 */
[----:B------:R-:W-:Y:S01]  /*ac80*/  @!P2 IADD3 R114, R114, -R3, RZ ;  /* 0x800000037272a210 */ /* 0x000fe20007ffe0ff */
[C---:B------:R-:W-:Y:S01]  /*ac90*/  IMAD.HI.U32 R110, R5.reuse, R116, RZ ;  /* 0x00000074056e7227 */ /* 0x040fe200078e00ff */
[----:B------:R-:W-:Y:S01]  /*aca0*/  @!P0 IADD3 R2, -R2, RZ, RZ ;  /* 0x000000ff02028210 */ /* 0x000fe20007ffe1ff */
[----:B------:R1:W-:Y:S01]  /*acb0*/  STL [R1+0x2c8], R6 ;  /* 0x0002c80601007387 */ /* 0x0003e20000100800 */
[----:B------:R-:W-:Y:S01]  /*acc0*/  ISETP.GE.AND P0, PT, R4, RZ, PT ;  /* 0x000000ff0400720c */ /* 0x000fe20003f06270 */
[----:B------:R-:W-:Y:S01]  /*acd0*/  IMAD.HI.U32 R4, R5, R112, RZ ;  /* 0x0000007005047227 */ /* 0x000fe200078e00ff */
[C---:B------:R-:W-:Y:S01]  /*ace0*/  ISETP.GT.U32.AND P2, PT, R3.reuse, R114, PT ;  /* 0x000000720300720c */ /* 0x040fe20003f44070 */
[----:B------:R2:W-:Y:S01]  /*acf0*/  STL [R1+0x2cc], R2 ;  /* 0x0002cc0201007387 */ /* 0x0005e20000100800 */
[----:B------:R-:W-:Y:S01]  /*ad00*/  IADD3 R110, -R110, RZ, RZ ;  /* 0x000000ff6e6e7210 */ /* 0x000fe20007ffe1ff */
[----:B------:R-:W-:Y:S01]  /*ad10*/  IMAD.MOV R4, RZ, RZ, -R4 ;  /* 0x000000ffff047224 */ /* 0x000fe200078e0a04 */
[----:B------:R-:W-:Y:S01]  /*ad20*/  IABS R120, R111 ;  /* 0x0000006f00787213 */ /* 0x000fe20000000000 */
[----:B------:R-:W-:Y:S01]  /*ad30*/  @!P3 IMAD.IADD R118, R118, 0x1, -R3 ;  /* 0x000000017676b824 */ /* 0x000fe200078e0a03 */
[C---:B------:R-:W-:Y:S01]  /*ad40*/  ISETP.GT.U32.AND P3, PT, R3.reuse, R0, PT ;  /* 0x000000000300720c */ /* 0x040fe20003f64070 */
[C---:B------:R-:W-:Y:S01]  /*ad50*/  IMAD R112, R3.reuse, R4, R112 ;  /* 0x0000000403707224 */ /* 0x040fe200078e0270 */
[----:B------:R-:W-:Y:S01]  /*ad60*/  IABS R122, R113 ;  /* 0x00000071007a7213 */ /* 0x000fe20000000000 */
[----:B------:R-:W-:Y:S01]  /*ad70*/  IMAD R116, R3, R110, R116 ;  /* 0x0000006e03747224 */ /* 0x000fe200078e0274 */
[----:B-1----:R-:W-:Y:S01]  /*ad80*/  MOV R6, R118 ;  /* 0x0000007600067202 */ /* 0x002fe20000000f00 */
[----:B------:R-:W-:Y:S01]  /*ad90*/  IMAD.HI.U32 R4, R5, R120, RZ ;  /* 0x0000007805047227 */ /* 0x000fe200078e00ff */
[----:B------:R-:W-:-:S03]  /*ada0*/  IADD3 R119, R10, 0xd1, RZ ;  /* 0x000000d10a777810 */ /* 0x000fc60007ffe0ff */
[--C-:B------:R-:W-:Y:S01]  /*adb0*/  @!P2 IMAD.IADD R114, R114, 0x1, -R3.reuse ;  /* 0x000000017272a824 */ /* 0x100fe200078e0a03 */
[C---:B------:R-:W-:Y:S01]  /*adc0*/  ISETP.GT.U32.AND P2, PT, R3.reuse, R112, PT ;  /* 0x000000700300720c */ /* 0x040fe20003f44070 */
[----:B------:R-:W-:Y:S01]  /*add0*/  @!P6 IMAD.MOV R6, RZ, RZ, -R6 ;  /* 0x000000ffff06e224 */ /* 0x000fe200078e0a06 */
[C---:B------:R-:W-:Y:S01]  /*ade0*/  ISETP.GT.U32.AND P6, PT, R3.reuse, R116, PT ;  /* 0x000000740300720c */ /* 0x040fe20003fc4070 */
[----:B------:R-:W-:Y:S01]  /*adf0*/  @!P3 IMAD.IADD R0, R0, 0x1, -R3 ;  /* 0x000000010000b824 */ /* 0x000fe200078e0a03 */
[----:B------:R-:W-:Y:S01]  /*ae00*/  IABS R118, R119 ;  /* 0x0000007700767213 */ /* 0x000fe20000000000 */
[----:B------:R-:W-:Y:S01]  /*ae10*/  IMAD.MOV R4, RZ, RZ, -R4 ;  /* 0x000000ffff047224 */ /* 0x000fe200078e0a04 */
[----:B------:R-:W-:Y:S01]  /*ae20*/  STL [R1+0x2d0], R6 ;  /* 0x0002d00601007387 */ /* 0x000fe20000100800 */
[----:B--2---:R-:W-:Y:S01]  /*ae30*/  IMAD.MOV.U32 R2, RZ, RZ, R114 ;  /* 0x000000ffff027224 */ /* 0x004fe200078e0072 */
[----:B------:R-:W-:Y:S01]  /*ae40*/  IABS R114, R126 ;  /* 0x0000007e00727213 */ /* 0x000fe20000000000 */
[C---:B------:R-:W-:Y:S01]  /*ae50*/  IMAD R4, R3.reuse, R4, R120 ;  /* 0x0000000403047224 */ /* 0x040fe200078e0278 */
[----:B------:R-:W-:Y:S01]  /*ae60*/  ISETP.GT.U32.AND P3, PT, R3, R0, PT ;  /* 0x000000000300720c */ /* 0x000fe20003f64070 */
[----:B------:R-:W-:Y:S01]  /*ae70*/  IMAD.HI.U32 R110, R5, R122, RZ ;  /* 0x0000007a056e7227 */ /* 0x000fe200078e00ff */
[----:B------:R-:W-:-:S03]  /*ae80*/  IABS R120, R121 ;  /* 0x0000007900787213 */ /* 0x000fc60000000000 */
[--C-:B------:R-:W-:Y:S01]  /*ae90*/  @!P2 IMAD.IADD R112, R112, 0x1, -R3.reuse ;  /* 0x000000017070a824 */ /* 0x100fe200078e0a03 */
[----:B------:R-:W-:Y:S01]  /*aea0*/  IADD3 R110, -R110, RZ, RZ ;  /* 0x000000ff6e6e7210 */ /* 0x000fe20007ffe1ff */
[----:B------:R-:W-:Y:S02]  /*aeb0*/  @!P6 IMAD.IADD R116, R116, 0x1, -R3 ;  /* 0x000000017474e824 */ /* 0x000fe400078e0a03 */
[----:B------:R-:W-:Y:S01]  /*aec0*/  @!P5 IMAD.MOV R2, RZ, RZ, -R2 ;  /* 0x000000ffff02d224 */ /* 0x000fe200078e0a02 */
[C---:B------:R-:W-:Y:S01]  /*aed0*/  ISETP.GT.U32.AND P2, PT, R3.reuse, R112, PT ;  /* 0x000000700300720c */ /* 0x040fe20003f44070 */
[C---:B------:R-:W-:Y:S01]  /*aee0*/  IMAD R110, R3.reuse, R110, R122 ;  /* 0x0000006e036e7224 */ /* 0x040fe200078e027a */
[----:B------:R-:W-:Y:S01]  /*aef0*/  ISETP.GT.U32.AND P6, PT, R3, R116, PT ;  /* 0x000000740300720c */ /* 0x000fe20003fc4070 */
[----:B------:R-:W-:Y:S01]  /*af00*/  VIADD R46, R10, 0x1d9 ;  /* 0x000001d90a2e7836 */ /* 0x000fe20000000000 */
[----:B------:R-:W-:Y:S01]  /*af10*/  ISETP.GE.AND P5, PT, R111, RZ, PT ;  /* 0x000000ff6f00720c */ /* 0x000fe20003fa6270 */
[----:B------:R-:W-:Y:S01]  /*af20*/  IMAD.HI.U32 R111, R5, R114, RZ ;  /* 0x00000072056f7227 */ /* 0x000fe200078e00ff */
[----:B------:R-:W-:Y:S01]  /*af30*/  @!P3 IADD3 R0, R0, -R3, RZ ;  /* 0x800000030000b210 */ /* 0x000fe20007ffe0ff */
[----:B------:R1:W-:Y:S01]  /*af40*/  STL [R1+0x2d4], R2 ;  /* 0x0002d40201007387 */ /* 0x0003e20000100800 */
[----:B------:R-:W-:Y:S01]  /*af50*/  ISETP.GE.AND P3, PT, R113, RZ, PT ;  /* 0x000000ff7100720c */ /* 0x000fe20003f66270 */
[----:B------:R-:W-:Y:S01]  /*af60*/  IMAD.HI.U32 R113, R5, R120, RZ ;  /* 0x0000007805717227 */ /* 0x000fe200078e00ff */
[----:B------:R-:W-:-:S02]  /*af70*/  IADD3 R115, -R111, RZ, RZ ;  /* 0x000000ff6f737210 */ /* 0x000fc40007ffe1ff */
[----:B------:R-:W-:Y:S01]  /*af80*/  IABS R122, R123 ;  /* 0x0000007b007a7213 */ /* 0x000fe20000000000 */
[--C-:B------:R-:W-:Y:S01]  /*af90*/  @!P2 IMAD.IADD R112, R112, 0x1, -R3.reuse ;  /* 0x000000017070a824 */ /* 0x100fe200078e0a03 */
[C---:B------:R-:W-:Y:S01]  /*afa0*/  ISETP.GT.U32.AND P2, PT, R3.reuse, R4, PT ;  /* 0x000000040300720c */ /* 0x040fe20003f44070 */
[----:B------:R-:W-:Y:S01]  /*afb0*/  IMAD R114, R3, R115, R114 ;  /* 0x0000007303727224 */ /* 0x000fe200078e0272 */
[----:B------:R-:W-:Y:S01]  /*afc0*/  IADD3 R113, -R113, RZ, RZ ;  /* 0x000000ff71717210 */ /* 0x000fe20007ffe1ff */
[----:B------:R-:W-:Y:S01]  /*afd0*/  @!P6 IMAD.IADD R116, R116, 0x1, -R3 ;  /* 0x000000017474e824 */ /* 0x000fe200078e0a03 */
[----:B------:R-:W-:Y:S01]  /*afe0*/  ISETP.GT.U32.AND P6, PT, R3, R110, PT ;  /* 0x0000006e0300720c */ /* 0x000fe20003fc4070 */
[----:B------:R-:W-:Y:S01]  /*aff0*/  IMAD.HI.U32 R111, R5, R124, RZ ;  /* 0x0000007c056f7227 */ /* 0x000fe200078e00ff */
[----:B-1----:R-:W-:-:S03]  /*b000*/  MOV R2, R0 ;  /* 0x0000000000027202 */ /* 0x002fc60000000f00 */
[----:B------:R-:W-:Y:S01]  /*b010*/  IMAD.MOV R117, RZ, RZ, -R111 ;  /* 0x000000ffff757224 */ /* 0x000fe200078e0a6f */
[----:B------:R-:W-:Y:S01]  /*b020*/  @!P1 IADD3 R2, -R2, RZ, RZ ;  /* 0x000000ff02029210 */ /* 0x000fe20007ffe1ff */
[----:B------:R-:W-:-:S04]  /*b030*/  IMAD.HI.U32 R115, R5, R122, RZ ;  /* 0x0000007a05737227 */ /* 0x000fc800078e00ff */
[--C-:B------:R-:W-:Y:S01]  /*b040*/  @!P2 IMAD.IADD R4, R4, 0x1, -R3.reuse ;  /* 0x000000010404a824 */ /* 0x100fe200078e0a03 */
[C---:B------:R-:W-:Y:S01]  /*b050*/  ISETP.GT.U32.AND P2, PT, R3.reuse, R114, PT ;  /* 0x000000720300720c */ /* 0x040fe20003f44070 */
[C---:B------:R-:W-:Y:S01]  /*b060*/  IMAD R124, R3.reuse, R117, R124 ;  /* 0x00000075037c7224 */ /* 0x040fe200078e027c */
[----:B------:R1:W-:Y:S01]  /*b070*/  STL [R1+0x2e4], R2 ;  /* 0x0002e40201007387 */ /* 0x0003e20000100800 */
[----:B------:R-:W-:Y:S02]  /*b080*/  @!P6 IMAD.IADD R110, R110, 0x1, -R3 ;  /* 0x000000016e6ee824 */ /* 0x000fe400078e0a03 */
[----:B------:R-:W-:Y:S01]  /*b090*/  IMAD.MOV R115, RZ, RZ, -R115 ;  /* 0x000000ffff737224 */ /* 0x000fe200078e0a73 */
[C---:B------:R-:W-:Y:S01]  /*b0a0*/  ISETP.GT.U32.AND P6, PT, R3.reuse, R124, PT ;  /* 0x0000007c0300720c */ /* 0x040fe20003fc4070 */
[C---:B------:R-:W-:Y:S01]  /*b0b0*/  IMAD R120, R3.reuse, R113, R120 ;  /* 0x0000007103787224 */ /* 0x040fe200078e0278 */
[C---:B------:R-:W-:Y:S01]  /*b0c0*/  ISETP.GT.U32.AND P1, PT, R3.reuse, R110, PT ;  /* 0x0000006e0300720c */ /* 0x040fe20003f24070 */
[----:B------:R-:W-:-:S02]  /*b0d0*/  IMAD R122, R3, R115, R122 ;  /* 0x00000073037a7224 */ /* 0x000fc400078e027a */
[----:B------:R-:W-:-:S04]  /*b0e0*/  IMAD.HI.U32 R111, R5, R118, RZ ;  /* 0x00000076056f7227 */ /* 0x000fc800078e00ff */
[----:B-1----:R-:W-:Y:S01]  /*b0f0*/  IMAD.MOV.U32 R2, RZ, RZ, R112 ;  /* 0x000000ffff027224 */ /* 0x002fe200078e0070 */
[----:B------:R-:W-:Y:S01]  /*b100*/  IADD3 R111, -R111, RZ, RZ ;  /* 0x000000ff6f6f7210 */ /* 0x000fe20007ffe1ff */
[--C-:B------:R-:W-:Y:S01]  /*b110*/  @!P2 IMAD.IADD R114, R114, 0x1, -R3.reuse ;  /* 0x000000017272a824 */ /* 0x100fe200078e0a03 */
[C---:B------:R-:W-:Y:S01]  /*b120*/  ISETP.GT.U32.AND P2, PT, R3.reuse, R4, PT ;  /* 0x000000040300720c */ /* 0x040fe20003f44070 */
[--C-:B------:R-:W-:Y:S01]  /*b130*/  @!P6 IMAD.IADD R124, R124, 0x1, -R3.reuse ;  /* 0x000000017c7ce824 */ /* 0x100fe200078e0a03 */
[----:B------:R-:W-:Y:S01]  /*b140*/  @!P4 IADD3 R2, -R2, RZ, RZ ;  /* 0x000000ff0202c210 */ /* 0x000fe20007ffe1ff */
[C---:B------:R-:W-:Y:S01]  /*b150*/  VIADD R113, R10.reuse, 0xd2 ;  /* 0x000000d20a717836 */ /* 0x040fe20000000000 */
[C---:B------:R-:W-:Y:S01]  /*b160*/  ISETP.GT.U32.AND P6, PT, R3.reuse, R114, PT ;  /* 0x000000720300720c */ /* 0x040fe20003fc4070 */
[----:B------:R-:W-:Y:S01]  /*b170*/  VIADD R115, R10, 0xd3 ;  /* 0x000000d30a737836 */ /* 0x000fe20000000000 */
[C---:B------:R-:W-:Y:S01]  /*b180*/  ISETP.GT.U32.AND P4, PT, R3.reuse, R124, PT ;  /* 0x0000007c0300720c */ /* 0x040fe20003f84070 */
[----:B------:R1:W-:Y:S01]  /*b190*/  STL [R1+0x2e8], R2 ;  /* 0x0002e80201007387 */ /* 0x0003e20000100800 */
[C---:B------:R-:W-:Y:S01]  /*b1a0*/  IMAD R118, R3.reuse, R111, R118 ;  /* 0x0000006f03767224 */ /* 0x040fe200078e0276 */
[----:B------:R-:W-:Y:S01]  /*b1b0*/  IABS R0, R113 ;  /* 0x0000007100007213 */ /* 0x000fe20000000000 */
[--C-:B------:R-:W-:Y:S01]  /*b1c0*/  @!P1 IMAD.IADD R110, R110, 0x1, -R3.reuse ;  /* 0x000000016e6e9824 */ /* 0x100fe200078e0a03 */
[----:B------:R-:W-:Y:S01]  /*b1d0*/  IABS R112, R115 ;  /* 0x0000007300707213 */ /* 0x000fe20000000000 */
[----:B------:R-:W-:Y:S01]  /*b1e0*/  VIADD R117, R10, 0xd5 ;  /* 0x000000d50a757836 */ /* 0x000fe20000000000 */
[----:B------:R-:W-:Y:S01]  /*b1f0*/  ISETP.GE.AND P1, PT, R126, RZ, PT ;  /* 0x000000ff7e00720c */ /* 0x000fe20003f26270 */
[----:B------:R-:W-:Y:S01]  /*b200*/  @!P2 IMAD.IADD R4, R4, 0x1, -R3 ;  /* 0x000000010404a824 */ /* 0x000fe200078e0a03 */
[----:B------:R-:W-:Y:S01]  /*b210*/  ISETP.GT.U32.AND P2, PT, R3, R122, PT ;  /* 0x0000007a0300720c */ /* 0x000fe20003f44070 */
[----:B------:R-:W-:Y:S01]  /*b220*/  IMAD.HI.U32 R111, R5, R112, RZ ;  /* 0x00000070056f7227 */ /* 0x000fe200078e00ff */
[----:B------:R-:W-:-:S02]  /*b230*/  @!P6 IADD3 R114, R114, -R3, RZ ;  /* 0x800000037272e210 */ /* 0x000fc40007ffe0ff */
[----:B------:R-:W-:Y:S01]  /*b240*/  MOV R6, R4 ;  /* 0x0000000400067202 */ /* 0x000fe20000000f00 */
[----:B-1----:R-:W-:Y:S01]  /*b250*/  IMAD.MOV.U32 R2, RZ, RZ, R116 ;  /* 0x000000ffff027224 */ /* 0x002fe200078e0074 */
[----:B------:R-:W-:Y:S01]  /*b260*/  ISETP.GT.U32.AND P6, PT, R3, R118, PT ;  /* 0x000000760300720c */ /* 0x000fe20003fc4070 */
[----:B------:R-:W-:Y:S01]  /*b270*/  IMAD.MOV.U32 R116, RZ, RZ, R0 ;  /* 0x000000ffff747224 */ /* 0x000fe200078e0000 */
[----:B------:R-:W-:Y:S01]  /*b280*/  IADD3 R111, -R111, RZ, RZ ;  /* 0x000000ff6f6f7210 */ /* 0x000fe20007ffe1ff */
[----:B------:R-:W-:Y:S01]  /*b290*/  @!P5 IMAD.MOV R6, RZ, RZ, -R6 ;  /* 0x000000ffff06d224 */ /* 0x000fe200078e0a06 */
[----:B------:R-:W-:Y:S01]  /*b2a0*/  @!P0 IADD3 R2, -R2, RZ, RZ ;  /* 0x000000ff02028210 */ /* 0x000fe20007ffe1ff */
[--C-:B------:R-:W-:Y:S01]  /*b2b0*/  @!P4 IMAD.IADD R124, R124, 0x1, -R3.reuse ;  /* 0x000000017c7cc824 */ /* 0x100fe200078e0a03 */
[----:B------:R-:W-:Y:S01]  /*b2c0*/  ISETP.GT.U32.AND P0, PT, R3, R120, PT ;  /* 0x000000780300720c */ /* 0x000fe20003f04070 */
[----:B------:R-:W-:Y:S01]  /*b2d0*/  @!P2 IMAD.IADD R122, R122, 0x1, -R3 ;  /* 0x000000017a7aa824 */ /* 0x000fe200078e0a03 */
[----:B------:R-:W-:Y:S01]  /*b2e0*/  ISETP.GE.AND P4, PT, R125, RZ, PT ;  /* 0x000000ff7d00720c */ /* 0x000fe20003f86270 */
[----:B------:R1:W-:Y:S01]  /*b2f0*/  STL [R1+0x2ec], R2 ;  /* 0x0002ec0201007387 */ /* 0x0003e20000100800 */
[----:B------:R-:W-:Y:S01]  /*b300*/  IMAD.HI.U32 R0, R5, R116, RZ ;  /* 0x0000007405007227 */ /* 0x000fe200078e00ff */
[----:B------:R-:W-:-:S02]  /*b310*/  MOV R4, R114 ;  /* 0x0000007200047202 */ /* 0x000fc40000000f00 */
[----:B------:R-:W-:Y:S01]  /*b320*/  STL [R1+0x300], R6 ;  /* 0x0003000601007387 */ /* 0x000fe20000100800 */
[----:B------:R-:W-:Y:S01]  /*b330*/  IMAD.MOV R0, RZ, RZ, -R0 ;  /* 0x000000ffff007224 */ /* 0x000fe200078e0a00 */
[----:B------:R-:W-:Y:S01]  /*b340*/  @!P6 IADD3 R118, R118, -R3, RZ ;  /* 0x800000037676e210 */ /* 0x000fe20007ffe0ff */
[----:B------:R-:W-:Y:S01]  /*b350*/  VIADD R47, R10, 0x1d8 ;  /* 0x000001d80a2f7836 */ /* 0x000fe20000000000 */
[----:B------:R-:W-:Y:S01]  /*b360*/  ISETP.GE.AND P2, PT, R123, RZ, PT ;  /* 0x000000ff7b00720c */ /* 0x000fe20003f46270 */
[C---:B------:R-:W-:Y:S01]  /*b370*/  IMAD R116, R3.reuse, R0, R116 ;  /* 0x0000000003747224 */ /* 0x040fe200078e0274 */
[----:B------:R-:W-:Y:S01]  /*b380*/  ISETP.GT.U32.AND P6, PT, R3, R118, PT ;  /* 0x000000760300720c */ /* 0x000fe20003fc4070 */
[--C-:B------:R-:W-:Y:S01]  /*b390*/  @!P0 IMAD.IADD R120, R120, 0x1, -R3.reuse ;  /* 0x0000000178788824 */ /* 0x100fe200078e0a03 */
[----:B------:R-:W-:Y:S01]  /*b3a0*/  ISETP.GE.AND P0, PT, R121, RZ, PT ;  /* 0x000000ff7900720c */ /* 0x000fe20003f06270 */
[----:B-1----:R-:W-:Y:S01]  /*b3b0*/  IMAD.MOV.U32 R2, RZ, RZ, R110 ;  /* 0x000000ffff027224 */ /* 0x002fe200078e006e */
[----:B------:R-:W-:Y:S01]  /*b3c0*/  @!P1 IADD3 R4, -R4, RZ, RZ ;  /* 0x000000ff04049210 */ /* 0x000fe20007ffe1ff */
[C---:B------:R-:W-:Y:S01]  /*b3d0*/  IMAD R0, R3.reuse, R111, R112 ;  /* 0x0000006f03007224 */ /* 0x040fe200078e0270 */
[C---:B------:R-:W-:Y:S01]  /*b3e0*/  ISETP.GT.U32.AND P5, PT, R3.reuse, R120, PT ;  /* 0x000000780300720c */ /* 0x040fe20003fa4070 */
[----:B------:R-:W-:Y:S01]  /*b3f0*/  @!P3 IMAD.MOV R2, RZ, RZ, -R2 ;  /* 0x000000ffff02b224 */ /* 0x000fe200078e0a02 */
[C---:B------:R-:W-:Y:S01]  /*b400*/  ISETP.GT.U32.AND P3, PT, R3.reuse, R122, PT ;  /* 0x0000007a0300720c */ /* 0x040fe20003f64070 */
[C---:B------:R-:W-:Y:S01]  /*b410*/  VIADD R111, R10.reuse, 0xd4 ;  /* 0x000000d40a6f7836 */ /* 0x040fe20000000000 */
[----:B------:R-:W-:Y:S01]  /*b420*/  ISETP.GT.U32.AND P1, PT, R3, R116, PT ;  /* 0x000000740300720c */ /* 0x000fe20003f24070 */
[----:B------:R-:W-:Y:S01]  /*b430*/  VIADD R44, R10, 0x1db ;  /* 0x000001db0a2c7836 */ /* 0x000fe20000000000 */
[----:B------:R1:W-:Y:S01]  /*b440*/  STL [R1+0x304], R2 ;  /* 0x0003040201007387 */ /* 0x0003e20000100800 */
[--C-:B------:R-:W-:Y:S01]  /*b450*/  @!P6 IMAD.IADD R118, R118, 0x1, -R3.reuse ;  /* 0x000000017676e824 */ /* 0x100fe200078e0a03 */
[----:B------:R-:W-:Y:S01]  /*b460*/  IABS R112, R111 ;  /* 0x0000006f00707213 */ /* 0x000fe20000000000 */
[C---:B------:R-:W-:Y:S01]  /*b470*/  VIADD R43, R10.reuse, 0x1dc ;  /* 0x000001dc0a2b7836 */ /* 0x040fe20000000000 */
[----:B------:R2:W-:Y:S01]  /*b480*/  STL [R1+0x308], R4 ;  /* 0x0003080401007387 */ /* 0x0005e20000100800 */
[----:B------:R-:W-:Y:S01]  /*b490*/  IABS R114, R117 ;  /* 0x0000007500727213 */ /* 0x000fe20000000000 */
[----:B------:R-:W-:Y:S01]  /*b4a0*/  VIADD R42, R10, 0x1dd ;  /* 0x000001dd0a2a7836 */ /* 0x000fe20000000000 */
[----:B------:R-:W-:Y:S01]  /*b4b0*/  ISETP.GE.AND P6, PT, R115, RZ, PT ;  /* 0x000000ff7300720c */ /* 0x000fe20003fc6270 */
[--C-:B------:R-:W-:Y:S01]  /*b4c0*/  @!P5 IMAD.IADD R120, R120, 0x1, -R3.reuse ;  /* 0x000000017878d824 */ /* 0x100fe200078e0a03 */
[----:B------:R-:W-:Y:S01]  /*b4d0*/  ISETP.GT.U32.AND P5, PT, R3, R0, PT ;  /* 0x000000000300720c */ /* 0x000fe20003fa4070 */
[----:B-1----:R-:W-:Y:S01]  /*b4e0*/  IMAD.MOV.U32 R2, RZ, RZ, R124 ;  /* 0x000000ffff027224 */ /* 0x002fe200078e007c */
[----:B------:R-:W-:Y:S01]  /*b4f0*/  @!P3 IADD3 R122, R122, -R3, RZ ;  /* 0x800000037a7ab210 */ /* 0x000fe20007ffe0ff */
[----:B------:R-:W-:Y:S01]  /*b500*/  @!P1 IMAD.IADD R116, R116, 0x1, -R3 ;  /* 0x0000000174749824 */ /* 0x000fe200078e0a03 */
[----:B------:R-:W-:Y:S01]  /*b510*/  MOV R6, R120 ;  /* 0x0000007800067202 */ /* 0x000fe20000000f00 */
[----:B------:R-:W-:Y:S01]  /*b520*/  @!P4 IMAD.MOV R2, RZ, RZ, -R2 ;  /* 0x000000ffff02c224 */ /* 0x000fe200078e0a02 */
[----:B------:R-:W-:Y:S01]  /*b530*/  ISETP.GE.AND P4, PT, R119, RZ, PT ;  /* 0x000000ff7700720c */ /* 0x000fe20003f86270 */
[----:B--2---:R-:W-:Y:S01]  /*b540*/  IMAD.HI.U32 R4, R5, R112, RZ ;  /* 0x0000007005047227 */ /* 0x004fe200078e00ff */
[----:B------:R-:W-:-:S02]  /*b550*/  ISETP.GE.AND P3, PT, R113, RZ, PT ;  /* 0x000000ff7100720c */ /* 0x000fc40003f66270 */
[----:B------:R1:W-:Y:S01]  /*b560*/  STL [R1+0x31c], R2 ;  /* 0x00031c0201007387 */ /* 0x0003e20000100800 */
[----:B------:R-:W-:Y:S01]  /*b570*/  @!P0 IMAD.MOV R6, RZ, RZ, -R6 ;  /* 0x000000ffff068224 */ /* 0x000fe200078e0a06 */
[----:B------:R-:W-:Y:S01]  /*b580*/  ISETP.GT.U32.AND P0, PT, R3, R116, PT ;  /* 0x000000740300720c */ /* 0x000fe20003f04070 */
[----:B------:R-:W-:Y:S01]  /*b590*/  IMAD.MOV R4, RZ, RZ, -R4 ;  /* 0x000000ffff047224 */ /* 0x000fe200078e0a04 */
[----:B------:R-:W-:Y:S01]  /*b5a0*/  ISETP.GE.AND P1, PT, R111, RZ, PT ;  /* 0x000000ff6f00720c */ /* 0x000fe20003f26270 */
[----:B------:R-:W-:Y:S01]  /*b5b0*/  @!P5 IMAD.IADD R0, R0, 0x1, -R3 ;  /* 0x000000010000d824 */ /* 0x000fe200078e0a03 */
[----:B------:R-:W-:Y:S01]  /*b5c0*/  STL [R1+0x320], R6 ;  /* 0x0003200601007387 */ /* 0x000fe20000100800 */
[----:B------:R-:W-:Y:S01]  /*b5d0*/  IMAD R112, R3, R4, R112 ;  /* 0x0000000403707224 */ /* 0x000fe200078e0270 */
[----:B------:R-:W-:Y:S01]  /*b5e0*/  IADD3 R111, R10, 0xd7, RZ ;  /* 0x000000d70a6f7810 */ /* 0x000fe20007ffe0ff */
[----:B------:R-:W-:Y:S01]  /*b5f0*/  IMAD.HI.U32 R110, R5, R114, RZ ;  /* 0x00000072056e7227 */ /* 0x000fe200078e00ff */
[----:B-1----:R-:W-:-:S02]  /*b600*/  MOV R2, R122 ;  /* 0x0000007a00027202 */ /* 0x002fc40000000f00 */
[C---:B------:R-:W-:Y:S01]  /*b610*/  ISETP.GT.U32.AND P5, PT, R3.reuse, R0, PT ;  /* 0x000000000300720c */ /* 0x040fe20003fa4070 */
[----:B------:R-:W-:Y:S01]  /*b620*/  IMAD.MOV R110, RZ, RZ, -R110 ;  /* 0x000000ffff6e7224 */ /* 0x000fe200078e0a6e */
[----:B------:R-:W-:Y:S01]  /*b630*/  @!P2 IADD3 R2, -R2, RZ, RZ ;  /* 0x000000ff0202a210 */ /* 0x000fe20007ffe1ff */
[----:B------:R-:W-:Y:S01]  /*b640*/  VIADD R4, R10, 0xd6 ;  /* 0x000000d60a047836 */ /* 0x000fe20000000000 */
[----:B------:R-:W-:Y:S01]  /*b650*/  @!P0 IADD3 R116, R116, -R3, RZ ;  /* 0x8000000374748210 */ /* 0x000fe20007ffe0ff */
[----:B------:R-:W-:Y:S01]  /*b660*/  IMAD R110, R3, R110, R114 ;  /* 0x0000006e036e7224 */ /* 0x000fe200078e0272 */
[----:B------:R-:W-:Y:S01]  /*b670*/  ISETP.GE.AND P2, PT, R117, RZ, PT ;  /* 0x000000ff7500720c */ /* 0x000fe20003f46270 */
[----:B------:R1:W-:Y:S01]  /*b680*/  STL [R1+0x324], R2 ;  /* 0x0003240201007387 */ /* 0x0003e20000100800 */
[----:B------:R-:W-:Y:S01]  /*b690*/  ISETP.GE.AND P0, PT, R4, RZ, PT ;  /* 0x000000ff0400720c */ /* 0x000fe20003f06270 */
[C---:B------:R-:W-:Y:S01]  /*b6a0*/  VIADD R115, R10.reuse, 0xd8 ;  /* 0x000000d80a737836 */ /* 0x040fe20000000000 */
[----:B------:R-:W-:Y:S01]  /*b6b0*/  IABS R114, R4 ;  /* 0x0000000400727213 */ /* 0x000fe20000000000 */
[----:B------:R-:W-:Y:S01]  /*b6c0*/  VIADD R119, R10, 0xd9 ;  /* 0x000000d90a777836 */ /* 0x000fe20000000000 */
[----:B------:R-:W-:Y:S01]  /*b6d0*/  IABS R4, R111 ;  /* 0x0000006f00047213 */ /* 0x000fe20000000000 */
[----:B------:R-:W-:Y:S01]  /*b6e0*/  @!P5 IMAD.IADD R0, R0, 0x1, -R3 ;  /* 0x000000010000d824 */ /* 0x000fe200078e0a03 */
[----:B------:R-:W-:Y:S01]  /*b6f0*/  ISETP.GT.U32.AND P5, PT, R3, R110, PT ;  /* 0x0000006e0300720c */ /* 0x000fe20003fa4070 */
[----:B------:R-:W-:-:S02]  /*b700*/  VIADD R117, R10, 0xda ;  /* 0x000000da0a757836 */ /* 0x000fc40000000000 */
[----:B-1----:R-:W-:Y:S01]  /*b710*/  IMAD.MOV.U32 R2, RZ, RZ, R118 ;  /* 0x000000ffff027224 */ /* 0x002fe200078e0076 */
[----:B------:R-:W-:Y:S01]  /*b720*/  @!P6 IADD3 R0, -R0, RZ, RZ ;  /* 0x000000ff0000e210 */ /* 0x000fe20007ffe1ff */
[C---:B------:R-:W-:Y:S01]  /*b730*/  VIADD R40, R10.reuse, 0x1df ;  /* 0x000001df0a287836 */ /* 0x040fe20000000000 */
[----:B------:R-:W-:Y:S01]  /*b740*/  IABS R118, R115 ;  /* 0x0000007300767213 */ /* 0x000fe20000000000 */
[----:B------:R-:W-:Y:S01]  /*b750*/  @!P4 IMAD.MOV R2, RZ, RZ, -R2 ;  /* 0x000000ffff02c224 */ /* 0x000fe200078e0a02 */
[----:B------:R-:W-:Y:S01]  /*b760*/  ISETP.GT.U32.AND P4, PT, R3, R112, PT ;  /* 0x000000700300720c */ /* 0x000fe20003f84070 */
[----:B------:R-:W-:Y:S01]  /*b770*/  VIADD R39, R10, 0x1e0 ;  /* 0x000001e00a277836 */ /* 0x000fe20000000000 */
[----:B------:R-:W-:Y:S01]  /*b780*/  ISETP.GE.AND P6, PT, R115, RZ, PT ;  /* 0x000000ff7300720c */ /* 0x000fe20003fc6270 */
[----:B------:R-:W-:Y:S01]  /*b790*/  IMAD.HI.U32 R113, R5, R118, RZ ;  /* 0x0000007605717227 */ /* 0x000fe200078e00ff */
[----:B------:R1:W-:Y:S01]  /*b7a0*/  STL [R1+0x338], R2 ;  /* 0x0003380201007387 */ /* 0x0003e20000100800 */
[----:B------:R-:W-:-:S02]  /*b7b0*/  @!P5 IADD3 R110, R110, -R3, RZ ;  /* 0x800000036e6ed210 */ /* 0x000fc40007ffe0ff */
[----:B------:R-:W-:Y:S02]  /*b7c0*/  IMAD.MOV R113, RZ, RZ, -R113 ;  /* 0x000000ffff717224 */ /* 0x000fe400078e0a71 */
[----:B------:R-:W-:Y:S01]  /*b7d0*/  ISETP.GT.U32.AND P5, PT, R3, R110, PT ;  /* 0x0000006e0300720c */ /* 0x000fe20003fa4070 */
[C---:B------:R-:W-:Y:S02]  /*b7e0*/  VIADD R115, R10.reuse, 0xdb ;  /* 0x000000db0a737836 */ /* 0x040fe40000000000 */
[----:B------:R-:W-:Y:S02]  /*b7f0*/  VIADD R38, R10, 0x1e1 ;  /* 0x000001e10a267836 */ /* 0x000fe40000000000 */
[----:B------:R-:W-:Y:S01]  /*b800*/  @!P4 IMAD.IADD R112, R112, 0x1, -R3 ;  /* 0x000000017070c824 */ /* 0x000fe200078e0a03 */
[----:B------:R-:W-:Y:S01]  /*b810*/  IABS R120, R115 ;  /* 0x0000007300787213 */ /* 0x000fe20000000000 */
[----:B-1----:R-:W-:Y:S01]  /*b820*/  IMAD.MOV.U32 R2, RZ, RZ, R116 ;  /* 0x000000ffff027224 */ /* 0x002fe200078e0074 */
[----:B------:R-:W-:Y:S01]  /*b830*/  MOV R116, R4 ;  /* 0x0000000400747202 */ /* 0x000fe20000000f00 */
[----:B------:R-:W-:Y:S01]  /*b840*/  IMAD.HI.U32 R4, R5, R114, RZ ;  /* 0x0000007205047227 */ /* 0x000fe200078e00ff */
[----:B------:R-:W-:-:S03]  /*b850*/  ISETP.GT.U32.AND P4, PT, R3, R112, PT ;  /* 0x000000700300720c */ /* 0x000fc60003f84070 */
[----:B------:R-:W-:Y:S01]  /*b860*/  @!P3 IMAD.MOV R2, RZ, RZ, -R2 ;  /* 0x000000ffff02b224 */ /* 0x000fe200078e0a02 */
[----:B------:R-:W-:Y:S01]  /*b870*/  ISETP.GE.AND P3, PT, R111, RZ, PT ;  /* 0x000000ff6f00720c */ /* 0x000fe20003f66270 */
[----:B------:R-:W-:Y:S01]  /*b880*/  IMAD.MOV R4, RZ, RZ, -R4 ;  /* 0x000000ffff047224 */ /* 0x000fe200078e0a04 */
[-C--:B------:R-:W-:Y:S01]  /*b890*/  @!P5 IADD3 R110, R110, -R3.reuse, RZ ;  /* 0x800000036e6ed210 */ /* 0x080fe20007ffe0ff */
[----:B------:R-:W-:Y:S01]  /*b8a0*/  IMAD.HI.U32 R111, R5, R116, RZ ;  /* 0x00000074056f7227 */ /* 0x000fe200078e00ff */
[----:B------:R1:W-:Y:S03]  /*b8b0*/  STL [R1+0x33c], R2 ;  /* 0x00033c0201007387 */ /* 0x0003e60000100800 */
[----:B------:R-:W-:Y:S01]  /*b8c0*/  IMAD.MOV R111, RZ, RZ, -R111 ;  /* 0x000000ffff6f7224 */ /* 0x000fe200078e0a6f */
[----:B------:R2:W-:Y:S01]  /*b8d0*/  STL [R1+0x340], R0 ;  /* 0x0003400001007387 */ /* 0x0005e20000100800 */
[----:B------:R-:W-:Y:S01]  /*b8e0*/  @!P4 IADD3 R112, R112, -R3, RZ ;  /* 0x800000037070c210 */ /* 0x000fe20007ffe0ff */
[----:B------:R-:W-:-:S02]  /*b8f0*/  VIADD R37, R10, 0x1e2 ;  /* 0x000001e20a257836 */ /* 0x000fc40000000000 */
[C---:B------:R-:W-:Y:S02]  /*b900*/  VIADD R34, R10.reuse, 0x1e5 ;  /* 0x000001e50a227836 */ /* 0x040fe40000000000 */
[----:B-1----:R-:W-:Y:S02]  /*b910*/  IMAD.MOV.U32 R2, RZ, RZ, R112 ;  /* 0x000000ffff027224 */ /* 0x002fe400078e0070 */
[C---:B------:R-:W-:Y:S02]  /*b920*/  VIADD R35, R10.reuse, 0x1e4 ;  /* 0x000001e40a237836 */ /* 0x040fe40000000000 */
[C---:B--2---:R-:W-:Y:S01]  /*b930*/  IMAD R0, R3.reuse, R4, R114 ;  /* 0x0000000403007224 */ /* 0x044fe200078e0272 */
[----:B------:R-:W-:Y:S01]  /*b940*/  IABS R114, R117 ;  /* 0x0000007500727213 */ /* 0x000fe20000000000 */
[C---:B------:R-:W-:Y:S02]  /*b950*/  IMAD R4, R3.reuse, R111, R116 ;  /* 0x0000006f03047224 */ /* 0x040fe400078e0274 */
[C---:B------:R-:W-:Y:S01]  /*b960*/  IMAD R116, R3.reuse, R113, R118 ;  /* 0x0000007103747224 */ /* 0x040fe200078e0276 */
[C---:B------:R-:W-:Y:S01]  /*b970*/  ISETP.GT.U32.AND P4, PT, R3.reuse, R0, PT ;  /* 0x000000000300720c */ /* 0x040fe20003f84070 */
[----:B------:R-:W-:Y:S01]  /*b980*/  @!P1 IMAD.MOV R2, RZ, RZ, -R2 ;  /* 0x000000ffff029224 */ /* 0x000fe200078e0a02 */
[C---:B------:R-:W-:Y:S01]  /*b990*/  ISETP.GT.U32.AND P5, PT, R3.reuse, R4, PT ;  /* 0x000000040300720c */ /* 0x040fe20003fa4070 */
[C---:B------:R-:W-:Y:S01]  /*b9a0*/  VIADD R113, R10.reuse, 0xdc ;  /* 0x000000dc0a717836 */ /* 0x040fe20000000000 */
[----:B------:R-:W-:Y:S01]  /*b9b0*/  ISETP.GT.U32.AND P1, PT, R3, R116, PT ;  /* 0x000000740300720c */ /* 0x000fe20003f24070 */
[C---:B------:R-:W-:Y:S01]  /*b9c0*/  VIADD R33, R10.reuse, 0x1e6 ;  /* 0x000001e60a217836 */ /* 0x040fe20000000000 */
[----:B------:R-:W-:Y:S01]  /*b9d0*/  IABS R118, R119 ;  /* 0x0000007700767213 */ /* 0x000fe20000000000 */
[----:B------:R1:W-:Y:S01]  /*b9e0*/  STL [R1+0x358], R2 ;  /* 0x0003580201007387 */ /* 0x0003e20000100800 */
[----:B------:R-:W-:Y:S01]  /*b9f0*/  IABS R122, R113 ;  /* 0x00000071007a7213 */ /* 0x000fe20000000000 */
[----:B------:R-:W-:-:S02]  /*ba00*/  VIADD R31, R10, 0x1e8 ;  /* 0x000001e80a1f7836 */ /* 0x000fc40000000000 */
[----:B------:R-:W-:Y:S02]  /*ba10*/  IMAD.HI.U32 R111, R5, R118, RZ ;  /* 0x00000076056f7227 */ /* 0x000fe400078e00ff */
[----:B------:R-:W-:Y:S02]  /*ba20*/  @!P4 IADD3 R0, R0, -R3, RZ ;  /* 0x800000030000c210 */ /* 0x000fe40007ffe0ff */
[----:B------:R-:W-:Y:S02]  /*ba30*/  IMAD.MOV R111, RZ, RZ, -R111 ;  /* 0x000000ffff6f7224 */ /* 0x000fe400078e0a6f */
[C---:B------:R-:W-:Y:S01]  /*ba40*/  ISETP.GT.U32.AND P4, PT, R3.reuse, R0, PT ;  /* 0x000000000300720c */ /* 0x040fe20003f84070 */
[--C-:B------:R-:W-:Y:S01]  /*ba50*/  @!P5 IMAD.IADD R4, R4, 0x1, -R3.reuse ;  /* 0x000000010404d824 */ /* 0x100fe200078e0a03 */
[----:B-1----:R-:W-:Y:S01]  /*ba60*/  MOV R2, R110 ;  /* 0x0000006e00027202 */ /* 0x002fe20000000f00 */
[----:B------:R-:W-:Y:S02]  /*ba70*/  @!P1 IMAD.IADD R116, R116, 0x1, -R3 ;  /* 0x0000000174749824 */ /* 0x000fe400078e0a03 */
[C---:B------:R-:W-:Y:S01]  /*ba80*/  IMAD R118, R3.reuse, R111, R118 ;  /* 0x0000006f03767224 */ /* 0x040fe200078e0276 */
[C---:B------:R-:W-:Y:S01]  /*ba90*/  ISETP.GT.U32.AND P5, PT, R3.reuse, R4, PT ;  /* 0x000000040300720c */ /* 0x040fe20003fa4070 */
[----:B------:R-:W-:Y:S01]  /*baa0*/  @!P2 IMAD.MOV R2, RZ, RZ, -R2 ;  /* 0x000000ffff02a224 */ /* 0x000fe200078e0a02 */
[----:B------:R-:W-:Y:S01]  /*bab0*/  ISETP.GT.U32.AND P1, PT, R3, R116, PT ;  /* 0x000000740300720c */ /* 0x000fe20003f24070 */
[----:B------:R-:W-:Y:S01]  /*bac0*/  IMAD.HI.U32 R110, R5, R114, RZ ;  /* 0x00000072056e7227 */ /* 0x000fe200078e00ff */
[----:B------:R-:W-:-:S02]  /*bad0*/  ISETP.GE.AND P2, PT, R119, RZ, PT ;  /* 0x000000ff7700720c */ /* 0x000fc40003f46270 */
[----:B------:R1:W-:Y:S01]  /*bae0*/  STL [R1+0x35c], R2 ;  /* 0x00035c0201007387 */ /* 0x0003e20000100800 */
[----:B------:R-:W-:Y:S01]  /*baf0*/  @!P4 IADD3 R0, R0, -R3, RZ ;  /* 0x800000030000c210 */ /* 0x000fe20007ffe0ff */
[----:B------:R-:W-:Y:S01]  /*bb00*/  IMAD.HI.U32 R111, R5, R120, RZ ;  /* 0x00000078056f7227 */ /* 0x000fe200078e00ff */
[----:B------:R-:W-:Y:S02]  /*bb10*/  ISETP.GT.U32.AND P4, PT, R3, R118, PT ;  /* 0x000000760300720c */ /* 0x000fe40003f84070 */
[----:B------:R-:W-:Y:S01]  /*bb20*/  IADD3 R119, R10, 0xdf, RZ ;  /* 0x000000df0a777810 */ /* 0x000fe20007ffe0ff */
[----:B------:R-:W-:Y:S01]  /*bb30*/  IMAD.MOV R110, RZ, RZ, -R110 ;  /* 0x000000ffff6e7224 */ /* 0x000fe200078e0a6e */
[----:B------:R-:W-:Y:S01]  /*bb40*/  IADD3 R111, -R111, RZ, RZ ;  /* 0x000000ff6f6f7210 */ /* 0x000fe20007ffe1ff */
[----:B------:R-:W-:-:S04]  /*bb50*/  IMAD.HI.U32 R112, R5, R122, RZ ;  /* 0x0000007a05707227 */ /* 0x000fc800078e00ff */
[----:B-1----:R-:W-:Y:S02]  /*bb60*/  IMAD.MOV.U32 R2, RZ, RZ, R0 ;  /* 0x000000ffff027224 */ /* 0x002fe400078e0000 */
[----:B------:R-:W-:Y:S02]  /*bb70*/  IMAD R114, R3, R110, R114 ;  /* 0x0000006e03727224 */ /* 0x000fe400078e0272 */
[----:B------:R-:W-:Y:S01]  /*bb80*/  IMAD.MOV R110, RZ, RZ, -R112 ;  /* 0x000000ffff6e7224 */ /* 0x000fe200078e0a70 */
[----:B------:R-:W-:Y:S01]  /*bb90*/  @!P0 IADD3 R2, -R2, RZ, RZ ;  /* 0x000000ff02028210 */ /* 0x000fe20007ffe1ff */
[--C-:B------:R-:W-:Y:S01]  /*bba0*/  @!P5 IMAD.IADD R4, R4, 0x1, -R3.reuse ;  /* 0x000000010404d824 */ /* 0x100fe200078e0a03 */
[----:B------:R-:W-:Y:S01]  /*bbb0*/  ISETP.GE.AND P5, PT, R117, RZ, PT ;  /* 0x000000ff7500720c */ /* 0x000fe20003fa6270 */
[C---:B------:R-:W-:Y:S01]  /*bbc0*/  IMAD R112, R3.reuse, R111, R120 ;  /* 0x0000006f03707224 */ /* 0x040fe200078e0278 */
[----:B------:R-:W-:Y:S01]  /*bbd0*/  IADD3 R117, R10, 0xdd, RZ ;  /* 0x000000dd0a757810 */ /* 0x000fe20007ffe0ff */
[--C-:B------:R-:W-:Y:S01]  /*bbe0*/  @!P1 IMAD.IADD R116, R116, 0x1, -R3.reuse ;  /* 0x0000000174749824 */ /* 0x100fe200078e0a03 */
[----:B------:R1:W-:Y:S01]  /*bbf0*/  STL [R1+0x360], R2 ;  /* 0x0003600201007387 */ /* 0x0003e20000100800 */
[----:B------:R-:W-:Y:S01]  /*bc00*/  @!P4 IMAD.IADD R118, R118, 0x1, -R3 ;  /* 0x000000017676c824 */ /* 0x000fe200078e0a03 */
[C---:B------:R-:W-:Y:S01]  /*bc10*/  ISETP.GT.U32.AND P1, PT, R3.reuse, R112, PT ;  /* 0x000000700300720c */ /* 0x040fe20003f24070 */
[C---:B------:R-:W-:Y:S01]  /*bc20*/  IMAD R110, R3.reuse, R110, R122 ;  /* 0x0000006e036e7224 */ /* 0x040fe200078e027a */
[----:B------:R-:W-:Y:S01]  /*bc30*/  IABS R0, R117 ;  /* 0x0000007500007213 */ /* 0x000fe20000000000 */
[----:B------:R-:W-:Y:S01]  /*bc40*/  IMAD.MOV.U32 R6, RZ, RZ, R4 ;  /* 0x000000ffff067224 */ /* 0x000fe200078e0004 */
[C---:B------:R-:W-:Y:S01]  /*bc50*/  ISETP.GT.U32.AND P4, PT, R3.reuse, R118, PT ;  /* 0x000000760300720c */ /* 0x040fe20003f84070 */
[C---:B------:R-:W-:Y:S01]  /*bc60*/  VIADD R29, R10.reuse, 0x1ea ;  /* 0x000001ea0a1d7836 */ /* 0x040fe20000000000 */
[C---:B------:R-:W-:Y:S01]  /*bc70*/  ISETP.GT.U32.AND P0, PT, R3.reuse, R114, PT ;  /* 0x000000720300720c */ /* 0x040fe20003f04070 */
[----:B------:R-:W-:Y:S01]  /*bc80*/  @!P3 IMAD.MOV R6, RZ, RZ, -R6 ;  /* 0x000000ffff06b224 */ /* 0x000fe200078e0a06 */
[----:B------:R-:W-:Y:S01]  /*bc90*/  MOV R4, R0 ;  /* 0x0000000000047202 */ /* 0x000fe20000000f00 */
[----:B-1----:R-:W-:Y:S01]  /*bca0*/  IMAD.MOV.U32 R2, RZ, RZ, R116 ;  /* 0x000000ffff027224 */ /* 0x002fe200078e0074 */
[C---:B------:R-:W-:Y:S01]  /*bcb0*/  IADD3 R111, R10.reuse, 0xde, RZ ;  /* 0x000000de0a6f7810 */ /* 0x040fe20007ffe0ff */
[----:B------:R-:W-:Y:S01]  /*bcc0*/  VIADD R27, R10, 0x1ec ;  /* 0x000001ec0a1b7836 */ /* 0x000fe20000000000 */
[----:B------:R-:W-:Y:S01]  /*bcd0*/  STL [R1+0x378], R6 ;  /* 0x0003780601007387 */ /* 0x000fe20000100800 */
[----:B------:R-:W-:Y:S01]  /*bce0*/  @!P6 IMAD.MOV R2, RZ, RZ, -R2 ;  /* 0x000000ffff02e224 */ /* 0x000fe200078e0a02 */
[----:B------:R-:W-:Y:S01]  /*bcf0*/  ISETP.GT.U32.AND P6, PT, R3, R110, PT ;  /* 0x0000006e0300720c */ /* 0x000fe20003fc4070 */
[----:B------:R-:W-:Y:S01]  /*bd00*/  IMAD.HI.U32 R0, R5, R4, RZ ;  /* 0x0000000405007227 */ /* 0x000fe200078e00ff */
[----:B------:R-:W-:-:S02]  /*bd10*/  IABS R116, R111 ;  /* 0x0000006f00747213 */ /* 0x000fc40000000000 */
[----:B------:R1:W-:Y:S01]  /*bd20*/  STL [R1+0x39c], R2 ;  /* 0x00039c0201007387 */ /* 0x0003e20000100800 */
[--C-:B------:R-:W-:Y:S01]  /*bd30*/  @!P1 IMAD.IADD R112, R112, 0x1, -R3.reuse ;  /* 0x0000000170709824 */ /* 0x100fe200078e0a03 */
[----:B------:R-:W-:Y:S01]  /*bd40*/  @!P0 IADD3 R114, R114, -R3, RZ ;  /* 0x8000000372728210 */ /* 0x000fe20007ffe0ff */
[----:B------:R-:W-:Y:S01]  /*bd50*/  IMAD.MOV R0, RZ, RZ, -R0 ;  /* 0x000000ffff007224 */ /* 0x000fe200078e0a00 */
[----:B------:R-:W-:Y:S01]  /*bd60*/  ISETP.GE.AND P3, PT, R115, RZ, PT ;  /* 0x000000ff7300720c */ /* 0x000fe20003f66270 */
[--C-:B------:R-:W-:Y:S01]  /*bd70*/  @!P4 IMAD.IADD R118, R118, 0x1, -R3.reuse ;  /* 0x000000017676c824 */ /* 0x100fe200078e0a03 */
[C---:B------:R-:W-:Y:S01]  /*bd80*/  ISETP.GT.U32.AND P1, PT, R3.reuse, R114, PT ;  /* 0x000000720300720c */ /* 0x040fe20003f24070 */
[C---:B------:R-:W-:Y:S01]  /*bd90*/  IMAD R4, R3.reuse, R0, R4 ;  /* 0x0000000003047224 */ /* 0x040fe200078e0204 */
[----:B------:R-:W-:Y:S01]  /*bda0*/  IABS R120, R119 ;  /* 0x0000007700787213 */ /* 0x000fe20000000000 */
[----:B------:R-:W-:Y:S01]  /*bdb0*/  @!P6 IMAD.IADD R110, R110, 0x1, -R3 ;  /* 0x000000016e6ee824 */ /* 0x000fe200078e0a03 */
[----:B------:R-:W-:Y:S01]  /*bdc0*/  ISETP.GT.U32.AND P6, PT, R3, R112, PT ;  /* 0x000000700300720c */ /* 0x000fe20003fc4070 */
[----:B------:R-:W-:Y:S01]  /*bdd0*/  IMAD.HI.U32 R0, R5, R116, RZ ;  /* 0x0000007405007227 */ /* 0x000fe200078e00ff */
[----:B-1----:R-:W-:-:S02]  /*bde0*/  MOV R2, R118 ;  /* 0x0000007600027202 */ /* 0x002fc40000000f00 */
[----:B------:R-:W-:Y:S01]  /*bdf0*/  ISETP.GE.AND P4, PT, R113, RZ, PT ;  /* 0x000000ff7100720c */ /* 0x000fe20003f86270 */
[----:B------:R-:W-:Y:S01]  /*be00*/  IMAD.MOV R0, RZ, RZ, -R0 ;  /* 0x000000ffff007224 */ /* 0x000fe200078e0a00 */
[----:B------:R-:W-:Y:S01]  /*be10*/  IADD3 R113, R10, 0xe1, RZ ;  /* 0x000000e10a717810 */ /* 0x000fe20007ffe0ff */
[----:B------:R-:W-:Y:S01]  /*be20*/  @!P2 IMAD.MOV R2, RZ, RZ, -R2 ;  /* 0x000000ffff02a224 */ /* 0x000fe200078e0a02 */
[C---:B------:R-:W-:Y:S01]  /*be30*/  ISETP.GT.U32.AND P2, PT, R3.reuse, R110, PT ;  /* 0x0000006e0300720c */ /* 0x040fe20003f44070 */
[C---:B------:R-:W-:Y:S01]  /*be40*/  IMAD R0, R3.reuse, R0, R116 ;  /* 0x0000000003007224 */ /* 0x040fe200078e0274 */
[----:B------:R-:W-:Y:S01]  /*be50*/  IABS R116, R113 ;  /* 0x0000007100747213 */ /* 0x000fe20000000000 */
[--C-:B------:R-:W-:Y:S01]  /*be60*/  @!P1 IMAD.IADD R114, R114, 0x1, -R3.reuse ;  /* 0x0000000172729824 */ /* 0x100fe200078e0a03 */
[C---:B------:R-:W-:Y:S01]  /*be70*/  ISETP.GT.U32.AND P1, PT, R3.reuse, R4, PT ;  /* 0x000000040300720c */ /* 0x040fe20003f24070 */
[----:B------:R-:W-:Y:S01]  /*be80*/  @!P6 IMAD.IADD R112, R112, 0x1, -R3 ;  /* 0x000000017070e824 */ /* 0x000fe200078e0a03 */
[----:B------:R-:W-:Y:S01]  /*be90*/  ISETP.GT.U32.AND P6, PT, R3, R0, PT ;  /* 0x000000000300720c */ /* 0x000fe20003fc4070 */
[----:B------:R-:W-:Y:S01]  /*bea0*/  VIADD R115, R10, 0xe0 ;  /* 0x000000e00a737836 */ /* 0x000fe20000000000 */
[----:B------:R1:W-:Y:S01]  /*beb0*/  STL [R1+0x3a4], R2 ;  /* 0x0003a40201007387 */ /* 0x0003e20000100800 */
[----:B------:R-:W-:Y:S01]  /*bec0*/  ISETP.GE.AND P0, PT, R117, RZ, PT ;  /* 0x000000ff7500720c */ /* 0x000fe20003f06270 */
[----:B------:R-:W-:-:S02]  /*bed0*/  IMAD.MOV.U32 R6, RZ, RZ, R112 ;  /* 0x000000ffff067224 */ /* 0x000fc400078e0070 */
[----:B------:R-:W-:Y:S01]  /*bee0*/  IABS R118, R115 ;  /* 0x0000007300767213 */ /* 0x000fe20000000000 */
[----:B------:R-:W-:Y:S01]  /*bef0*/  VIADD R25, R10, 0x1ee ;  /* 0x000001ee0a197836 */ /* 0x000fe20000000000 */
[----:B------:R-:W-:Y:S01]  /*bf00*/  @!P2 IADD3 R110, R110, -R3, RZ ;  /* 0x800000036e6ea210 */ /* 0x000fe20007ffe0ff */
[----:B------:R-:W-:Y:S01]  /*bf10*/  @!P3 IMAD.MOV R6, RZ, RZ, -R6 ;  /* 0x000000ffff06b224 */ /* 0x000fe200078e0a06 */
[----:B------:R-:W-:Y:S01]  /*bf20*/  ISETP.GE.AND P2, PT, R111, RZ, PT ;  /* 0x000000ff6f00720c */ /* 0x000fe20003f46270 */
[----:B------:R-:W-:-:S04]  /*bf30*/  IMAD.HI.U32 R111, R5, R120, RZ ;  /* 0x00000078056f7227 */ /* 0x000fc800078e00ff */
[----:B-1----:R-:W-:Y:S01]  /*bf40*/  IMAD.MOV.U32 R2, RZ, RZ, R114 ;  /* 0x000000ffff027224 */ /* 0x002fe200078e0072 */
[----:B------:R-:W-:Y:S01]  /*bf50*/  IADD3 R111, -R111, RZ, RZ ;  /* 0x000000ff6f6f7210 */ /* 0x000fe20007ffe1ff */
[--C-:B------:R-:W-:Y:S02]  /*bf60*/  @!P6 IMAD.IADD R0, R0, 0x1, -R3.reuse ;  /* 0x000000010000e824 */ /* 0x100fe400078e0a03 */
[----:B------:R-:W-:Y:S01]  /*bf70*/  IMAD.HI.U32 R117, R5, R118, RZ ;  /* 0x0000007605757227 */ /* 0x000fe200078e00ff */
[----:B------:R-:W-:Y:S02]  /*bf80*/  @!P5 IADD3 R2, -R2, RZ, RZ ;  /* 0x000000ff0202d210 */ /* 0x000fe40007ffe1ff */
[----:B------:R-:W-:Y:S01]  /*bf90*/  ISETP.GT.U32.AND P6, PT, R3, R0, PT ;  /* 0x000000000300720c */ /* 0x000fe20003fc4070 */
[----:B------:R-:W-:Y:S01]  /*bfa0*/  @!P1 IMAD.IADD R4, R4, 0x1, -R3 ;  /* 0x0000000104049824 */ /* 0x000fe200078e0a03 */
[----:B------:R-:W-:Y:S01]  /*bfb0*/  ISETP.GE.AND P1, PT, R119, RZ, PT ;  /* 0x000000ff7700720c */ /* 0x000fe20003f26270 */
[----:B------:R-:W-:Y:S01]  /*bfc0*/  IMAD.HI.U32 R119, R5, R116, RZ ;  /* 0x0000007405777227 */ /* 0x000fe200078e00ff */
[----:B------:R1:W-:Y:S02]  /*bfd0*/  STL [R1+0x3ac], R2 ;  /* 0x0003ac0201007387 */ /* 0x0003e40000100800 */
[C---:B------:R-:W-:Y:S01]  /*bfe0*/  ISETP.GT.U32.AND P5, PT, R3.reuse, R4, PT ;  /* 0x000000040300720c */ /* 0x040fe20003fa4070 */
[----:B------:R-:W-:Y:S01]  /*bff0*/  IMAD.MOV R117, RZ, RZ, -R117 ;  /* 0x000000ffff757224 */ /* 0x000fe200078e0a75 */
[----:B------:R2:W-:Y:S01]  /*c000*/  STL [R1+0x3b0], R6 ;  /* 0x0003b00601007387 */ /* 0x0005e20000100800 */
[----:B------:R-:W-:-:S02]  /*c010*/  IMAD R120, R3, R111, R120 ;  /* 0x0000006f03787224 */ /* 0x000fc400078e0278 */
[----:B------:R-:W-:Y:S02]  /*c020*/  IMAD.MOV R119, RZ, RZ, -R119 ;  /* 0x000000ffff777224 */ /* 0x000fe400078e0a77 */
[C---:B------:R-:W-:Y:S01]  /*c030*/  IMAD R118, R3.reuse, R117, R118 ;  /* 0x0000007503767224 */ /* 0x040fe200078e0276 */
[----:B-1----:R-:W-:Y:S01]  /*c040*/  MOV R2, R110 ;  /* 0x0000006e00027202 */ /* 0x002fe20000000f00 */
[C---:B------:R-:W-:Y:S01]  /*c050*/  IMAD R110, R3.reuse, R119, R116 ;  /* 0x00000077036e7224 */ /* 0x040fe200078e0274 */
[C---:B------:R-:W-:Y:S01]  /*c060*/  ISETP.GT.U32.AND P3, PT, R3.reuse, R120, PT ;  /* 0x000000780300720c */ /* 0x040fe20003f64070 */
[----:B------:R-:W-:Y:S01]  /*c070*/  VIADD R117, R10, 0xe2 ;  /* 0x000000e20a757836 */ /* 0x000fe20000000000 */
[----:B------:R-:W-:Y:S01]  /*c080*/  @!P4 IADD3 R2, -R2, RZ, RZ ;  /* 0x000000ff0202c210 */ /* 0x000fe20007ffe1ff */
[----:B------:R-:W-:Y:S01]  /*c090*/  VIADD R119, R10, 0xe3 ;  /* 0x000000e30a777836 */ /* 0x000fe20000000000 */
[C---:B------:R-:W-:Y:S01]  /*c0a0*/  ISETP.GT.U32.AND P4, PT, R3.reuse, R118, PT ;  /* 0x000000760300720c */ /* 0x040fe20003f84070 */
[--C-:B------:R-:W-:Y:S01]  /*c0b0*/  @!P5 IMAD.IADD R4, R4, 0x1, -R3.reuse ;  /* 0x000000010404d824 */ /* 0x100fe200078e0a03 */
[----:B------:R-:W-:Y:S01]  /*c0c0*/  @!P6 IADD3 R0, R0, -R3, RZ ;  /* 0x800000030000e210 */ /* 0x000fe20007ffe0ff */
[----:B------:R1:W-:Y:S01]  /*c0d0*/  STL [R1+0x3b4], R2 ;  /* 0x0003b40201007387 */ /* 0x0003e20000100800 */
[----:B------:R-:W-:Y:S01]  /*c0e0*/  ISETP.GT.U32.AND P6, PT, R3, R110, PT ;  /* 0x0000006e0300720c */ /* 0x000fe20003fc4070 */
[----:B------:R-:W-:Y:S01]  /*c0f0*/  VIADD R24, R10, 0x1ef ;  /* 0x000001ef0a187836 */ /* 0x000fe20000000000 */
[----:B------:R-:W-:Y:S01]  /*c100*/  IABS R116, R117 ;  /* 0x0000007500747213 */ /* 0x000fe20000000000 */
[----:B--2---:R-:W-:Y:S01]  /*c110*/  IMAD.MOV.U32 R6, RZ, RZ, R0 ;  /* 0x000000ffff067224 */ /* 0x004fe200078e0000 */
[----:B------:R-:W-:Y:S01]  /*c120*/  IABS R114, R119 ;  /* 0x0000007700727213 */ /* 0x000fe20000000000 */
[----:B------:R-:W-:Y:S01]  /*c130*/  @!P3 IMAD.IADD R120, R120, 0x1, -R3 ;  /* 0x000000017878b824 */ /* 0x000fe200078e0a03 */
[----:B------:R-:W-:Y:S01]  /*c140*/  ISETP.GE.AND P5, PT, R115, RZ, PT ;  /* 0x000000ff7300720c */ /* 0x000fe20003fa6270 */
[----:B------:R-:W-:Y:S01]  /*c150*/  IMAD.HI.U32 R111, R5, R116, RZ ;  /* 0x00000074056f7227 */ /* 0x000fe200078e00ff */
[----:B------:R-:W-:-:S02]  /*c160*/  ISETP.GE.AND P3, PT, R113, RZ, PT ;  /* 0x000000ff7100720c */ /* 0x000fc40003f66270 */
[-C--:B------:R-:W-:Y:S01]  /*c170*/  @!P4 IADD3 R118, R118, -R3.reuse, RZ ;  /* 0x800000037676c210 */ /* 0x080fe20007ffe0ff */
[----:B-1----:R-:W-:Y:S01]  /*c180*/  IMAD.MOV.U32 R2, RZ, RZ, R4 ;  /* 0x000000ffff027224 */ /* 0x002fe200078e0004 */
[----:B------:R-:W-:Y:S01]  /*c190*/  ISETP.GT.U32.AND P4, PT, R3, R120, PT ;  /* 0x000000780300720c */ /* 0x000fe20003f84070 */
[----:B------:R-:W-:Y:S01]  /*c1a0*/  IMAD.HI.U32 R4, R5, R114, RZ ;  /* 0x0000007205047227 */ /* 0x000fe200078e00ff */
[----:B------:R-:W-:Y:S02]  /*c1b0*/  @!P6 IADD3 R110, R110, -R3, RZ ;  /* 0x800000036e6ee210 */ /* 0x000fe40007ffe0ff */
[C---:B------:R-:W-:Y:S01]  /*c1c0*/  ISETP.GT.U32.AND P6, PT, R3.reuse, R118, PT ;  /* 0x000000760300720c */ /* 0x040fe20003fc4070 */
[----:B------:R-:W-:Y:S02]  /*c1d0*/  IMAD.MOV R111, RZ, RZ, -R111 ;  /* 0x000000ffff6f7224 */ /* 0x000fe400078e0a6f */
[----:B------:R-:W-:Y:S02]  /*c1e0*/  IMAD.MOV R4, RZ, RZ, -R4 ;  /* 0x000000ffff047224 */ /* 0x000fe400078e0a04 */
[C---:B------:R-:W-:Y:S01]  /*c1f0*/  IMAD R116, R3.reuse, R111, R116 ;  /* 0x0000006f03747224 */ /* 0x040fe200078e0274 */
[----:B------:R-:W-:Y:S01]  /*c200*/  IADD3 R111, R10, 0xe5, RZ ;  /* 0x000000e50a6f7810 */ /* 0x000fe20007ffe0ff */
[----:B------:R-:W-:-:S02]  /*c210*/  IMAD R114, R3, R4, R114 ;  /* 0x0000000403727224 */ /* 0x000fc400078e0272 */
[----:B------:R-:W-:Y:S01]  /*c220*/  @!P4 IMAD.IADD R120, R120, 0x1, -R3 ;  /* 0x000000017878c824 */ /* 0x000fe200078e0a03 */
[C---:B------:R-:W-:Y:S01]  /*c230*/  ISETP.GT.U32.AND P4, PT, R3.reuse, R116, PT ;  /* 0x000000740300720c */ /* 0x040fe20003f84070 */
[----:B------:R-:W-:Y:S01]  /*c240*/  @!P0 IMAD.MOV R2, RZ, RZ, -R2 ;  /* 0x000000ffff028224 */ /* 0x000fe200078e0a02 */
[C---:B------:R-:W-:Y:S01]  /*c250*/  ISETP.GT.U32.AND P0, PT, R3.reuse, R110, PT ;  /* 0x0000006e0300720c */ /* 0x040fe20003f04070 */
[----:B------:R-:W-:Y:S01]  /*c260*/  VIADD R115, R10, 0xe4 ;  /* 0x000000e40a737836 */ /* 0x000fe20000000000 */
[----:B------:R-:W-:Y:S01]  /*c270*/  @!P6 IADD3 R118, R118, -R3, RZ ;  /* 0x800000037676e210 */ /* 0x000fe20007ffe0ff */
[----:B------:R-:W-:Y:S01]  /*c280*/  @!P2 IMAD.MOV R6, RZ, RZ, -R6 ;  /* 0x000000ffff06a224 */ /* 0x000fe200078e0a06 */
[----:B------:R-:W-:Y:S01]  /*c290*/  ISETP.GT.U32.AND P6, PT, R3, R114, PT ;  /* 0x000000720300720c */ /* 0x000fe20003fc4070 */
[----:B------:R1:W-:Y:S01]  /*c2a0*/  STL [R1+0x3b8], R2 ;  /* 0x0003b80201007387 */ /* 0x0003e20000100800 */
[----:B------:R-:W-:Y:S01]  /*c2b0*/  IABS R112, R115 ;  /* 0x0000007300707213 */ /* 0x000fe20000000000 */
[C---:B------:R-:W-:Y:S01]  /*c2c0*/  VIADD R113, R10.reuse, 0xe6 ;  /* 0x000000e60a717836 */ /* 0x040fe20000000000 */
[----:B------:R-:W-:Y:S01]  /*c2d0*/  IABS R4, R111 ;  /* 0x0000006f00047213 */ /* 0x000fe20000000000 */
[----:B------:R2:W-:Y:S01]  /*c2e0*/  STL [R1+0x3d4], R6 ;  /* 0x0003d40601007387 */ /* 0x0005e20000100800 */
[----:B------:R-:W-:Y:S01]  /*c2f0*/  VIADD R23, R10, 0x1f0 ;  /* 0x000001f00a177836 */ /* 0x000fe20000000000 */
[----:B------:R-:W-:Y:S01]  /*c300*/  @!P4 IADD3 R116, R116, -R3, RZ ;  /* 0x800000037474c210 */ /* 0x000fe20007ffe0ff */
[----:B------:R-:W-:Y:S01]  /*c310*/  IMAD.HI.U32 R121, R5, R112, RZ ;  /* 0x0000007005797227 */ /* 0x000fe200078e00ff */
[----:B------:R-:W-:-:S02]  /*c320*/  IABS R122, R113 ;  /* 0x00000071007a7213 */ /* 0x000fc40000000000 */
[----:B------:R-:W-:Y:S01]  /*c330*/  ISETP.GE.AND P4, PT, R119, RZ, PT ;  /* 0x000000ff7700720c */ /* 0x000fe20003f86270 */
[----:B------:R-:W-:Y:S01]  /*c340*/  @!P0 IMAD.IADD R110, R110, 0x1, -R3 ;  /* 0x000000016e6e8824 */ /* 0x000fe200078e0a03 */
[----:B------:R-:W-:Y:S01]  /*c350*/  @!P6 IADD3 R114, R114, -R3, RZ ;  /* 0x800000037272e210 */ /* 0x000fe20007ffe0ff */
[----:B-1----:R-:W-:Y:S01]  /*c360*/  IMAD.MOV.U32 R2, RZ, RZ, R120 ;  /* 0x000000ffff027224 */ /* 0x002fe200078e0078 */
[----:B------:R-:W-:Y:S01]  /*c370*/  ISETP.GE.AND P0, PT, R117, RZ, PT ;  /* 0x000000ff7500720c */ /* 0x000fe20003f06270 */
[----:B------:R-:W-:Y:S01]  /*c380*/  IMAD.HI.U32 R117, R5, R4, RZ ;  /* 0x0000000405757227 */ /* 0x000fe200078e00ff */
[C---:B------:R-:W-:Y:S02]  /*c390*/  ISETP.GT.U32.AND P6, PT, R3.reuse, R116, PT ;  /* 0x000000740300720c */ /* 0x040fe40003fc4070 */
[----:B--2---:R-:W-:Y:S01]  /*c3a0*/  MOV R6, R118 ;  /* 0x0000007600067202 */ /* 0x004fe20000000f00 */
[----:B------:R-:W-:Y:S01]  /*c3b0*/  IMAD.MOV R121, RZ, RZ, -R121 ;  /* 0x000000ffff797224 */ /* 0x000fe200078e0a79 */
[----:B------:R-:W-:Y:S01]  /*c3c0*/  ISETP.GT.U32.AND P2, PT, R3, R114, PT ;  /* 0x000000720300720c */ /* 0x000fe20003f44070 */
[----:B------:R-:W-:Y:S01]  /*c3d0*/  IMAD.MOV R0, RZ, RZ, -R117 ;  /* 0x000000ffff007224 */ /* 0x000fe200078e0a75 */
[----:B------:R-:W-:Y:S01]  /*c3e0*/  @!P5 IADD3 R6, -R6, RZ, RZ ;  /* 0x000000ff0606d210 */ /* 0x000fe20007ffe1ff */
[----:B------:R-:W-:Y:S01]  /*c3f0*/  @!P1 IMAD.MOV R2, RZ, RZ, -R2 ;  /* 0x000000ffff029224 */ /* 0x000fe200078e0a02 */
[----:B------:R-:W-:Y:S01]  /*c400*/  ISETP.GE.AND P5, PT, R115, RZ, PT ;  /* 0x000000ff7300720c */ /* 0x000fe20003fa6270 */
[----:B------:R-:W-:-:S02]  /*c410*/  IMAD R112, R3, R121, R112 ;  /* 0x0000007903707224 */ /* 0x000fc400078e0270 */
[C---:B------:R-:W-:Y:S01]  /*c420*/  IMAD R4, R3.reuse, R0, R4 ;  /* 0x0000000003047224 */ /* 0x040fe200078e0204 */
[----:B------:R1:W-:Y:S01]  /*c430*/  STL [R1+0x3d8], R2 ;  /* 0x0003d80201007387 */ /* 0x0003e20000100800 */
[--C-:B------:R-:W-:Y:S01]  /*c440*/  @!P6 IMAD.IADD R116, R116, 0x1, -R3.reuse ;  /* 0x000000017474e824 */ /* 0x100fe200078e0a03 */
[C---:B------:R-:W-:Y:S01]  /*c450*/  ISETP.GT.U32.AND P1, PT, R3.reuse, R112, PT ;  /* 0x000000700300720c */ /* 0x040fe20003f24070 */
[----:B------:R-:W-:Y:S01]  /*c460*/  VIADD R0, R10, 0xe7 ;  /* 0x000000e70a007836 */ /* 0x000fe20000000000 */
[----:B------:R-:W-:Y:S01]  /*c470*/  ISETP.GT.U32.AND P6, PT, R3, R4, PT ;  /* 0x000000040300720c */ /* 0x000fe20003fc4070 */
[----:B------:R-:W-:Y:S01]  /*c480*/  STL [R1+0x3f8], R6 ;  /* 0x0003f80601007387 */ /* 0x000fe20000100800 */
[----:B------:R-:W-:Y:S01]  /*c490*/  @!P2 IMAD.IADD R114, R114, 0x1, -R3 ;  /* 0x000000017272a824 */ /* 0x000fe200078e0a03 */
[----:B------:R-:W-:Y:S01]  /*c4a0*/  ISETP.GE.AND P2, PT, R113, RZ, PT ;  /* 0x000000ff7100720c */ /* 0x000fe20003f46270 */
[----:B------:R-:W-:Y:S01]  /*c4b0*/  VIADD R113, R10, 0xe9 ;  /* 0x000000e90a717836 */ /* 0x000fe20000000000 */
[----:B------:R-:W-:Y:S01]  /*c4c0*/  IABS R121, R0 ;  /* 0x0000000000797213 */ /* 0x000fe20000000000 */
[----:B-1----:R-:W-:-:S02]  /*c4d0*/  IMAD.MOV.U32 R2, RZ, RZ, R110 ;  /* 0x000000ffff027224 */ /* 0x002fc400078e006e */
[----:B------:R-:W-:Y:S01]  /*c4e0*/  IMAD.HI.U32 R110, R5, R122, RZ ;  /* 0x0000007a056e7227 */ /* 0x000fe200078e00ff */
[----:B------:R-:W-:Y:S02]  /*c4f0*/  IABS R117, R113 ;  /* 0x0000007100757213 */ /* 0x000fe40000000000 */
[----:B------:R-:W-:Y:S01]  /*c500*/  @!P1 IADD3 R112, R112, -R3, RZ ;  /* 0x8000000370709210 */ /* 0x000fe20007ffe0ff */
[----:B------:R-:W-:Y:S01]  /*c510*/  @!P3 IMAD.MOV R2, RZ, RZ, -R2 ;  /* 0x000000ffff02b224 */ /* 0x000fe200078e0a02 */
[----:B------:R-:W-:Y:S01]  /*c520*/  ISETP.GE.AND P3, PT, R111, RZ, PT ;  /* 0x000000ff6f00720c */ /* 0x000fe20003f66270 */
[----:B------:R-:W-:Y:S01]  /*c530*/  @!P6 IMAD.IADD R4, R4, 0x1, -R3 ;  /* 0x000000010404e824 */ /* 0x000fe200078e0a03 */
[----:B------:R-:W-:Y:S01]  /*c540*/  IADD3 R110, -R110, RZ, RZ ;  /* 0x000000ff6e6e7210 */ /* 0x000fe20007ffe1ff */
[----:B------:R-:W-:Y:S01]  /*c550*/  IMAD.HI.U32 R111, R5, R121, RZ ;  /* 0x00000079056f7227 */ /* 0x000fe200078e00ff */
[----:B------:R1:W-:Y:S01]  /*c560*/  STL [R1+0x404], R2 ;  /* 0x0004040201007387 */ /* 0x0003e20000100800 */
[----:B------:R-:W-:-:S02]  /*c570*/  ISETP.GT.U32.AND P6, PT, R3, R112, PT ;  /* 0x000000700300720c */ /* 0x000fc40003fc4070 */
[C---:B------:R-:W-:Y:S01]  /*c580*/  IMAD R122, R3.reuse, R110, R122 ;  /* 0x0000006e037a7224 */ /* 0x040fe200078e027a */
[----:B------:R-:W-:Y:S01]  /*c590*/  ISETP.GE.AND P1, PT, R0, RZ, PT ;  /* 0x000000ff0000720c */ /* 0x000fe20003f26270 */
[----:B------:R-:W-:Y:S01]  /*c5a0*/  IMAD.MOV R111, RZ, RZ, -R111 ;  /* 0x000000ffff6f7224 */ /* 0x000fe200078e0a6f */
[C---:B------:R-:W-:Y:S01]  /*c5b0*/  IADD3 R0, R10.reuse, 0xea, RZ ;  /* 0x000000ea0a007810 */ /* 0x040fe20007ffe0ff */
[----:B------:R-:W-:Y:S02]  /*c5c0*/  VIADD R110, R10, 0xe8 ;  /* 0x000000e80a6e7836 */ /* 0x000fe40000000000 */
[----:B------:R-:W-:Y:S01]  /*c5d0*/  IMAD R121, R3, R111, R121 ;  /* 0x0000006f03797224 */ /* 0x000fe200078e0279 */
[----:B------:R-:W-:Y:S01]  /*c5e0*/  IABS R119, R0 ;  /* 0x0000000000777213 */ /* 0x000fe20000000000 */
[----:B-1----:R-:W-:Y:S01]  /*c5f0*/  IMAD.MOV.U32 R2, RZ, RZ, R116 ;  /* 0x000000ffff027224 */ /* 0x002fe200078e0074 */
[----:B------:R-:W-:Y:S01]  /*c600*/  IABS R120, R110 ;  /* 0x0000006e00787213 */ /* 0x000fe20000000000 */
[----:B------:R-:W-:-:S03]  /*c610*/  IMAD.HI.U32 R111, R5, R117, RZ ;  /* 0x00000075056f7227 */ /* 0x000fc600078e00ff */
[----:B------:R-:W-:Y:S01]  /*c620*/  @!P0 IADD3 R2, -R2, RZ, RZ ;  /* 0x000000ff02028210 */ /* 0x000fe20007ffe1ff */
[----:B------:R-:W-:Y:S01]  /*c630*/  @!P6 IMAD.IADD R112, R112, 0x1, -R3 ;  /* 0x000000017070e824 */ /* 0x000fe200078e0a03 */
[C---:B------:R-:W-:Y:S01]  /*c640*/  ISETP.GT.U32.AND P6, PT, R3.reuse, R121, PT ;  /* 0x000000790300720c */ /* 0x040fe20003fc4070 */
[----:B------:R-:W-:Y:S01]  /*c650*/  IMAD.MOV R111, RZ, RZ, -R111 ;  /* 0x000000ffff6f7224 */ /* 0x000fe200078e0a6f */
[C---:B------:R-:W-:Y:S01]  /*c660*/  ISETP.GT.U32.AND P0, PT, R3.reuse, R4, PT ;  /* 0x000000040300720c */ /* 0x040fe20003f04070 */
[----:B------:R1:W-:Y:S01]  /*c670*/  STL [R1+0x414], R2 ;  /* 0x0004140201007387 */ /* 0x0003e20000100800 */
[C---:B------:R-:W-:Y:S02]  /*c680*/  VIADD R118, R10.reuse, 0xed ;  /* 0x000000ed0a767836 */ /* 0x040fe40000000000 */
[----:B------:R-:W-:Y:S02]  /*c690*/  IMAD R117, R3, R111, R117 ;  /* 0x0000006f03757224 */ /* 0x000fe400078e0275 */
[C---:B------:R-:W-:Y:S01]  /*c6a0*/  VIADD R111, R10.reuse, 0xeb ;  /* 0x000000eb0a6f7836 */ /* 0x040fe20000000000 */
[----:B------:R-:W-:Y:S01]  /*c6b0*/  IABS R115, R118 ;  /* 0x0000007600737213 */ /* 0x000fe20000000000 */
[----:B------:R-:W-:-:S02]  /*c6c0*/  VIADD R21, R10, 0x1f2 ;  /* 0x000001f20a157836 */ /* 0x000fc40000000000 */
[----:B------:R-:W-:Y:S02]  /*c6d0*/  VIADD R19, R10, 0x1f4 ;  /* 0x000001f40a137836 */ /* 0x000fe40000000000 */
[----:B-1----:R-:W-:Y:S02]  /*c6e0*/  IMAD.MOV.U32 R2, RZ, RZ, R114 ;  /* 0x000000ffff027224 */ /* 0x002fe400078e0072 */
[----:B------:R-:W-:-:S03]  /*c6f0*/  IMAD.HI.U32 R114, R5, R120, RZ ;  /* 0x0000007805727227 */ /* 0x000fc600078e00ff */
[----:B------:R-:W-:Y:S01]  /*c700*/  @!P4 IADD3 R2, -R2, RZ, RZ ;  /* 0x000000ff0202c210 */ /* 0x000fe20007ffe1ff */
[--C-:B------:R-:W-:Y:S01]  /*c710*/  @!P6 IMAD.IADD R121, R121, 0x1, -R3.reuse ;  /* 0x000000017979e824 */ /* 0x100fe200078e0a03 */
[----:B------:R-:W-:Y:S01]  /*c720*/  ISETP.GT.U32.AND P4, PT, R3, R122, PT ;  /* 0x0000007a0300720c */ /* 0x000fe20003f84070 */
[----:B------:R-:W-:Y:S01]  /*c730*/  @!P0 IMAD.IADD R4, R4, 0x1, -R3 ;  /* 0x0000000104048824 */ /* 0x000fe200078e0a03 */
[----:B------:R-:W-:Y:S01]  /*c740*/  IADD3 R114, -R114, RZ, RZ ;  /* 0x000000ff72727210 */ /* 0x000fe20007ffe1ff */
[----:B------:R1:W-:Y:S01]  /*c750*/  STL [R1+0x4d8], R2 ;  /* 0x0004d80201007387 */ /* 0x0003e20000100800 */
[----:B------:R-:W-:Y:S01]  /*c760*/  ISETP.GE.AND P0, PT, R110, RZ, PT ;  /* 0x000000ff6e00720c */ /* 0x000fe20003f06270 */
[----:B------:R-:W-:-:S04]  /*c770*/  IMAD.HI.U32 R110, R5, R119, RZ ;  /* 0x00000077056e7227 */ /* 0x000fc800078e00ff */
[C---:B------:R-:W-:Y:S02]  /*c780*/  IMAD R120, R3.reuse, R114, R120 ;  /* 0x0000007203787224 */ /* 0x040fe400078e0278 */
[----:B------:R-:W-:Y:S02]  /*c790*/  IMAD.MOV R110, RZ, RZ, -R110 ;  /* 0x000000ffff6e7224 */ /* 0x000fe400078e0a6e */
[----:B------:R-:W-:Y:S01]  /*c7a0*/  @!P4 IMAD.IADD R122, R122, 0x1, -R3 ;  /* 0x000000017a7ac824 */ /* 0x000fe200078e0a03 */
[----:B-1----:R-:W-:Y:S01]  /*c7b0*/  MOV R2, R112 ;  /* 0x0000007000027202 */ /* 0x002fe20000000f00 */
[----:B------:R-:W-:Y:S01]  /*c7c0*/  IMAD R119, R3, R110, R119 ;  /* 0x0000006e03777224 */ /* 0x000fe200078e0277 */
[----:B------:R-:W-:Y:S01]  /*c7d0*/  ISETP.GE.AND P4, PT, R113, RZ, PT ;  /* 0x000000ff7100720c */ /* 0x000fe20003f86270 */
[----:B------:R-:W-:Y:S01]  /*c7e0*/  VIADD R16, R10, 0x1fb ;  /* 0x000001fb0a107836 */ /* 0x000fe20000000000 */
[----:B------:R-:W-:Y:S01]  /*c7f0*/  @!P5 IADD3 R2, -R2, RZ, RZ ;  /* 0x000000ff0202d210 */ /* 0x000fe20007ffe1ff */
[----:B------:R-:W-:Y:S01]  /*c800*/  VIADD R12, R10, 0x1fd ;  /* 0x000001fd0a0c7836 */ /* 0x000fe20000000000 */
[----:B------:R-:W-:-:S02]  /*c810*/  ISETP.GT.U32.AND P6, PT, R3, R122, PT ;  /* 0x0000007a0300720c */ /* 0x000fc40003fc4070 */
[----:B------:R-:W-:Y:S01]  /*c820*/  ISETP.GT.U32.AND P5, PT, R3, R121, PT ;  /* 0x000000790300720c */ /* 0x000fe20003fa4070 */
[----:B------:R1:W-:Y:S01]  /*c830*/  STL [R1+0x658], R2 ;  /* 0x0006580201007387 */ /* 0x0003e20000100800 */
[----:B------:R-:W-:Y:S02]  /*c840*/  IABS R113, R111 ;  /* 0x0000006f00717213 */ /* 0x000fe40000000000 */
[----:B------:R-:W-:-:S03]  /*c850*/  IADD3 R110, R10, 0xee, RZ ;  /* 0x000000ee0a6e7810 */ /* 0x000fc60007ffe0ff */
[----:B------:R-:W-:Y:S01]  /*c860*/  IMAD.HI.U32 R116, R5, R113, RZ ;  /* 0x0000007105747227 */ /* 0x000fe200078e00ff */
[----:B------:R-:W-:-:S03]  /*c870*/  IABS R114, R110 ;  /* 0x0000006e00727213 */ /* 0x000fc60000000000 */
[----:B-1----:R-:W-:Y:S01]  /*c880*/  IMAD.MOV.U32 R2, RZ, RZ, R4 ;  /* 0x000000ffff027224 */ /* 0x002fe200078e0004 */
[----:B------:R-:W-:Y:S01]  /*c890*/  IADD3 R4, R10, 0xec, RZ ;  /* 0x000000ec0a047810 */ /* 0x000fe20007ffe0ff */
[--C-:B------:R-:W-:Y:S01]  /*c8a0*/  @!P6 IMAD.IADD R122, R122, 0x1, -R3.reuse ;  /* 0x000000017a7ae824 */ /* 0x100fe200078e0a03 */
[C---:B------:R-:W-:Y:S01]  /*c8b0*/  ISETP.GT.U32.AND P6, PT, R3.reuse, R117, PT ;  /* 0x000000750300720c */ /* 0x040fe20003fc4070 */
[----:B------:R-:W-:Y:S01]  /*c8c0*/  @!P3 IMAD.MOV R2, RZ, RZ, -R2 ;  /* 0x000000ffff02b224 */ /* 0x000fe200078e0a02 */
[----:B------:R-:W-:Y:S01]  /*c8d0*/  ISETP.GT.U32.AND P3, PT, R3, R120, PT ;  /* 0x000000780300720c */ /* 0x000fe20003f64070 */
[----:B------:R-:W-:Y:S01]  /*c8e0*/  IMAD.MOV.U32 R6, RZ, RZ, R122 ;  /* 0x000000ffff067224 */ /* 0x000fe200078e007a */
[----:B------:R-:W-:Y:S01]  /*c8f0*/  IABS R112, R4 ;  /* 0x0000000400707213 */ /* 0x000fe20000000000 */
[----:B------:R-:W-:Y:S01]  /*c900*/  @!P5 IMAD.IADD R121, R121, 0x1, -R3 ;  /* 0x000000017979d824 */ /* 0x000fe200078e0a03 */
[----:B------:R-:W-:Y:S01]  /*c910*/  ISETP.GT.U32.AND P5, PT, R3, R119, PT ;  /* 0x000000770300720c */ /* 0x000fe20003fa4070 */
[----:B------:R-:W-:Y:S01]  /*c920*/  @!P2 IMAD.MOV R6, RZ, RZ, -R6 ;  /* 0x000000ffff06a224 */ /* 0x000fe200078e0a06 */
[----:B------:R1:W-:Y:S01]  /*c930*/  STL [R1+0x6a4], R2 ;  /* 0x0006a40201007387 */ /* 0x0003e20000100800 */
[----:B------:R-:W-:-:S03]  /*c940*/  IMAD.MOV R116, RZ, RZ, -R116 ;  /* 0x000000ffff747224 */ /* 0x000fc600078e0a74 */
[----:B------:R2:W-:Y:S01]  /*c950*/  STL [R1+0x670], R6 ;  /* 0x0006700601007387 */ /* 0x0005e20000100800 */
[-C--:B------:R-:W-:Y:S01]  /*c960*/  @!P6 IADD3 R117, R117, -R3.reuse, RZ ;  /* 0x800000037575e210 */ /* 0x080fe20007ffe0ff */
[C---:B------:R-:W-:Y:S01]  /*c970*/  IMAD R113, R3.reuse, R116, R113 ;  /* 0x0000007403717224 */ /* 0x040fe200078e0271 */
[----:B------:R-:W-:Y:S02]  /*c980*/  @!P3 IADD3 R120, R120, -R3, RZ ;  /* 0x800000037878b210 */ /* 0x000fe40007ffe0ff */
[----:B------:R-:W-:Y:S01]  /*c990*/  ISETP.GE.AND P3, PT, R0, RZ, PT ;  /* 0x000000ff0000720c */ /* 0x000fe20003f66270 */
[----:B------:R-:W-:Y:S01]  /*c9a0*/  IMAD.MOV.U32 R0, RZ, RZ, R115 ;  /* 0x000000ffff007224 */ /* 0x000fe200078e0073 */
[----:B------:R-:W-:Y:S01]  /*c9b0*/  ISETP.GT.U32.AND P6, PT, R3, R120, PT ;  /* 0x000000780300720c */ /* 0x000fe20003fc4070 */
[----:B------:R-:W-:Y:S01]  /*c9c0*/  IMAD.HI.U32 R115, R5, R112, RZ ;  /* 0x0000007005737227 */ /* 0x000fe200078e00ff */
[----:B------:R-:W-:Y:S02]  /*c9d0*/  ISETP.GT.U32.AND P2, PT, R3, R117, PT ;  /* 0x000000750300720c */ /* 0x000fe40003f44070 */
[----:B-1----:R-:W-:Y:S01]  /*c9e0*/  MOV R2, R121 ;  /* 0x0000007900027202 */ /* 0x002fe20000000f00 */
[----:B------:R-:W-:Y:S01]  /*c9f0*/  IMAD.MOV R115, RZ, RZ, -R115 ;  /* 0x000000ffff737224 */ /* 0x000fe200078e0a73 */
[----:B------:R-:W-:Y:S01]  /*ca00*/  IADD3 R121, R10, 0xf8, RZ ;  /* 0x000000f80a797810 */ /* 0x000fe20007ffe0ff */
[--C-:B------:R-:W-:Y:S01]  /*ca10*/  @!P5 IMAD.IADD R119, R119, 0x1, -R3.reuse ;  /* 0x000000017777d824 */ /* 0x100fe200078e0a03 */
[----:B------:R-:W-:Y:S01]  /*ca20*/  @!P1 IADD3 R2, -R2, RZ, RZ ;  /* 0x000000ff02029210 */ /* 0x000fe20007ffe1ff */
[----:B------:R-:W-:Y:S01]  /*ca30*/  IMAD R112, R3, R115, R112 ;  /* 0x0000007303707224 */ /* 0x000fe200078e0270 */
[----:B------:R-:W-:Y:S01]  /*ca40*/  ISETP.GE.AND P1, PT, R111, RZ, PT ;  /* 0x000000ff6f00720c */ /* 0x000fe20003f26270 */
[----:B------:R-:W-:Y:S01]  /*ca50*/  IMAD.HI.U32 R116, R5, R0, RZ ;  /* 0x0000000005747227 */ /* 0x000fe200078e00ff */
[C---:B------:R-:W-:Y:S01]  /*ca60*/  ISETP.GT.U32.AND P5, PT, R3.reuse, R119, PT ;  /* 0x000000770300720c */ /* 0x040fe20003fa4070 */
[----:B------:R1:W-:Y:S01]  /*ca70*/  STL [R1+0x67c], R2 ;  /* 0x00067c0201007387 */ /* 0x0003e20000100800 */
[----:B------:R-:W-:Y:S01]  /*ca80*/  IADD3 R115, R10, 0xef, RZ ;  /* 0x000000ef0a737810 */ /* 0x000fe20007ffe0ff */
[--C-:B------:R-:W-:Y:S01]  /*ca90*/  @!P6 IMAD.IADD R120, R120, 0x1, -R3.reuse ;  /* 0x000000017878e824 */ /* 0x100fe200078e0a03 */
[----:B------:R-:W-:Y:S01]  /*caa0*/  ISETP.GT.U32.AND P6, PT, R3, R113, PT ;  /* 0x000000710300720c */ /* 0x000fe20003fc4070 */
[----:B------:R-:W-:Y:S01]  /*cab0*/  @!P2 IMAD.IADD R117, R117, 0x1, -R3 ;  /* 0x000000017575a824 */ /* 0x000fe200078e0a03 */
[----:B------:R-:W-:Y:S01]  /*cac0*/  ISETP.GT.U32.AND P2, PT, R3, R112, PT ;  /* 0x000000700300720c */ /* 0x000fe20003f44070 */
[----:B------:R-:W-:-:S03]  /*cad0*/  IMAD.HI.U32 R111, R5, R114, RZ ;  /* 0x00000072056f7227 */ /* 0x000fc600078e00ff */
[----:B--2---:R-:W-:Y:S01]  /*cae0*/  MOV R6, R117 ;  /* 0x0000007500067202 */ /* 0x004fe20000000f00 */
[----:B------:R-:W-:Y:S01]  /*caf0*/  IMAD.MOV R116, RZ, RZ, -R116 ;  /* 0x000000ffff747224 */ /* 0x000fe200078e0a74 */
[----:B-1----:R-:W-:Y:S01]  /*cb00*/  MOV R2, R120 ;  /* 0x0000007800027202 */ /* 0x002fe20000000f00 */
[--C-:B------:R-:W-:Y:S01]  /*cb10*/  @!P5 IMAD.IADD R119, R119, 0x1, -R3.reuse ;  /* 0x000000017777d824 */ /* 0x100fe200078e0a03 */
[----:B------:R-:W-:Y:S01]  /*cb20*/  IADD3 R111, -R111, RZ, RZ ;  /* 0x000000ff6f6f7210 */ /* 0x000fe20007ffe1ff */
[----:B------:R-:W-:Y:S01]  /*cb30*/  IMAD R0, R3, R116, R0 ;  /* 0x0000007403007224 */ /* 0x000fe200078e0200 */
[----:B------:R-:W-:Y:S01]  /*cb40*/  ISETP.GE.AND P5, PT, R4, RZ, PT ;  /* 0x000000ff0400720c */ /* 0x000fe20003fa6270 */
[--C-:B------:R-:W-:Y:S01]  /*cb50*/  @!P6 IMAD.IADD R113, R113, 0x1, -R3.reuse ;  /* 0x000000017171e824 */ /* 0x100fe200078e0a03 */
[----:B------:R-:W-:Y:S01]  /*cb60*/  IABS R116, R115 ;  /* 0x0000007300747213 */ /* 0x000fe20000000000 */
[----:B------:R-:W-:Y:S01]  /*cb70*/  @!P2 IMAD.IADD R112, R112, 0x1, -R3 ;  /* 0x000000017070a824 */ /* 0x000fe200078e0a03 */
[C---:B------:R-:W-:Y:S01]  /*cb80*/  ISETP.GT.U32.AND P6, PT, R3.reuse, R0, PT ;  /* 0x000000000300720c */ /* 0x040fe20003fc4070 */
[----:B------:R-:W-:Y:S01]  /*cb90*/  @!P0 IMAD.MOV R2, RZ, RZ, -R2 ;  /* 0x000000ffff028224 */ /* 0x000fe200078e0a02 */
[C---:B------:R-:W-:Y:S01]  /*cba0*/  ISETP.GT.U32.AND P2, PT, R3.reuse, R113, PT ;  /* 0x000000710300720c */ /* 0x040fe20003f44070 */
[----:B------:R-:W-:Y:S01]  /*cbb0*/  VIADD R4, R10, 0xf0 ;  /* 0x000000f00a047836 */ /* 0x000fe20000000000 */
[C---:B------:R-:W-:Y:S01]  /*cbc0*/  ISETP.GT.U32.AND P0, PT, R3.reuse, R112, PT ;  /* 0x000000700300720c */ /* 0x040fe20003f04070 */
[----:B------:R-:W-:Y:S01]  /*cbd0*/  @!P4 IMAD.MOV R6, RZ, RZ, -R6 ;  /* 0x000000ffff06c224 */ /* 0x000fe200078e0a06 */
[----:B------:R1:W-:Y:S01]  /*cbe0*/  STL [R1+0x680], R2 ;  /* 0x0006800201007387 */ /* 0x0003e20000100800 */
[----:B------:R-:W-:Y:S01]  /*cbf0*/  IMAD R114, R3, R111, R114 ;  /* 0x0000006f03727224 */ /* 0x000fe200078e0272 */
[----:B------:R-:W-:Y:S01]  /*cc00*/  IABS R111, R4 ;  /* 0x00000004006f7213 */ /* 0x000fe20000000000 */
[----:B------:R-:W-:Y:S01]  /*cc10*/  IMAD.HI.U32 R117, R5, R116, RZ ;  /* 0x0000007405757227 */ /* 0x000fe200078e00ff */
[----:B------:R-:W-:Y:S02]  /*cc20*/  STL [R1+0x6a0], R6 ;  /* 0x0006a00601007387 */ /* 0x000fe40000100800 */
[----:B------:R-:W-:Y:S01]  /*cc30*/  ISETP.GT.U32.AND P4, PT, R3, R114, PT ;  /* 0x000000720300720c */ /* 0x000fe20003f84070 */
[----:B------:R-:W-:Y:S01]  /*cc40*/  IMAD.MOV R117, RZ, RZ, -R117 ;  /* 0x000000ffff757224 */ /* 0x000fe200078e0a75 */
[-C--:B------:R-:W-:Y:S01]  /*cc50*/  @!P6 IADD3 R0, R0, -R3.reuse, RZ ;  /* 0x800000030000e210 */ /* 0x080fe20007ffe0ff */
[----:B------:R-:W-:Y:S01]  /*cc60*/  VIADD R120, R10, 0xf9 ;  /* 0x000000f90a787836 */ /* 0x000fe20000000000 */
[----:B------:R-:W-:Y:S01]  /*cc70*/  @!P2 IADD3 R113, R113, -R3, RZ ;  /* 0x800000037171a210 */ /* 0x000fe20007ffe0ff */
[----:B-1----:R-:W-:Y:S01]  /*cc80*/  IMAD.MOV.U32 R2, RZ, RZ, R119 ;  /* 0x000000ffff027224 */ /* 0x002fe200078e0077 */
[----:B------:R-:W-:Y:S01]  /*cc90*/  ISETP.GE.AND P2, PT, R110, RZ, PT ;  /* 0x000000ff6e00720c */ /* 0x000fe20003f46270 */
[----:B------:R-:W-:Y:S01]  /*cca0*/  @!P0 IMAD.IADD R112, R112, 0x1, -R3 ;  /* 0x0000000170708824 */ /* 0x000fe200078e0a03 */
[----:B------:R-:W-:Y:S01]  /*ccb0*/  ISETP.GT.U32.AND P6, PT, R3, R0, PT ;  /* 0x000000000300720c */ /* 0x000fe20003fc4070 */
[----:B------:R-:W-:Y:S01]  /*ccc0*/  @!P3 IMAD.MOV R2, RZ, RZ, -R2 ;  /* 0x000000ffff02b224 */ /* 0x000fe200078e0a02 */
[----:B------:R-:W-:Y:S01]  /*ccd0*/  ISETP.GE.AND P3, PT, R118, RZ, PT ;  /* 0x000000ff7600720c */ /* 0x000fe20003f66270 */
[----:B------:R-:W-:Y:S01]  /*cce0*/  IMAD.HI.U32 R118, R5, R111, RZ ;  /* 0x0000006f05767227 */ /* 0x000fe200078e00ff */
[----:B------:R-:W-:-:S02]  /*ccf0*/  ISETP.GE.AND P0, PT, R115, RZ, PT ;  /* 0x000000ff7300720c */ /* 0x000fc40003f06270 */
[----:B------:R1:W-:Y:S01]  /*cd00*/  STL [R1+0x684], R2 ;  /* 0x0006840201007387 */ /* 0x0003e20000100800 */
[----:B------:R-:W-:Y:S01]  /*cd10*/  IMAD.MOV R118, RZ, RZ, -R118 ;  /* 0x000000ffff767224 */ /* 0x000fe200078e0a76 */
[----:B------:R-:W-:Y:S01]  /*cd20*/  @!P4 IADD3 R114, R114, -R3, RZ ;  /* 0x800000037272c210 */ /* 0x000fe20007ffe0ff */
[C---:B------:R-:W-:Y:S01]  /*cd30*/  IMAD R110, R3.reuse, R117, R116 ;  /* 0x00000075036e7224 */ /* 0x040fe200078e0274 */
[C---:B------:R-:W-:Y:S01]  /*cd40*/  IADD3 R115, R10.reuse, 0xf5, RZ ;  /* 0x000000f50a737810 */ /* 0x040fe20007ffe0ff */
[C---:B------:R-:W-:Y:S01]  /*cd50*/  IMAD R111, R3.reuse, R118, R111 ;  /* 0x00000076036f7224 */ /* 0x040fe200078e026f */
[C---:B------:R-:W-:Y:S01]  /*cd60*/  ISETP.GT.U32.AND P4, PT, R3.reuse, R114, PT ;  /* 0x000000720300720c */ /* 0x040fe20003f84070 */
[----:B------:R-:W-:Y:S01]  /*cd70*/  VIADD R116, R10, 0xf2 ;  /* 0x000000f20a747836 */ /* 0x000fe20000000000 */
[----:B------:R-:W-:Y:S01]  /*cd80*/  @!P6 IADD3 R0, R0, -R3, RZ ;  /* 0x800000030000e210 */ /* 0x000fe20007ffe0ff */
[----:B-1----:R-:W-:Y:S01]  /*cd90*/  IMAD.MOV.U32 R2, RZ, RZ, R113 ;  /* 0x000000ffff027224 */ /* 0x002fe200078e0071 */
[----:B------:R-:W-:Y:S01]  /*cda0*/  ISETP.GE.AND P6, PT, R4, RZ, PT ;  /* 0x000000ff0400720c */ /* 0x000fe20003fc6270 */
[C---:B------:R-:W-:Y:S01]  /*cdb0*/  VIADD R113, R10.reuse, 0xf1 ;  /* 0x000000f10a717836 */ /* 0x040fe20000000000 */
[----:B------:R-:W-:Y:S01]  /*cdc0*/  IADD3 R4, R10, 0xf3, RZ ;  /* 0x000000f30a047810 */ /* 0x000fe20007ffe0ff */
[----:B------:R-:W-:Y:S01]  /*cdd0*/  @!P1 IMAD.MOV R2, RZ, RZ, -R2 ;  /* 0x000000ffff029224 */ /* 0x000fe200078e0a02 */
[----:B------:R-:W-:Y:S01]  /*cde0*/  ISETP.GT.U32.AND P1, PT, R3, R110, PT ;  /* 0x0000006e0300720c */ /* 0x000fe20003f24070 */
[----:B------:R-:W-:Y:S01]  /*cdf0*/  @!P3 IMAD.MOV R0, RZ, RZ, -R0 ;  /* 0x000000ffff00b224 */ /* 0x000fe200078e0a00 */
[----:B------:R-:W-:-:S02]  /*ce00*/  ISETP.GE.AND P3, PT, R113, RZ, PT ;  /* 0x000000ff7100720c */ /* 0x000fc40003f66270 */
[----:B------:R1:W-:Y:S01]  /*ce10*/  STL [R1+0x688], R2 ;  /* 0x0006880201007387 */ /* 0x0003e20000100800 */
[----:B------:R-:W-:Y:S01]  /*ce20*/  @!P4 IMAD.IADD R114, R114, 0x1, -R3 ;  /* 0x000000017272c824 */ /* 0x000fe200078e0a03 */
[----:B------:R-:W-:Y:S02]  /*ce30*/  ISETP.GE.AND P4, PT, R116, RZ, PT ;  /* 0x000000ff7400720c */ /* 0x000fe40003f86270 */
[----:B------:R-:W-:Y:S02]  /*ce40*/  IABS R116, R116 ;  /* 0x0000007400747213 */ /* 0x000fe40000000000 */
[----:B------:R-:W-:-:S03]  /*ce50*/  IABS R118, R121 ;  /* 0x0000007900767213 */ /* 0x000fc60000000000 */
[----:B------:R-:W-:Y:S02]  /*ce60*/  @!P1 IMAD.IADD R110, R110, 0x1, -R3 ;  /* 0x000000016e6e9824 */ /* 0x000fe400078e0a03 */
[----:B-1----:R-:W-:Y:S01]  /*ce70*/  IMAD.MOV.U32 R2, RZ, RZ, R112 ;  /* 0x000000ffff027224 */ /* 0x002fe200078e0070 */
[----:B------:R-:W-:Y:S02]  /*ce80*/  IABS R112, R113 ;  /* 0x0000007100707213 */ /* 0x000fe40000000000 */
[----:B------:R-:W-:Y:S02]  /*ce90*/  ISETP.GT.U32.AND P1, PT, R3, R110, PT ;  /* 0x0000006e0300720c */ /* 0x000fe40003f24070 */
[----:B------:R-:W-:Y:S01]  /*cea0*/  @!P5 IADD3 R2, -R2, RZ, RZ ;  /* 0x000000ff0202d210 */ /* 0x000fe20007ffe1ff */
[----:B------:R-:W-:Y:S01]  /*ceb0*/  IMAD.HI.U32 R113, R5, R112, RZ ;  /* 0x0000007005717227 */ /* 0x000fe200078e00ff */
[----:B------:R-:W-:-:S03]  /*cec0*/  ISETP.GT.U32.AND P5, PT, R3, R111, PT ;  /* 0x0000006f0300720c */ /* 0x000fc60003fa4070 */
[----:B------:R1:W-:Y:S01]  /*ced0*/  STL [R1+0x68c], R2 ;  /* 0x00068c0201007387 */ /* 0x0003e20000100800 */
[----:B------:R-:W-:-:S03]  /*cee0*/  IMAD.MOV R113, RZ, RZ, -R113 ;  /* 0x000000ffff717224 */ /* 0x000fc600078e0a71 */
[----:B------:R2:W-:Y:S02]  /*cef0*/  STL [R1+0x698], R0 ;  /* 0x0006980001007387 */ /* 0x0005e40000100800 */
[----:B------:R-:W-:-:S04]  /*cf00*/  @!P1 IMAD.IADD R110, R110, 0x1, -R3 ;  /* 0x000000016e6e9824 */ /* 0x000fc800078e0a03 */
[----:B------:R-:W-:Y:S01]  /*cf10*/  @!P5 IADD3 R111, R111, -R3, RZ ;  /* 0x800000036f6fd210 */ /* 0x000fe20007ffe0ff */
[----:B-1----:R-:W-:Y:S02]  /*cf20*/  IMAD.MOV.U32 R2, RZ, RZ, R114 ;  /* 0x000000ffff027224 */ /* 0x002fe400078e0072 */
[----:B------:R-:W-:Y:S01]  /*cf30*/  IMAD.HI.U32 R114, R5, R116, RZ ;  /* 0x0000007405727227 */ /* 0x000fe200078e00ff */
[C---:B------:R-:W-:Y:S02]  /*cf40*/  ISETP.GT.U32.AND P5, PT, R3.reuse, R111, PT ;  /* 0x0000006f0300720c */ /* 0x040fe40003fa4070 */
[----:B------:R-:W-:Y:S01]  /*cf50*/  @!P2 IADD3 R2, -R2, RZ, RZ ;  /* 0x000000ff0202a210 */ /* 0x000fe20007ffe1ff */
[----:B------:R-:W-:Y:S01]  /*cf60*/  IMAD.MOV.U32 R6, RZ, RZ, R110 ;  /* 0x000000ffff067224 */ /* 0x000fe200078e006e */
[----:B--2---:R-:W-:Y:S02]  /*cf70*/  IABS R0, R4 ;  /* 0x0000000400007213 */ /* 0x004fe40000000000 */
[----:B------:R-:W-:Y:S01]  /*cf80*/  ISETP.GE.AND P2, PT, R4, RZ, PT ;  /* 0x000000ff0400720c */ /* 0x000fe20003f46270 */
[----:B------:R-:W-:Y:S01]  /*cf90*/  IMAD R4, R3, R113, R112 ;  /* 0x0000007103047224 */ /* 0x000fe200078e0270 */
[----:B------:R-:W-:Y:S01]  /*cfa0*/  IADD3 R114, -R114, RZ, RZ ;  /* 0x000000ff72727210 */ /* 0x000fe20007ffe1ff */
[----:B------:R1:W-:Y:S01]  /*cfb0*/  STL [R1+0x69c], R2 ;  /* 0x00069c0201007387 */ /* 0x0003e20000100800 */
[----:B------:R-:W-:-:S02]  /*cfc0*/  VIADD R113, R10, 0xf4 ;  /* 0x000000f40a717836 */ /* 0x000fc40000000000 */
[----:B------:R-:W-:Y:S01]  /*cfd0*/  ISETP.GT.U32.AND P1, PT, R3, R4, PT ;  /* 0x000000040300720c */ /* 0x000fe20003f24070 */
[----:B------:R-:W-:Y:S02]  /*cfe0*/  @!P5 IMAD.IADD R111, R111, 0x1, -R3 ;  /* 0x000000016f6fd824 */ /* 0x000fe400078e0a03 */
[----:B------:R-:W-:Y:S01]  /*cff0*/  IMAD R116, R3, R114, R116 ;  /* 0x0000007203747224 */ /* 0x000fe200078e0274 */
[----:B------:R-:W-:Y:S01]  /*d000*/  IABS R117, R113 ;  /* 0x0000007100757213 */ /* 0x000fe20000000000 */
[----:B------:R-:W-:Y:S01]  /*d010*/  @!P0 IMAD.MOV R6, RZ, RZ, -R6 ;  /* 0x000000ffff068224 */ /* 0x000fe200078e0a06 */
[----:B------:R-:W-:Y:S01]  /*d020*/  ISETP.GE.AND P5, PT, R113, RZ, PT ;  /* 0x000000ff7100720c */ /* 0x000fe20003fa6270 */
[----:B-1----:R-:W-:Y:S02]  /*d030*/  IMAD.MOV.U32 R2, RZ, RZ, R111 ;  /* 0x000000ffff027224 */ /* 0x002fe400078e006f */
[----:B------:R-:W-:Y:S01]  /*d040*/  IMAD.HI.U32 R112, R5, R0, RZ ;  /* 0x0000000005707227 */ /* 0x000fe200078e00ff */
[----:B------:R1:W-:Y:S03]  /*d050*/  STL [R1+0x690], R6 ;  /* 0x0006900601007387 */ /* 0x0003e60000100800 */
[----:B------:R-:W-:Y:S01]  /*d060*/  @!P6 IMAD.MOV R2, RZ, RZ, -R2 ;  /* 0x000000ffff02e224 */ /* 0x000fe200078e0a02 */
[----:B------:R-:W-:Y:S01]  /*d070*/  ISETP.GT.U32.AND P6, PT, R3, R116, PT ;  /* 0x000000740300720c */ /* 0x000fe20003fc4070 */
[----:B------:R-:W-:Y:S01]  /*d080*/  IMAD.HI.U32 R110, R5, R117, RZ ;  /* 0x00000075056e7227 */ /* 0x000fe200078e00ff */
[----:B------:R-:W-:-:S02]  /*d090*/  @!P1 IADD3 R4, R4, -R3, RZ ;  /* 0x8000000304049210 */ /* 0x000fc40007ffe0ff */
[----:B------:R-:W-:Y:S01]  /*d0a0*/  ISETP.GE.AND P1, PT, R115, RZ, PT ;  /* 0x000000ff7300720c */ /* 0x000fe20003f26270 */
[----:B------:R-:W-:Y:S01]  /*d0b0*/  IMAD.MOV R112, RZ, RZ, -R112 ;  /* 0x000000ffff707224 */ /* 0x000fe200078e0a70 */
[C---:B------:R-:W-:Y:S01]  /*d0c0*/  ISETP.GT.U32.AND P0, PT, R3.reuse, R4, PT ;  /* 0x000000040300720c */ /* 0x040fe20003f04070 */
[----:B------:R2:W-:Y:S01]  /*d0d0*/  STL [R1+0x694], R2 ;  /* 0x0006940201007387 */ /* 0x0005e20000100800 */
[----:B------:R-:W-:Y:S01]  /*d0e0*/  IABS R115, R115 ;  /* 0x0000007300737213 */ /* 0x000fe20000000000 */
[----:B------:R-:W-:Y:S01]  /*d0f0*/  IMAD R0, R3, R112, R0 ;  /* 0x0000007003007224 */ /* 0x000fe200078e0200 */
[----:B------:R-:W-:Y:S01]  /*d100*/  IADD3 R110, -R110, RZ, RZ ;  /* 0x000000ff6e6e7210 */ /* 0x000fe20007ffe1ff */
[----:B------:R-:W-:Y:S02]  /*d110*/  VIADD R112, R10, 0xf6 ;  /* 0x000000f60a707836 */ /* 0x000fe40000000000 */
[----:B------:R-:W-:Y:S01]  /*d120*/  @!P6 IADD3 R116, R116, -R3, RZ ;  /* 0x800000037474e210 */ /* 0x000fe20007ffe0ff */
[----:B------:R-:W-:-:S02]  /*d130*/  IMAD.HI.U32 R111, R5, R115, RZ ;  /* 0x00000073056f7227 */ /* 0x000fc400078e00ff */
[----:B------:R-:W-:Y:S02]  /*d140*/  IABS R114, R112 ;  /* 0x0000007000727213 */ /* 0x000fe40000000000 */
[C---:B------:R-:W-:Y:S01]  /*d150*/  ISETP.GT.U32.AND P6, PT, R3.reuse, R116, PT ;  /* 0x000000740300720c */ /* 0x040fe20003fc4070 */
[----:B------:R-:W-:Y:S01]  /*d160*/  @!P0 IMAD.IADD R4, R4, 0x1, -R3 ;  /* 0x0000000104048824 */ /* 0x000fe200078e0a03 */
[C---:B------:R-:W-:Y:S01]  /*d170*/  ISETP.GT.U32.AND P0, PT, R3.reuse, R0, PT ;  /* 0x000000000300720c */ /* 0x040fe20003f04070 */
[----:B------:R-:W-:Y:S02]  /*d180*/  IMAD R117, R3, R110, R117 ;  /* 0x0000006e03757224 */ /* 0x000fe400078e0275 */
[----:B------:R-:W-:Y:S01]  /*d190*/  VIADD R110, R10, 0xf7 ;  /* 0x000000f70a6e7836 */ /* 0x000fe20000000000 */
[----:B-1----:R-:W-:Y:S01]  /*d1a0*/  MOV R6, R4 ;  /* 0x0000000400067202 */ /* 0x002fe20000000f00 */
[----:B------:R-:W-:Y:S02]  /*d1b0*/  IMAD.MOV R111, RZ, RZ, -R111 ;  /* 0x000000ffff6f7224 */ /* 0x000fe400078e0a6f */
[----:B------:R-:W-:Y:S01]  /*d1c0*/  IMAD.HI.U32 R122, R5, R114, RZ ;  /* 0x00000072057a7227 */ /* 0x000fe200078e00ff */
[----:B------:R-:W-:-:S02]  /*d1d0*/  IABS R113, R110 ;  /* 0x0000006e00717213 */ /* 0x000fc40000000000 */
[----:B------:R-:W-:Y:S01]  /*d1e0*/  @!P3 IADD3 R6, -R6, RZ, RZ ;  /* 0x000000ff0606b210 */ /* 0x000fe20007ffe1ff */
[C---:B------:R-:W-:Y:S01]  /*d1f0*/  IMAD R115, R3.reuse, R111, R115 ;  /* 0x0000006f03737224 */ /* 0x040fe200078e0273 */
[----:B------:R-:W-:Y:S01]  /*d200*/  IABS R111, R120 ;  /* 0x00000078006f7213 */ /* 0x000fe20000000000 */
[----:B------:R-:W-:Y:S01]  /*d210*/  @!P6 IMAD.IADD R116, R116, 0x1, -R3 ;  /* 0x000000017474e824 */ /* 0x000fe200078e0a03 */
[C---:B------:R-:W-:Y:S01]  /*d220*/  ISETP.GT.U32.AND P6, PT, R3.reuse, R117, PT ;  /* 0x000000750300720c */ /* 0x040fe20003fc4070 */
[----:B------:R-:W-:Y:S01]  /*d230*/  IMAD.MOV R122, RZ, RZ, -R122 ;  /* 0x000000ffff7a7224 */ /* 0x000fe200078e0a7a */
[----:B------:R-:W-:Y:S01]  /*d240*/  ISETP.GT.U32.AND P3, PT, R3, R115, PT ;  /* 0x000000730300720c */ /* 0x000fe20003f64070 */
[----:B------:R-:W-:Y:S01]  /*d250*/  IMAD.HI.U32 R119, R5, R113, RZ ;  /* 0x0000007105777227 */ /* 0x000fe200078e00ff */
[----:B------:R-:W-:Y:S01]  /*d260*/  @!P0 IADD3 R0, R0, -R3, RZ ;  /* 0x8000000300008210 */ /* 0x000fe20007ffe0ff */
[----:B------:R-:W-:Y:S02]  /*d270*/  STL [R1+0x678], R6 ;  /* 0x0006780601007387 */ /* 0x000fe40000100800 */
[C---:B------:R-:W-:Y:S01]  /*d280*/  IMAD R114, R3.reuse, R122, R114 ;  /* 0x0000007a03727224 */ /* 0x040fe200078e0272 */
[----:B------:R-:W-:Y:S01]  /*d290*/  ISETP.GT.U32.AND P0, PT, R3, R0, PT ;  /* 0x000000000300720c */ /* 0x000fe20003f04070 */
[----:B------:R-:W-:-:S02]  /*d2a0*/  IMAD.MOV R122, RZ, RZ, -R119 ;  /* 0x000000ffff7a7224 */ /* 0x000fc400078e0a77 */
[----:B--2---:R-:W-:Y:S02]  /*d2b0*/  IMAD.MOV.U32 R2, RZ, RZ, R116 ;  /* 0x000000ffff027224 */ /* 0x004fe400078e0074 */
[----:B------:R-:W-:Y:S02]  /*d2c0*/  IMAD R113, R3, R122, R113 ;  /* 0x0000007a03717224 */ /* 0x000fe400078e0271 */
[----:B------:R-:W-:Y:S02]  /*d2d0*/  @!P6 IMAD.IADD R117, R117, 0x1, -R3 ;  /* 0x000000017575e824 */ /* 0x000fe400078e0a03 */
[----:B------:R-:W-:Y:S01]  /*d2e0*/  IMAD.HI.U32 R4, R5, R111, RZ ;  /* 0x0000006f05047227 */ /* 0x000fe200078e00ff */
[----:B------:R-:W-:-:S03]  /*d2f0*/  ISETP.GT.U32.AND P6, PT, R3, R113, PT ;  /* 0x000000710300720c */ /* 0x000fc60003fc4070 */
[----:B------:R-:W-:Y:S01]  /*d300*/  @!P3 IMAD.IADD R115, R115, 0x1, -R3 ;  /* 0x000000017373b824 */ /* 0x000fe200078e0a03 */
[C---:B------:R-:W-:Y:S01]  /*d310*/  ISETP.GT.U32.AND P3, PT, R3.reuse, R117, PT ;  /* 0x000000750300720c */ /* 0x040fe20003f64070 */
[----:B------:R-:W-:Y:S01]  /*d320*/  @!P4 IMAD.MOV R2, RZ, RZ, -R2 ;  /* 0x000000ffff02c224 */ /* 0x000fe200078e0a02 */
[----:B------:R-:W-:Y:S01]  /*d330*/  ISETP.GT.U32.AND P4, PT, R3, R114, PT ;  /* 0x000000720300720c */ /* 0x000fe20003f84070 */
[----:B------:R-:W-:Y:S01]  /*d340*/  IMAD.HI.U32 R119, R5, R118, RZ ;  /* 0x0000007605777227 */ /* 0x000fe200078e00ff */
[-C--:B------:R-:W-:Y:S02]  /*d350*/  @!P0 IADD3 R0, R0, -R3.reuse, RZ ;  /* 0x8000000300008210 */ /* 0x080fe40007ffe0ff */
[----:B------:R-:W-:Y:S01]  /*d360*/  ISETP.GE.AND P0, PT, R112, RZ, PT ;  /* 0x000000ff7000720c */ /* 0x000fe20003f06270 */
[----:B------:R-:W-:Y:S01]  /*d370*/  IMAD.MOV R4, RZ, RZ, -R4 ;  /* 0x000000ffff047224 */ /* 0x000fe200078e0a04 */
[----:B------:R1:W-:Y:S01]  /*d380*/  STL [R1+0x674], R2 ;  /* 0x0006740201007387 */ /* 0x0003e20000100800 */
[----:B------:R-:W-:Y:S01]  /*d390*/  VIADD R116, R10, 0xfa ;  /* 0x000000fa0a747836 */ /* 0x000fe20000000000 */
[----:B------:R-:W-:Y:S01]  /*d3a0*/  @!P6 IADD3 R113, R113, -R3, RZ ;  /* 0x800000037171e210 */ /* 0x000fe20007ffe0ff */
[----:B------:R-:W-:-:S02]  /*d3b0*/  IMAD.MOV R119, RZ, RZ, -R119 ;  /* 0x000000ffff777224 */ /* 0x000fc400078e0a77 */
[C---:B------:R-:W-:Y:S01]  /*d3c0*/  IMAD R111, R3.reuse, R4, R111 ;  /* 0x00000004036f7224 */ /* 0x040fe200078e026f */
[----:B------:R-:W-:Y:S01]  /*d3d0*/  IABS R4, R116 ;  /* 0x0000007400047213 */ /* 0x000fe20000000000 */
[----:B------:R-:W-:Y:S01]  /*d3e0*/  IMAD R112, R3, R119, R118 ;  /* 0x0000007703707224 */ /* 0x000fe200078e0276 */
[----:B------:R-:W-:Y:S01]  /*d3f0*/  @!P4 IADD3 R114, R114, -R3, RZ ;  /* 0x800000037272c210 */ /* 0x000fe20007ffe0ff */
[----:B------:R-:W-:Y:S01]  /*d400*/  @!P3 IMAD.IADD R117, R117, 0x1, -R3 ;  /* 0x000000017575b824 */ /* 0x000fe200078e0a03 */
[C---:B------:R-:W-:Y:S01]  /*d410*/  ISETP.GT.U32.AND P4, PT, R3.reuse, R115, PT ;  /* 0x000000730300720c */ /* 0x040fe20003f84070 */
[----:B-1----:R-:W-:Y:S01]  /*d420*/  IMAD.MOV.U32 R2, RZ, RZ, R0 ;  /* 0x000000ffff027224 */ /* 0x002fe200078e0000 */
[C---:B------:R-:W-:Y:S01]  /*d430*/  ISETP.GT.U32.AND P3, PT, R3.reuse, R112, PT ;  /* 0x000000700300720c */ /* 0x040fe20003f64070 */
[----:B------:R-:W-:Y:S01]  /*d440*/  IMAD.MOV.U32 R0, RZ, RZ, R4 ;  /* 0x000000ffff007224 */ /* 0x000fe200078e0004 */
[----:B------:R-:W-:Y:S01]  /*d450*/  ISETP.GT.U32.AND P6, PT, R3, R113, PT ;  /* 0x000000710300720c */ /* 0x000fe20003fc4070 */
[C---:B------:R-:W-:Y:S01]  /*d460*/  VIADD R119, R10.reuse, 0xfc ;  /* 0x000000fc0a777836 */ /* 0x040fe20000000000 */
[----:B------:R-:W-:Y:S01]  /*d470*/  MOV R6, R117 ;  /* 0x0000007500067202 */ /* 0x000fe20000000f00 */
[----:B------:R-:W-:Y:S01]  /*d480*/  IMAD.HI.U32 R123, R5, R0, RZ ;  /* 0x00000000057b7227 */ /* 0x000fe200078e00ff */
[----:B------:R-:W-:-:S02]  /*d490*/  IADD3 R118, R10, 0xfb, RZ ;  /* 0x000000fb0a767810 */ /* 0x000fc40007ffe0ff */
[----:B------:R-:W-:Y:S01]  /*d4a0*/  IABS R4, R119 ;  /* 0x0000007700047213 */ /* 0x000fe20000000000 */
[----:B------:R-:W-:Y:S01]  /*d4b0*/  @!P2 IMAD.MOV R2, RZ, RZ, -R2 ;  /* 0x000000ffff02a224 */ /* 0x000fe200078e0a02 */
[----:B------:R-:W-:Y:S01]  /*d4c0*/  IADD3 R123, -R123, RZ, RZ ;  /* 0x000000ff7b7b7210 */ /* 0x000fe20007ffe1ff */
[--C-:B------:R-:W-:Y:S01]  /*d4d0*/  @!P4 IMAD.IADD R115, R115, 0x1, -R3.reuse ;  /* 0x000000017373c824 */ /* 0x100fe200078e0a03 */
[C---:B------:R-:W-:Y:S01]  /*d4e0*/  ISETP.GT.U32.AND P2, PT, R3.reuse, R114, PT ;  /* 0x000000720300720c */ /* 0x040fe20003f44070 */
[----:B------:R-:W-:Y:S01]  /*d4f0*/  @!P3 IMAD.IADD R112, R112, 0x1, -R3 ;  /* 0x000000017070b824 */ /* 0x000fe200078e0a03 */
[C---:B------:R-:W-:Y:S01]  /*d500*/  ISETP.GT.U32.AND P4, PT, R3.reuse, R111, PT ;  /* 0x0000006f0300720c */ /* 0x040fe20003f84070 */
[----:B------:R-:W-:Y:S01]  /*d510*/  IMAD R0, R3, R123, R0 ;  /* 0x0000007b03007224 */ /* 0x000fe200078e0200 */
[----:B------:R-:W-:Y:S01]  /*d520*/  @!P6 IADD3 R113, R113, -R3, RZ ;  /* 0x800000037171e210 */ /* 0x000fe20007ffe0ff */
[----:B------:R-:W-:Y:S01]  /*d530*/  IMAD.HI.U32 R123, R5, R4, RZ ;  /* 0x00000004057b7227 */ /* 0x000fe200078e00ff */
[----:B------:R-:W-:Y:S01]  /*d540*/  @!P5 IADD3 R6, -R6, RZ, RZ ;  /* 0x000000ff0606d210 */ /* 0x000fe20007ffe1ff */
[----:B------:R1:W-:Y:S01]  /*d550*/  STL [R1+0x66c], R2 ;  /* 0x00066c0201007387 */ /* 0x0003e20000100800 */
[----:B------:R-:W-:-:S02]  /*d560*/  ISETP.GT.U32.AND P6, PT, R3, R0, PT ;  /* 0x000000000300720c */ /* 0x000fc40003fc4070 */
[----:B------:R-:W-:Y:S01]  /*d570*/  IABS R122, R118 ;  /* 0x00000076007a7213 */ /* 0x000fe20000000000 */
[----:B------:R2:W-:Y:S01]  /*d580*/  STL [R1+0x668], R6 ;  /* 0x0006680601007387 */ /* 0x0005e20000100800 */
[----:B------:R-:W-:Y:S01]  /*d590*/  ISETP.GT.U32.AND P5, PT, R3, R112, PT ;  /* 0x000000700300720c */ /* 0x000fe20003fa4070 */
[--C-:B------:R-:W-:Y:S01]  /*d5a0*/  @!P2 IMAD.IADD R114, R114, 0x1, -R3.reuse ;  /* 0x000000017272a824 */ /* 0x100fe200078e0a03 */
[----:B------:R-:W-:Y:S01]  /*d5b0*/  ISETP.GE.AND P3, PT, R121, RZ, PT ;  /* 0x000000ff7900720c */ /* 0x000fe20003f66270 */
[----:B------:R-:W-:Y:S01]  /*d5c0*/  @!P4 IMAD.IADD R111, R111, 0x1, -R3 ;  /* 0x000000016f6fc824 */ /* 0x000fe200078e0a03 */
[----:B------:R-:W-:Y:S01]  /*d5d0*/  ISETP.GE.AND P2, PT, R110, RZ, PT ;  /* 0x000000ff6e00720c */ /* 0x000fe20003f46270 */
[----:B-1----:R-:W-:Y:S01]  /*d5e0*/  IMAD.MOV.U32 R2, RZ, RZ, R115 ;  /* 0x000000ffff027224 */ /* 0x002fe200078e0073 */
[----:B------:R-:W-:Y:S01]  /*d5f0*/  IADD3 R121, -R123, RZ, RZ ;  /* 0x000000ff7b797210 */ /* 0x000fe20007ffe1ff */
[----:B------:R-:W-:Y:S01]  /*d600*/  IMAD.HI.U32 R110, R5, R122, RZ ;  /* 0x0000007a056e7227 */ /* 0x000fe200078e00ff */
[----:B------:R-:W-:-:S03]  /*d610*/  ISETP.GE.AND P4, PT, R120, RZ, PT ;  /* 0x000000ff7800720c */ /* 0x000fc60003f86270 */
[----:B------:R-:W-:Y:S01]  /*d620*/  @!P1 IMAD.MOV R2, RZ, RZ, -R2 ;  /* 0x000000ffff029224 */ /* 0x000fe200078e0a02 */
[C---:B------:R-:W-:Y:S01]  /*d630*/  ISETP.GT.U32.AND P1, PT, R3.reuse, R111, PT ;  /* 0x0000006f0300720c */ /* 0x040fe20003f24070 */
[----:B------:R-:W-:Y:S02]  /*d640*/  IMAD.MOV R110, RZ, RZ, -R110 ;  /* 0x000000ffff6e7224 */ /* 0x000fe400078e0a6e */
[C---:B------:R-:W-:Y:S01]  /*d650*/  IMAD R4, R3.reuse, R121, R4 ;  /* 0x0000007903047224 */ /* 0x040fe200078e0204 */
[----:B------:R1:W-:Y:S01]  /*d660*/  STL [R1+0x664], R2 ;  /* 0x0006640201007387 */ /* 0x0003e20000100800 */
[--C-:B------:R-:W-:Y:S02]  /*d670*/  @!P6 IMAD.IADD R0, R0, 0x1, -R3.reuse ;  /* 0x000000010000e824 */ /* 0x100fe400078e0a03 */
[----:B------:R-:W-:Y:S02]  /*d680*/  VIADD R120, R10, 0xfd ;  /* 0x000000fd0a787836 */ /* 0x000fe40000000000 */
[C---:B------:R-:W-:Y:S01]  /*d690*/  IMAD R110, R3.reuse, R110, R122 ;  /* 0x0000006e036e7224 */ /* 0x040fe200078e027a */
[C---:B------:R-:W-:Y:S01]  /*d6a0*/  ISETP.GT.U32.AND P6, PT, R3.reuse, R0, PT ;  /* 0x000000000300720c */ /* 0x040fe20003fc4070 */
[----:B--2---:R-:W-:Y:S01]  /*d6b0*/  IMAD.MOV.U32 R6, RZ, RZ, R114 ;  /* 0x000000ffff067224 */ /* 0x004fe200078e0072 */
[----:B------:R-:W-:Y:S01]  /*d6c0*/  IABS R117, R120 ;  /* 0x0000007800757213 */ /* 0x000fe20000000000 */
[----:B------:R-:W-:Y:S01]  /*d6d0*/  @!P5 IMAD.IADD R112, R112, 0x1, -R3 ;  /* 0x000000017070d824 */ /* 0x000fe200078e0a03 */
[----:B-1----:R-:W-:Y:S01]  /*d6e0*/  MOV R2, R113 ;  /* 0x0000007100027202 */ /* 0x002fe20000000f00 */
[----:B------:R-:W-:Y:S01]  /*d6f0*/  @!P0 IMAD.MOV R6, RZ, RZ, -R6 ;  /* 0x000000ffff068224 */ /* 0x000fe200078e0a06 */
[----:B------:R-:W-:Y:S01]  /*d700*/  ISETP.GT.U32.AND P5, PT, R3, R4, PT ;  /* 0x000000040300720c */ /* 0x000fe20003fa4070 */
[----:B------:R-:W-:Y:S01]  /*d710*/  IMAD.HI.U32 R113, R5, R117, RZ ;  /* 0x0000007505717227 */ /* 0x000fe200078e00ff */
[----:B------:R-:W-:-:S02]  /*d720*/  ISETP.GT.U32.AND P0, PT, R3, R110, PT ;  /* 0x0000006e0300720c */ /* 0x000fc40003f04070 */
[----:B------:R-:W-:Y:S01]  /*d730*/  STL [R1+0x660], R6 ;  /* 0x0006600601007387 */ /* 0x000fe20000100800 */
[----:B------:R-:W-:Y:S01]  /*d740*/  @!P2 IMAD.MOV R2, RZ, RZ, -R2 ;  /* 0x000000ffff02a224 */ /* 0x000fe200078e0a02 */
[----:B------:R-:W-:Y:S01]  /*d750*/  IADD3 R114, R10, 0xfe, RZ ;  /* 0x000000fe0a727810 */ /* 0x000fe20007ffe0ff */
[--C-:B------:R-:W-:Y:S01]  /*d760*/  @!P6 IMAD.IADD R0, R0, 0x1, -R3.reuse ;  /* 0x000000010000e824 */ /* 0x100fe200078e0a03 */
[----:B------:R-:W-:Y:S01]  /*d770*/  ISETP.GE.AND P2, PT, R116, RZ, PT ;  /* 0x000000ff7400720c */ /* 0x000fe20003f46270 */
[--C-:B------:R-:W-:Y:S01]  /*d780*/  @!P1 IMAD.IADD R111, R111, 0x1, -R3.reuse ;  /* 0x000000016f6f9824 */ /* 0x100fe200078e0a03 */
[----:B------:R1:W-:Y:S01]  /*d790*/  STL [R1+0x65c], R2 ;  /* 0x00065c0201007387 */ /* 0x0003e20000100800 */
[----:B------:R-:W-:Y:S02]  /*d7a0*/  IADD3 R113, -R113, RZ, RZ ;  /* 0x000000ff71717210 */ /* 0x000fe40007ffe1ff */
[--C-:B------:R-:W-:Y:S01]  /*d7b0*/  @!P5 IMAD.IADD R4, R4, 0x1, -R3.reuse ;  /* 0x000000010404d824 */ /* 0x100fe200078e0a03 */
[----:B------:R-:W-:Y:S01]  /*d7c0*/  IABS R115, R114 ;  /* 0x0000007200737213 */ /* 0x000fe20000000000 */
[----:B------:R-:W-:Y:S01]  /*d7d0*/  @!P0 IMAD.IADD R110, R110, 0x1, -R3 ;  /* 0x000000016e6e8824 */ /* 0x000fe200078e0a03 */
[----:B------:R-:W-:Y:S01]  /*d7e0*/  ISETP.GE.AND P1, PT, R118, RZ, PT ;  /* 0x000000ff7600720c */ /* 0x000fe20003f26270 */
[C---:B------:R-:W-:Y:S01]  /*d7f0*/  IMAD R113, R3.reuse, R113, R117 ;  /* 0x0000007103717224 */ /* 0x040fe200078e0275 */
[----:B------:R-:W-:Y:S01]  /*d800*/  ISETP.GT.U32.AND P5, PT, R3, R4, PT ;  /* 0x000000040300720c */ /* 0x000fe20003fa4070 */
[----:B------:R-:W-:Y:S01]  /*d810*/  IMAD.HI.U32 R117, R5, R115, RZ ;  /* 0x0000007305757227 */ /* 0x000fe200078e00ff */
[----:B-1----:R-:W-:-:S02]  /*d820*/  MOV R2, R112 ;  /* 0x0000007000027202 */ /* 0x002fc40000000f00 */
[----:B------:R-:W-:Y:S01]  /*d830*/  ISETP.GE.AND P6, PT, R119, RZ, PT ;  /* 0x000000ff7700720c */ /* 0x000fe20003fc6270 */
[----:B------:R-:W-:Y:S01]  /*d840*/  VIADD R112, R10, 0xff ;  /* 0x000000ff0a707836 */ /* 0x000fe20000000000 */
[----:B------:R-:W-:Y:S01]  /*d850*/  @!P3 IADD3 R2, -R2, RZ, RZ ;  /* 0x000000ff0202b210 */ /* 0x000fe20007ffe1ff */
[----:B------:R-:W-:Y:S01]  /*d860*/  IMAD.MOV.U32 R6, RZ, RZ, R111 ;  /* 0x000000ffff067224 */ /* 0x000fe200078e006f */
[C---:B------:R-:W-:Y:S01]  /*d870*/  ISETP.GT.U32.AND P3, PT, R3.reuse, R110, PT ;  /* 0x0000006e0300720c */ /* 0x040fe20003f64070 */
[----:B------:R-:W-:Y:S01]  /*d880*/  IMAD.MOV R111, RZ, RZ, -R117 ;  /* 0x000000ffff6f7224 */ /* 0x000fe200078e0a75 */
[----:B------:R-:W-:Y:S01]  /*d890*/  IABS R116, R112 ;  /* 0x0000007000747213 */ /* 0x000fe20000000000 */
[----:B------:R1:W-:Y:S01]  /*d8a0*/  STL [R1+0x5d0], R2 ;  /* 0x0005d00201007387 */ /* 0x0003e20000100800 */
[----:B------:R-:W-:Y:S01]  /*d8b0*/  @!P4 IMAD.MOV R6, RZ, RZ, -R6 ;  /* 0x000000ffff06c224 */ /* 0x000fe200078e0a06 */
[----:B------:R-:W-:Y:S01]  /*d8c0*/  IADD3 R118, R10, 0x100, RZ ;  /* 0x000001000a767810 */ /* 0x000fe20007ffe0ff */
[C---:B------:R-:W-:Y:S01]  /*d8d0*/  IMAD R111, R3.reuse, R111, R115 ;  /* 0x0000006f036f7224 */ /* 0x040fe200078e0273 */
[----:B------:R-:W-:Y:S01]  /*d8e0*/  ISETP.GE.AND P0, PT, R120, RZ, PT ;  /* 0x000000ff7800720c */ /* 0x000fe20003f06270 */
[----:B------:R-:W-:Y:S01]  /*d8f0*/  @!P5 IMAD.IADD R4, R4, 0x1, -R3 ;  /* 0x000000010404d824 */ /* 0x000fe200078e0a03 */
[----:B------:R2:W-:Y:S01]  /*d900*/  STL [R1+0x62c], R6 ;  /* 0x00062c0601007387 */ /* 0x0005e20000100800 */
[----:B------:R-:W-:Y:S01]  /*d910*/  VIADD R115, R10, 0x101 ;  /* 0x000001010a737836 */ /* 0x000fe20000000000 */
[----:B------:R-:W-:-:S02]  /*d920*/  ISETP.GT.U32.AND P5, PT, R3, R111, PT ;  /* 0x0000006f0300720c */ /* 0x000fc40003fa4070 */
[----:B-1----:R-:W-:Y:S01]  /*d930*/  MOV R2, R0 ;  /* 0x0000000000027202 */ /* 0x002fe20000000f00 */
[----:B------:R-:W-:Y:S01]  /*d940*/  IMAD.HI.U32 R0, R5, R116, RZ ;  /* 0x0000007405007227 */ /* 0x000fe200078e00ff */
[----:B------:R-:W-:Y:S02]  /*d950*/  @!P3 IADD3 R110, R110, -R3, RZ ;  /* 0x800000036e6eb210 */ /* 0x000fe40007ffe0ff */
[----:B------:R-:W-:Y:S01]  /*d960*/  ISETP.GE.AND P4, PT, R114, RZ, PT ;  /* 0x000000ff7200720c */ /* 0x000fe20003f86270 */
[----:B------:R-:W-:Y:S01]  /*d970*/  @!P2 IMAD.MOV R2, RZ, RZ, -R2 ;  /* 0x000000ffff02a224 */ /* 0x000fe200078e0a02 */
[C---:B------:R-:W-:Y:S01]  /*d980*/  ISETP.GT.U32.AND P2, PT, R3.reuse, R113, PT ;  /* 0x000000710300720c */ /* 0x040fe20003f44070 */
[----:B------:R-:W-:Y:S01]  /*d990*/  IMAD.MOV R0, RZ, RZ, -R0 ;  /* 0x000000ffff007224 */ /* 0x000fe200078e0a00 */
[----:B------:R-:W-:Y:S01]  /*d9a0*/  IABS R114, R115 ;  /* 0x0000007300727213 */ /* 0x000fe20000000000 */
[----:B--2---:R-:W-:Y:S01]  /*d9b0*/  IMAD.MOV.U32 R6, RZ, RZ, R110 ;  /* 0x000000ffff067224 */ /* 0x004fe200078e006e */
[----:B------:R1:W-:Y:S01]  /*d9c0*/  STL [R1+0x640], R2 ;  /* 0x0006400201007387 */ /* 0x0003e20000100800 */
[----:B------:R-:W-:Y:S01]  /*d9d0*/  IMAD R0, R3, R0, R116 ;  /* 0x0000000003007224 */ /* 0x000fe200078e0274 */
[----:B------:R-:W-:Y:S01]  /*d9e0*/  IABS R116, R118 ;  /* 0x0000007600747213 */ /* 0x000fe20000000000 */
[----:B------:R-:W-:Y:S01]  /*d9f0*/  @!P1 IMAD.MOV R6, RZ, RZ, -R6 ;  /* 0x000000ffff069224 */ /* 0x000fe200078e0a06 */
[----:B------:R-:W-:Y:S01]  /*da00*/  ISETP.GE.AND P3, PT, R112, RZ, PT ;  /* 0x000000ff7000720c */ /* 0x000fe20003f66270 */
[----:B------:R-:W-:Y:S01]  /*da10*/  @!P5 IMAD.IADD R111, R111, 0x1, -R3 ;  /* 0x000000016f6fd824 */ /* 0x000fe200078e0a03 */
[----:B------:R-:W-:Y:S01]  /*da20*/  ISETP.GT.U32.AND P1, PT, R3, R0, PT ;  /* 0x000000000300720c */ /* 0x000fe20003f24070 */
[----:B------:R-:W-:Y:S01]  /*da30*/  IMAD.HI.U32 R110, R5, R116, RZ ;  /* 0x00000074056e7227 */ /* 0x000fe200078e00ff */
[----:B------:R-:W-:Y:S01]  /*da40*/  STL [R1+0x644], R6 ;  /* 0x0006440601007387 */ /* 0x000fe20000100800 */
[----:B------:R-:W-:-:S02]  /*da50*/  @!P2 IADD3 R113, R113, -R3, RZ ;  /* 0x800000037171a210 */ /* 0x000fc40007ffe0ff */
[----:B-1----:R-:W-:Y:S01]  /*da60*/  MOV R2, R4 ;  /* 0x0000000400027202 */ /* 0x002fe20000000f00 */
[----:B------:R-:W-:Y:S01]  /*da70*/  VIADD R112, R10, 0x102 ;  /* 0x000001020a707836 */ /* 0x000fe20000000000 */
[----:B------:R-:W-:Y:S01]  /*da80*/  ISETP.GT.U32.AND P2, PT, R3, R113, PT ;  /* 0x000000710300720c */ /* 0x000fe20003f44070 */
[----:B------:R-:W-:Y:S01]  /*da90*/  IMAD.HI.U32 R4, R5, R114, RZ ;  /* 0x0000007205047227 */ /* 0x000fe200078e00ff */
[----:B------:R-:W-:Y:S02]  /*daa0*/  ISETP.GT.U32.AND P5, PT, R3, R111, PT ;  /* 0x0000006f0300720c */ /* 0x000fe40003fa4070 */
[----:B------:R-:W-:Y:S01]  /*dab0*/  IABS R117, R112 ;  /* 0x0000007000757213 */ /* 0x000fe20000000000 */
[----:B------:R-:W-:Y:S01]  /*dac0*/  @!P6 IMAD.MOV R2, RZ, RZ, -R2 ;  /* 0x000000ffff02e224 */ /* 0x000fe200078e0a02 */
[----:B------:R-:W-:Y:S01]  /*dad0*/  ISETP.GE.AND P6, PT, R118, RZ, PT ;  /* 0x000000ff7600720c */ /* 0x000fe20003fc6270 */
[----:B------:R-:W-:Y:S01]  /*dae0*/  IMAD.MOV R4, RZ, RZ, -R4 ;  /* 0x000000ffff047224 */ /* 0x000fe200078e0a04 */
[----:B------:R-:W-:Y:S01]  /*daf0*/  IADD3 R118, -R110, RZ, RZ ;  /* 0x000000ff6e767210 */ /* 0x000fe20007ffe1ff */
[----:B------:R-:W-:Y:S01]  /*db00*/  IMAD.HI.U32 R110, R5, R117, RZ ;  /* 0x00000075056e7227 */ /* 0x000fe200078e00ff */
[----:B------:R-:W-:Y:S01]  /*db10*/  @!P1 IADD3 R0, R0, -R3, RZ ;  /* 0x8000000300009210 */ /* 0x000fe20007ffe0ff */
[----:B------:R1:W-:Y:S02]  /*db20*/  STL [R1+0x648], R2 ;  /* 0x0006480201007387 */ /* 0x0003e40000100800 */
[--C-:B------:R-:W-:Y:S01]  /*db30*/  @!P2 IMAD.IADD R113, R113, 0x1, -R3.reuse ;  /* 0x000000017171a824 */ /* 0x100fe200078e0a03 */
[----:B------:R-:W-:Y:S01]  /*db40*/  ISETP.GE.AND P2, PT, R115, RZ, PT ;  /* 0x000000ff7300720c */ /* 0x000fe20003f46270 */
[C---:B------:R-:W-:Y:S01]  /*db50*/  IMAD R115, R3.reuse, R118, R116 ;  /* 0x0000007603737224 */ /* 0x040fe200078e0274 */
[----:B------:R-:W-:Y:S01]  /*db60*/  ISETP.GT.U32.AND P1, PT, R3, R0, PT ;  /* 0x000000000300720c */ /* 0x000fe20003f24070 */
[----:B------:R-:W-:Y:S01]  /*db70*/  @!P5 IMAD.IADD R111, R111, 0x1, -R3 ;  /* 0x000000016f6fd824 */ /* 0x000fe200078e0a03 */
[----:B------:R-:W-:Y:S01]  /*db80*/  IADD3 R116, -R110, RZ, RZ ;  /* 0x000000ff6e747210 */ /* 0x000fe20007ffe1ff */
[C---:B------:R-:W-:Y:S01]  /*db90*/  IMAD R110, R3.reuse, R4, R114 ;  /* 0x00000004036e7224 */ /* 0x040fe200078e0272 */
[----:B------:R-:W-:Y:S01]  /*dba0*/  ISETP.GT.U32.AND P5, PT, R3, R115, PT ;  /* 0x000000730300720c */ /* 0x000fe20003fa4070 */
[----:B-1----:R-:W-:Y:S01]  /*dbb0*/  IMAD.MOV.U32 R2, RZ, RZ, R113 ;  /* 0x000000ffff027224 */ /* 0x002fe200078e0071 */
[C---:B------:R-:W-:Y:S01]  /*dbc0*/  IADD3 R118, R10.reuse, 0x106, RZ ;  /* 0x000001060a767810 */ /* 0x040fe20007ffe0ff */
[----:B------:R-:W-:-:S02]  /*dbd0*/  VIADD R113, R10, 0x103 ;  /* 0x000001030a717836 */ /* 0x000fc40000000000 */
[----:B------:R-:W-:Y:S01]  /*dbe0*/  @!P0 IMAD.MOV R2, RZ, RZ, -R2 ;  /* 0x000000ffff028224 */ /* 0x000fe200078e0a02 */
[----:B------:R-:W-:Y:S01]  /*dbf0*/  ISETP.GE.AND P0, PT, R112, RZ, PT ;  /* 0x000000ff7000720c */ /* 0x000fe20003f06270 */
[----:B------:R-:W-:Y:S01]  /*dc00*/  IMAD R117, R3, R116, R117 ;  /* 0x0000007403757224 */ /* 0x000fe200078e0275 */
[C---:B------:R-:W-:Y:S01]  /*dc10*/  IADD3 R112, R10.reuse, 0x104, RZ ;  /* 0x000001040a707810 */ /* 0x040fe20007ffe0ff */
[----:B------:R-:W-:Y:S01]  /*dc20*/  VIADD R4, R10, 0x105 ;  /* 0x000001050a047836 */ /* 0x000fe20000000000 */
[----:B------:R1:W-:Y:S01]  /*dc30*/  STL [R1+0x64c], R2 ;  /* 0x00064c0201007387 */ /* 0x0003e20000100800 */
[----:B------:R-:W-:Y:S02]  /*dc40*/  @!P1 IADD3 R0, R0, -R3, RZ ;  /* 0x8000000300009210 */ /* 0x000fe40007ffe0ff */
[----:B------:R-:W-:Y:S01]  /*dc50*/  @!P5 IMAD.IADD R115, R115, 0x1, -R3 ;  /* 0x000000017373d824 */ /* 0x000fe200078e0a03 */
[----:B------:R-:W-:Y:S02]  /*dc60*/  ISETP.GE.AND P1, PT, R112, RZ, PT ;  /* 0x000000ff7000720c */ /* 0x000fe40003f26270 */
[----:B------:R-:W-:-:S02]  /*dc70*/  IABS R119, R118 ;  /* 0x0000007600777213 */ /* 0x000fc40000000000 */
[----:B------:R-:W-:Y:S01]  /*dc80*/  ISETP.GT.U32.AND P5, PT, R3, R115, PT ;  /* 0x000000730300720c */ /* 0x000fe20003fa4070 */
[----:B-1----:R-:W-:Y:S01]  /*dc90*/  IMAD.MOV.U32 R2, RZ, RZ, R111 ;  /* 0x000000ffff027224 */ /* 0x002fe200078e006f */
[----:B------:R-:W-:Y:S02]  /*dca0*/  IABS R112, R112 ;  /* 0x0000007000707213 */ /* 0x000fe40000000000 */
[----:B------:R-:W-:Y:S01]  /*dcb0*/  IABS R111, R10 ;  /* 0x0000000a006f7213 */ /* 0x000fe20000000000 */
[----:B------:R-:W-:Y:S01]  /*dcc0*/  @!P4 IMAD.MOV R2, RZ, RZ, -R2 ;  /* 0x000000ffff02c224 */ /* 0x000fe200078e0a02 */
[----:B------:R-:W-:Y:S01]  /*dcd0*/  ISETP.GE.AND P4, PT, R113, RZ, PT ;  /* 0x000000ff7100720c */ /* 0x000fe20003f86270 */
[----:B------:R-:W-:Y:S01]  /*dce0*/  IMAD.HI.U32 R120, R5, R112, RZ ;  /* 0x0000007005787227 */ /* 0x000fe200078e00ff */
[----:B------:R-:W-:Y:S02]  /*dcf0*/  IABS R113, R113 ;  /* 0x0000007100717213 */ /* 0x000fe40000000000 */
[----:B------:R1:W-:Y:S01]  /*dd00*/  STL [R1+0x650], R2 ;  /* 0x0006500201007387 */ /* 0x0003e20000100800 */
[----:B------:R-:W-:-:S02]  /*dd10*/  IABS R114, R4 ;  /* 0x0000000400727213 */ /* 0x000fc40000000000 */
[----:B------:R-:W-:Y:S01]  /*dd20*/  @!P5 IMAD.IADD R115, R115, 0x1, -R3 ;  /* 0x000000017373d824 */ /* 0x000fe200078e0a03 */
[----:B------:R-:W-:Y:S01]  /*dd30*/  ISETP.GT.U32.AND P5, PT, R3, R117, PT ;  /* 0x000000750300720c */ /* 0x000fe20003fa4070 */
[----:B------:R-:W-:-:S04]  /*dd40*/  IMAD.HI.U32 R121, R5, R111, RZ ;  /* 0x0000006f05797227 */ /* 0x000fc800078e00ff */
[----:B------:R-:W-:Y:S02]  /*dd50*/  IMAD.MOV R120, RZ, RZ, -R120 ;  /* 0x000000ffff787224 */ /* 0x000fe400078e0a78 */
[----:B-1----:R-:W-:Y:S02]  /*dd60*/  IMAD.MOV.U32 R2, RZ, RZ, R0 ;  /* 0x000000ffff027224 */ /* 0x002fe400078e0000 */
[----:B------:R-:W-:-:S04]  /*dd70*/  IMAD.HI.U32 R0, R5, R113, RZ ;  /* 0x0000007105007227 */ /* 0x000fc800078e00ff */
[----:B------:R-:W-:Y:S01]  /*dd80*/  @!P3 IMAD.MOV R2, RZ, RZ, -R2 ;  /* 0x000000ffff02b224 */ /* 0x000fe200078e0a02 */
[----:B------:R-:W-:Y:S01]  /*dd90*/  ISETP.GT.U32.AND P3, PT, R3, R110, PT ;  /* 0x0000006e0300720c */ /* 0x000fe20003f64070 */
[----:B------:R-:W-:Y:S01]  /*dda0*/  IMAD.MOV R121, RZ, RZ, -R121 ;  /* 0x000000ffff797224 */ /* 0x000fe200078e0a79 */
[----:B------:R-:W-:Y:S01]  /*ddb0*/  IADD3 R0, -R0, RZ, RZ ;  /* 0x000000ff00007210 */ /* 0x000fe20007ffe1ff */
[----:B------:R-:W-:Y:S01]  /*ddc0*/  IMAD.HI.U32 R116, R5, R114, RZ ;  /* 0x0000007205747227 */ /* 0x000fe200078e00ff */
[----:B------:R-:W-:Y:S01]  /*ddd0*/  @!P5 IADD3 R117, R117, -R3, RZ ;  /* 0x800000037575d210 */ /* 0x000fe20007ffe0ff */
[----:B------:R1:W-:Y:S02]  /*dde0*/  STL [R1+0x654], R2 ;  /* 0x0006540201007387 */ /* 0x0003e40000100800 */
[----:B------:R-:W-:Y:S02]  /*ddf0*/  IMAD R113, R3, R0, R113 ;  /* 0x0000000003717224 */ /* 0x000fe400078e0271 */
[----:B------:R-:W-:-:S04]  /*de00*/  IMAD.HI.U32 R0, R5, R119, RZ ;  /* 0x0000007705007227 */ /* 0x000fc800078e00ff */
[----:B------:R-:W-:Y:S01]  /*de10*/  @!P3 IADD3 R110, R110, -R3, RZ ;  /* 0x800000036e6eb210 */ /* 0x000fe20007ffe0ff */
[----:B------:R-:W-:Y:S01]  /*de20*/  IMAD.MOV R0, RZ, RZ, -R0 ;  /* 0x000000ffff007224 */ /* 0x000fe200078e0a00 */
[C---:B------:R-:W-:Y:S01]  /*de30*/  ISETP.GT.U32.AND P3, PT, R3.reuse, R113, PT ;  /* 0x000000710300720c */ /* 0x040fe20003f64070 */
[----:B-1----:R-:W-:Y:S01]  /*de40*/  IMAD.MOV.U32 R2, RZ, RZ, R115 ;  /* 0x000000ffff027224 */ /* 0x002fe200078e0073 */
[C---:B------:R-:W-:Y:S01]  /*de50*/  ISETP.GT.U32.AND P5, PT, R3.reuse, R110, PT ;  /* 0x0000006e0300720c */ /* 0x040fe20003fa4070 */
[C---:B------:R-:W-:Y:S01]  /*de60*/  IMAD R119, R3.reuse, R0, R119 ;  /* 0x0000000003777224 */ /* 0x040fe200078e0277 */
[----:B------:R-:W-:Y:S01]  /*de70*/  IADD3 R0, R10, 0x107, RZ ;  /* 0x000001070a007810 */ /* 0x000fe20007ffe0ff */
[----:B------:R-:W-:Y:S02]  /*de80*/  @!P6 IMAD.MOV R2, RZ, RZ, -R2 ;  /* 0x000000ffff02e224 */ /* 0x000fe400078e0a02 */
[C---:B------:R-:W-:Y:S02]  /*de90*/  IMAD R112, R3.reuse, R120, R112 ;  /* 0x0000007803707224 */ /* 0x040fe400078e0270 */
[----:B------:R-:W-:Y:S01]  /*dea0*/  IMAD R111, R3, R121, R111 ;  /* 0x00000079036f7224 */ /* 0x000fe200078e026f */
[----:B------:R-:W-:Y:S01]  /*deb0*/  IABS R121, R0 ;  /* 0x0000000000797213 */ /* 0x000fe20000000000 */
[----:B------:R-:W-:Y:S01]  /*dec0*/  IMAD.MOV R116, RZ, RZ, -R116 ;  /* 0x000000ffff747224 */ /* 0x000fe200078e0a74 */
[----:B------:R1:W-:Y:S01]  /*ded0*/  STL [R1+0x638], R2 ;  /* 0x0006380201007387 */ /* 0x0003e20000100800 */
[----:B------:R-:W-:Y:S01]  /*dee0*/  @!P3 IMAD.IADD R113, R113, 0x1, -R3 ;  /* 0x000000017171b824 */ /* 0x000fe200078e0a03 */
[C---:B------:R-:W-:Y:S01]  /*def0*/  ISETP.GT.U32.AND P3, PT, R3.reuse, R117, PT ;  /* 0x000000750300720c */ /* 0x040fe20003f64070 */
[----:B------:R-:W-:Y:S01]  /*df00*/  IMAD R114, R3, R116, R114 ;  /* 0x0000007403727224 */ /* 0x000fe200078e0272 */
[----:B------:R-:W-:Y:S01]  /*df10*/  @!P5 IADD3 R110, R110, -R3, RZ ;  /* 0x800000036e6ed210 */ /* 0x000fe20007ffe0ff */
[----:B------:R-:W-:Y:S01]  /*df20*/  IMAD.HI.U32 R122, R5, R121, RZ ;  /* 0x00000079057a7227 */ /* 0x000fe200078e00ff */
[----:B------:R-:W-:-:S02]  /*df30*/  ISETP.GT.U32.AND P6, PT, R3, R113, PT ;  /* 0x000000710300720c */ /* 0x000fc40003fc4070 */
[----:B------:R-:W-:Y:S01]  /*df40*/  ISETP.GT.U32.AND P5, PT, R3, R112, PT ;  /* 0x000000700300720c */ /* 0x000fe20003fa4070 */
[----:B------:R-:W-:Y:S01]  /*df50*/  VIADD R116, R10, 0x108 ;  /* 0x000001080a747836 */ /* 0x000fe20000000000 */
[----:B------:R-:W-:Y:S01]  /*df60*/  IADD3 R122, -R122, RZ, RZ ;  /* 0x000000ff7a7a7210 */ /* 0x000fe20007ffe1ff */
[----:B-1----:R-:W-:Y:S01]  /*df70*/  IMAD.MOV.U32 R2, RZ, RZ, R110 ;  /* 0x000000ffff027224 */ /* 0x002fe200078e006e */
[----:B------:R-:W-:Y:S02]  /*df80*/  IADD3 R110, R10, 0x109, RZ ;  /* 0x000001090a6e7810 */ /* 0x000fe40007ffe0ff */
[----:B------:R-:W-:Y:S01]  /*df90*/  IABS R120, R116 ;  /* 0x0000007400787213 */ /* 0x000fe20000000000 */
[--C-:B------:R-:W-:Y:S01]  /*dfa0*/  @!P3 IMAD.IADD R117, R117, 0x1, -R3.reuse ;  /* 0x000000017575b824 */ /* 0x100fe200078e0a03 */
[C---:B------:R-:W-:Y:S01]  /*dfb0*/  ISETP.GT.U32.AND P3, PT, R3.reuse, R119, PT ;  /* 0x000000770300720c */ /* 0x040fe20003f64070 */
[----:B------:R-:W-:Y:S01]  /*dfc0*/  @!P2 IMAD.MOV R2, RZ, RZ, -R2 ;  /* 0x000000ffff02a224 */ /* 0x000fe200078e0a02 */
[----:B------:R-:W-:Y:S01]  /*dfd0*/  ISETP.GT.U32.AND P2, PT, R3, R114, PT ;  /* 0x000000720300720c */ /* 0x000fe20003f44070 */
[--C-:B------:R-:W-:Y:S01]  /*dfe0*/  @!P6 IMAD.IADD R113, R113, 0x1, -R3.reuse ;  /* 0x000000017171e824 */ /* 0x100fe200078e0a03 */
[C---:B------:R-:W-:Y:S01]  /*dff0*/  ISETP.GT.U32.AND P6, PT, R3.reuse, R111, PT ;  /* 0x0000006f0300720c */ /* 0x040fe20003fc4070 */
[----:B------:R-:W-:Y:S01]  /*e000*/  @!P5 IMAD.IADD R112, R112, 0x1, -R3 ;  /* 0x000000017070d824 */ /* 0x000fe200078e0a03 */
[----:B------:R-:W-:Y:S01]  /*e010*/  ISETP.GE.AND P5, PT, R4, RZ, PT ;  /* 0x000000ff0400720c */ /* 0x000fe20003fa6270 */
[----:B------:R-:W-:Y:S01]  /*e020*/  IMAD R4, R3, R122, R121 ;  /* 0x0000007a03047224 */ /* 0x000fe200078e0279 */
[----:B------:R1:W-:Y:S01]  /*e030*/  STL [R1+0x63c], R2 ;  /* 0x00063c0201007387 */ /* 0x0003e20000100800 */
[----:B------:R-:W-:Y:S01]  /*e040*/  IMAD.HI.U32 R121, R5, R120, RZ ;  /* 0x0000007805797227 */ /* 0x000fe200078e00ff */
[----:B------:R-:W-:-:S02]  /*e050*/  IABS R115, R110 ;  /* 0x0000006e00737213 */ /* 0x000fc40000000000 */
[----:B------:R-:W-:Y:S01]  /*e060*/  IADD3 R122, R10, 0x11e, RZ ;  /* 0x0000011e0a7a7810 */ /* 0x000fe20007ffe0ff */
[----:B------:R-:W-:Y:S01]  /*e070*/  @!P3 IMAD.IADD R119, R119, 0x1, -R3 ;  /* 0x000000017777b824 */ /* 0x000fe200078e0a03 */
[----:B------:R-:W-:Y:S01]  /*e080*/  IADD3 R121, -R121, RZ, RZ ;  /* 0x000000ff79797210 */ /* 0x000fe20007ffe1ff */
[----:B------:R-:W-:Y:S01]  /*e090*/  IMAD.MOV.U32 R6, RZ, RZ, R117 ;  /* 0x000000ffff067224 */ /* 0x000fe200078e0075 */
[----:B------:R-:W-:Y:S01]  /*e0a0*/  @!P2 IADD3 R114, R114, -R3, RZ ;  /* 0x800000037272a210 */ /* 0x000fe20007ffe0ff */
[----:B------:R-:W-:Y:S01]  /*e0b0*/  IMAD.HI.U32 R117, R5, R115, RZ ;  /* 0x0000007305757227 */ /* 0x000fe200078e00ff */
[----:B------:R-:W-:Y:S02]  /*e0c0*/  @!P6 IADD3 R111, R111, -R3, RZ ;  /* 0x800000036f6fe210 */ /* 0x000fe40007ffe0ff */
[C---:B------:R-:W-:Y:S01]  /*e0d0*/  ISETP.GT.U32.AND P6, PT, R3.reuse, R119, PT ;  /* 0x000000770300720c */ /* 0x040fe20003fc4070 */
[----:B-1----:R-:W-:Y:S01]  /*e0e0*/  IMAD.MOV.U32 R2, RZ, RZ, R113 ;  /* 0x000000ffff027224 */ /* 0x002fe200078e0071 */
[C---:B------:R-:W-:Y:S01]  /*e0f0*/  ISETP.GT.U32.AND P2, PT, R3.reuse, R112, PT ;  /* 0x000000700300720c */ /* 0x040fe20003f44070 */
[C---:B------:R-:W-:Y:S01]  /*e100*/  IMAD R113, R3.reuse, R121, R120 ;  /* 0x0000007903717224 */ /* 0x040fe200078e0278 */
[C---:B------:R-:W-:Y:S01]  /*e110*/  ISETP.GT.U32.AND P3, PT, R3.reuse, R114, PT ;  /* 0x000000720300720c */ /* 0x040fe20003f64070 */
[----:B------:R-:W-:Y:S01]  /*e120*/  @!P0 IMAD.MOV R6, RZ, RZ, -R6 ;  /* 0x000000ffff068224 */ /* 0x000fe200078e0a06 */
[C---:B------:R-:W-:Y:S01]  /*e130*/  ISETP.GT.U32.AND P0, PT, R3.reuse, R111, PT ;  /* 0x0000006f0300720c */ /* 0x040fe20003f04070 */
[----:B------:R-:W-:Y:S01]  /*e140*/  IMAD.MOV R117, RZ, RZ, -R117 ;  /* 0x000000ffff757224 */ /* 0x000fe200078e0a75 */
[----:B------:R-:W-:Y:S01]  /*e150*/  IABS R123, R122 ;  /* 0x0000007a007b7213 */ /* 0x000fe20000000000 */
[----:B------:R-:W-:Y:S01]  /*e160*/  @!P4 IMAD.MOV R2, RZ, RZ, -R2 ;  /* 0x000000ffff02c224 */ /* 0x000fe200078e0a02 */
[----:B------:R-:W-:Y:S01]  /*e170*/  STL [R1+0x634], R6 ;  /* 0x0006340601007387 */ /* 0x000fe20000100800 */
[----:B------:R-:W-:Y:S01]  /*e180*/  IMAD R115, R3, R117, R115 ;  /* 0x0000007503737224 */ /* 0x000fe200078e0273 */
[----:B------:R-:W-:Y:S01]  /*e190*/  ISETP.GE.AND P4, PT, R118, RZ, PT ;  /* 0x000000ff7600720c */ /* 0x000fe20003f86270 */
[----:B------:R-:W-:Y:S01]  /*e1a0*/  IMAD.HI.U32 R126, R5, R123, RZ ;  /* 0x0000007b057e7227 */ /* 0x000fe200078e00ff */
[----:B------:R-:W-:Y:S01]  /*e1b0*/  @!P6 IADD3 R119, R119, -R3, RZ ;  /* 0x800000037777e210 */ /* 0x000fe20007ffe0ff */
[----:B------:R1:W-:Y:S01]  /*e1c0*/  STL [R1+0x630], R2 ;  /* 0x0006300201007387 */ /* 0x0003e20000100800 */
[C---:B------:R-:W-:Y:S01]  /*e1d0*/  ISETP.GT.U32.AND P6, PT, R3.reuse, R113, PT ;  /* 0x000000710300720c */ /* 0x040fe20003fc4070 */
[--C-:B------:R-:W-:Y:S01]  /*e1e0*/  @!P2 IMAD.IADD R112, R112, 0x1, -R3.reuse ;  /* 0x000000017070a824 */ /* 0x100fe200078e0a03 */
[----:B------:R-:W-:Y:S01]  /*e1f0*/  ISETP.GT.U32.AND P2, PT, R3, R4, PT ;  /* 0x000000040300720c */ /* 0x000fe20003f44070 */
[--C-:B------:R-:W-:Y:S01]  /*e200*/  @!P0 IMAD.IADD R111, R111, 0x1, -R3.reuse ;  /* 0x000000016f6f8824 */ /* 0x100fe200078e0a03 */
[----:B------:R-:W-:Y:S01]  /*e210*/  @!P3 IADD3 R114, R114, -R3, RZ ;  /* 0x800000037272b210 */ /* 0x000fe20007ffe0ff */
[----:B------:R-:W-:Y:S01]  /*e220*/  IMAD.MOV R126, RZ, RZ, -R126 ;  /* 0x000000ffff7e7224 */ /* 0x000fe200078e0a7e */
[----:B------:R-:W-:Y:S01]  /*e230*/  ISETP.GE.AND P3, PT, R0, RZ, PT ;  /* 0x000000ff0000720c */ /* 0x000fe20003f66270 */
[----:B------:R-:W-:Y:S01]  /*e240*/  VIADD R0, R10, 0x10a ;  /* 0x0000010a0a007836 */ /* 0x000fe20000000000 */
[----:B------:R-:W-:Y:S01]  /*e250*/  ISETP.GE.AND P0, PT, R116, RZ, PT ;  /* 0x000000ff7400720c */ /* 0x000fe20003f06270 */
[----:B-1----:R-:W-:Y:S01]  /*e260*/  IMAD.MOV.U32 R2, RZ, RZ, R112 ;  /* 0x000000ffff027224 */ /* 0x002fe200078e0070 */
[----:B------:R-:W-:Y:S01]  /*e270*/  MOV R9, R111 ;  /* 0x0000006f00097202 */ /* 0x000fe20000000f00 */
[----:B------:R-:W-:Y:S01]  /*e280*/  VIADD R112, R10, 0x10b ;  /* 0x0000010b0a707836 */ /* 0x000fe20000000000 */
[----:B------:R-:W-:Y:S01]  /*e290*/  IABS R117, R0 ;  /* 0x0000000000757213 */ /* 0x000fe20000000000 */
[----:B------:R-:W-:-:S02]  /*e2a0*/  @!P6 IMAD.IADD R113, R113, 0x1, -R3 ;  /* 0x000000017171e824 */ /* 0x000fc400078e0a03 */
[----:B------:R-:W-:Y:S01]  /*e2b0*/  @!P2 IADD3 R4, R4, -R3, RZ ;  /* 0x800000030404a210 */ /* 0x000fe20007ffe0ff */
[----:B------:R-:W-:Y:S01]  /*e2c0*/  @!P1 IMAD.MOV R2, RZ, RZ, -R2 ;  /* 0x000000ffff029224 */ /* 0x000fe200078e0a02 */
[C---:B------:R-:W-:Y:S01]  /*e2d0*/  ISETP.GE.AND P2, PT, R10.reuse, RZ, PT ;  /* 0x000000ff0a00720c */ /* 0x040fe20003f46270 */
[----:B------:R-:W-:Y:S01]  /*e2e0*/  IMAD.HI.U32 R116, R5, R117, RZ ;  /* 0x0000007505747227 */ /* 0x000fe200078e00ff */
[C---:B------:R-:W-:Y:S02]  /*e2f0*/  ISETP.GT.U32.AND P6, PT, R3.reuse, R113, PT ;  /* 0x000000710300720c */ /* 0x040fe40003fc4070 */
[----:B------:R1:W-:Y:S01]  /*e300*/  STL [R1+0x5e0], R2 ;  /* 0x0005e00201007387 */ /* 0x0003e20000100800 */
[----:B------:R-:W-:Y:S01]  /*e310*/  IMAD.MOV R116, RZ, RZ, -R116 ;  /* 0x000000ffff747224 */ /* 0x000fe200078e0a74 */
[C---:B------:R-:W-:Y:S01]  /*e320*/  ISETP.GT.U32.AND P1, PT, R3.reuse, R4, PT ;  /* 0x000000040300720c */ /* 0x040fe20003f24070 */
[----:B------:R-:W-:Y:S02]  /*e330*/  VIADD R111, R10, 0x10d ;  /* 0x0000010d0a6f7836 */ /* 0x000fe40000000000 */
[----:B------:R-:W-:-:S02]  /*e340*/  IMAD R117, R3, R116, R117 ;  /* 0x0000007403757224 */ /* 0x000fc400078e0275 */
[----:B------:R-:W-:Y:S01]  /*e350*/  IMAD R123, R3, R126, R123 ;  /* 0x0000007e037b7224 */ /* 0x000fe200078e027b */
[----:B------:R-:W-:Y:S01]  /*e360*/  IABS R116, R111 ;  /* 0x0000006f00747213 */ /* 0x000fe20000000000 */
[----:B------:R-:W-:Y:S01]  /*e370*/  @!P2 IMAD.MOV R9, RZ, RZ, -R9 ;  /* 0x000000ffff09a224 */ /* 0x000fe200078e0a09 */
[----:B-1----:R-:W-:Y:S02]  /*e380*/  MOV R2, R114 ;  /* 0x0000007200027202 */ /* 0x002fe40000000f00 */
[----:B------:R-:W-:Y:S02]  /*e390*/  @!P6 IADD3 R113, R113, -R3, RZ ;  /* 0x800000037171e210 */ /* 0x000fe40007ffe0ff */
[C---:B------:R-:W-:Y:S01]  /*e3a0*/  ISETP.GT.U32.AND P6, PT, R3.reuse, R117, PT ;  /* 0x000000750300720c */ /* 0x040fe20003fc4070 */
[----:B------:R-:W-:Y:S01]  /*e3b0*/  @!P5 IMAD.MOV R2, RZ, RZ, -R2 ;  /* 0x000000ffff02d224 */ /* 0x000fe200078e0a02 */
[----:B------:R-:W-:Y:S02]  /*e3c0*/  ISETP.GT.U32.AND P2, PT, R3, R115, PT ;  /* 0x000000730300720c */ /* 0x000fe40003f44070 */
[----:B------:R-:W-:-:S02]  /*e3d0*/  IABS R114, R112 ;  /* 0x0000007000727213 */ /* 0x000fc40000000000 */
[----:B------:R1:W-:Y:S01]  /*e3e0*/  STL [R1+0x600], R2 ;  /* 0x0006000201007387 */ /* 0x0003e20000100800 */
[----:B------:R-:W-:Y:S01]  /*e3f0*/  ISETP.GE.AND P5, PT, R110, RZ, PT ;  /* 0x000000ff6e00720c */ /* 0x000fe20003fa6270 */
[----:B------:R-:W-:Y:S01]  /*e400*/  VIADD R110, R10, 0x10c ;  /* 0x0000010c0a6e7836 */ /* 0x000fe20000000000 */
[-C--:B------:R-:W-:Y:S01]  /*e410*/  @!P1 IADD3 R4, R4, -R3.reuse, RZ ;  /* 0x8000000304049210 */ /* 0x080fe20007ffe0ff */
[----:B------:R-:W-:Y:S01]  /*e420*/  IMAD.HI.U32 R118, R5, R114, RZ ;  /* 0x0000007205767227 */ /* 0x000fe200078e00ff */
[----:B------:R-:W-:Y:S01]  /*e430*/  ISETP.GE.AND P1, PT, R0, RZ, PT ;  /* 0x000000ff0000720c */ /* 0x000fe20003f26270 */
[----:B------:R2:W-:Y:S01]  /*e440*/  STL [R1+0x4eb8], R9 ;  /* 0x004eb80901007387 */ /* 0x0005e20000100800 */
[----:B------:R-:W-:Y:S01]  /*e450*/  IABS R0, R110 ;  /* 0x0000006e00007213 */ /* 0x000fe20000000000 */
[----:B------:R-:W-:Y:S01]  /*e460*/  IMAD.MOV R118, RZ, RZ, -R118 ;  /* 0x000000ffff767224 */ /* 0x000fe200078e0a76 */
[----:B------:R-:W-:Y:S01]  /*e470*/  @!P2 IADD3 R115, R115, -R3, RZ ;  /* 0x800000037373a210 */ /* 0x000fe20007ffe0ff */
[----:B-1----:R-:W-:Y:S01]  /*e480*/  IMAD.MOV.U32 R2, RZ, RZ, R119 ;  /* 0x000000ffff027224 */ /* 0x002fe200078e0077 */
[----:B------:R-:W-:Y:S01]  /*e490*/  MOV R6, R4 ;  /* 0x0000000400067202 */ /* 0x000fe20000000f00 */
[----:B------:R-:W-:Y:S01]  /*e4a0*/  @!P6 IMAD.IADD R117, R117, 0x1, -R3 ;  /* 0x000000017575e824 */ /* 0x000fe200078e0a03 */
[C---:B------:R-:W-:Y:S01]  /*e4b0*/  ISETP.GT.U32.AND P2, PT, R3.reuse, R115, PT ;  /* 0x000000730300720c */ /* 0x040fe20003f44070 */
[----:B------:R-:W-:Y:S01]  /*e4c0*/  @!P4 IMAD.MOV R2, RZ, RZ, -R2 ;  /* 0x000000ffff02c224 */ /* 0x000fe200078e0a02 */
[----:B------:R-:W-:Y:S01]  /*e4d0*/  ISETP.GE.AND P4, PT, R112, RZ, PT ;  /* 0x000000ff7000720c */ /* 0x000fe20003f86270 */
[C---:B------:R-:W-:Y:S01]  /*e4e0*/  IMAD R114, R3.reuse, R118, R114 ;  /* 0x0000007603727224 */ /* 0x040fe200078e0272 */
[----:B------:R-:W-:Y:S01]  /*e4f0*/  ISETP.GT.U32.AND P6, PT, R3, R117, PT ;  /* 0x000000750300720c */ /* 0x000fe20003fc4070 */
[----:B------:R-:W-:Y:S01]  /*e500*/  IMAD.HI.U32 R112, R5, R0, RZ ;  /* 0x0000000005707227 */ /* 0x000fe200078e00ff */
[----:B------:R1:W-:Y:S01]  /*e510*/  STL [R1+0x60c], R2 ;  /* 0x00060c0201007387 */ /* 0x0003e20000100800 */
[----:B--2---:R-:W-:-:S02]  /*e520*/  IADD3 R9, R10, 0x199, RZ ;  /* 0x000001990a097810 */ /* 0x004fc40007ffe0ff */
[----:B------:R-:W-:Y:S01]  /*e530*/  @!P3 IMAD.MOV R6, RZ, RZ, -R6 ;  /* 0x000000ffff06b224 */ /* 0x000fe200078e0a06 */
[----:B------:R-:W-:Y:S01]  /*e540*/  ISETP.GT.U32.AND P3, PT, R3, R114, PT ;  /* 0x000000720300720c */ /* 0x000fe20003f64070 */
[----:B------:R-:W-:Y:S02]  /*e550*/  IMAD.HI.U32 R4, R5, R116, RZ ;  /* 0x0000007405047227 */ /* 0x000fe400078e00ff */
[-C--:B------:R-:W-:Y:S01]  /*e560*/  @!P2 IADD3 R115, R115, -R3.reuse, RZ ;  /* 0x800000037373a210 */ /* 0x080fe20007ffe0ff */
[----:B------:R2:W-:Y:S01]  /*e570*/  STL [R1+0x610], R6 ;  /* 0x0006100601007387 */ /* 0x0005e20000100800 */
[----:B------:R-:W-:Y:S01]  /*e580*/  IMAD.MOV R4, RZ, RZ, -R4 ;  /* 0x000000ffff047224 */ /* 0x000fe200078e0a04 */
[----:B------:R-:W-:Y:S01]  /*e590*/  ISETP.GE.AND P2, PT, R111, RZ, PT ;  /* 0x000000ff6f00720c */ /* 0x000fe20003f46270 */
[----:B-1----:R-:W-:Y:S01]  /*e5a0*/  IMAD.MOV.U32 R2, RZ, RZ, R113 ;  /* 0x000000ffff027224 */ /* 0x002fe200078e0071 */
[----:B------:R-:W-:Y:S01]  /*e5b0*/  @!P6 IADD3 R117, R117, -R3, RZ ;  /* 0x800000037575e210 */ /* 0x000fe20007ffe0ff */
[----:B------:R-:W-:-:S02]  /*e5c0*/  IMAD R116, R3, R4, R116 ;  /* 0x0000000403747224 */ /* 0x000fc400078e0274 */
[----:B------:R-:W-:Y:S01]  /*e5d0*/  VIADD R113, R10, 0x10e ;  /* 0x0000010e0a717836 */ /* 0x000fe20000000000 */
[----:B------:R-:W-:Y:S01]  /*e5e0*/  @!P0 IADD3 R2, -R2, RZ, RZ ;  /* 0x000000ff02028210 */ /* 0x000fe20007ffe1ff */
[----:B------:R-:W-:Y:S01]  /*e5f0*/  @!P3 IMAD.IADD R114, R114, 0x1, -R3 ;  /* 0x000000017272b824 */ /* 0x000fe200078e0a03 */
[----:B------:R-:W-:Y:S01]  /*e600*/  ISETP.GE.AND P0, PT, R110, RZ, PT ;  /* 0x000000ff6e00720c */ /* 0x000fe20003f06270 */
[----:B------:R-:W-:Y:S01]  /*e610*/  IMAD.MOV R110, RZ, RZ, -R112 ;  /* 0x000000ffff6e7224 */ /* 0x000fe200078e0a70 */
[----:B--2---:R-:W-:Y:S01]  /*e620*/  MOV R6, R115 ;  /* 0x0000007300067202 */ /* 0x004fe20000000f00 */
[----:B------:R1:W-:Y:S01]  /*e630*/  STL [R1+0x628], R2 ;  /* 0x0006280201007387 */ /* 0x0003e20000100800 */
[C---:B------:R-:W-:Y:S01]  /*e640*/  ISETP.GT.U32.AND P3, PT, R3.reuse, R114, PT ;  /* 0x000000720300720c */ /* 0x040fe20003f64070 */
[C---:B------:R-:W-:Y:S01]  /*e650*/  IMAD R0, R3.reuse, R110, R0 ;  /* 0x0000006e03007224 */ /* 0x040fe200078e0200 */
[----:B------:R-:W-:Y:S01]  /*e660*/  IABS R4, R113 ;  /* 0x0000007100047213 */ /* 0x000fe20000000000 */
[----:B------:R-:W-:Y:S01]  /*e670*/  @!P5 IMAD.MOV R6, RZ, RZ, -R6 ;  /* 0x000000ffff06d224 */ /* 0x000fe200078e0a06 */
[C---:B------:R-:W-:Y:S01]  /*e680*/  ISETP.GT.U32.AND P5, PT, R3.reuse, R116, PT ;  /* 0x000000740300720c */ /* 0x040fe20003fa4070 */
[C---:B------:R-:W-:Y:S01]  /*e690*/  VIADD R112, R10.reuse, 0x10f ;  /* 0x0000010f0a707836 */ /* 0x040fe20000000000 */
[----:B------:R-:W-:Y:S01]  /*e6a0*/  ISETP.GT.U32.AND P6, PT, R3, R0, PT ;  /* 0x000000000300720c */ /* 0x000fe20003fc4070 */
[----:B------:R-:W-:Y:S01]  /*e6b0*/  VIADD R110, R10, 0x110 ;  /* 0x000001100a6e7836 */ /* 0x000fe20000000000 */
[----:B------:R-:W-:Y:S01]  /*e6c0*/  STL [R1+0x624], R6 ;  /* 0x0006240601007387 */ /* 0x000fe20000100800 */
[----:B-1----:R-:W-:Y:S01]  /*e6d0*/  IMAD.MOV.U32 R2, RZ, RZ, R117 ;  /* 0x000000ffff027224 */ /* 0x002fe200078e0075 */
[----:B------:R-:W-:Y:S01]  /*e6e0*/  IABS R111, R112 ;  /* 0x00000070006f7213 */ /* 0x000fe20000000000 */
[----:B------:R-:W-:Y:S01]  /*e6f0*/  IMAD.HI.U32 R117, R5, R4, RZ ;  /* 0x0000000405757227 */ /* 0x000fe200078e00ff */
[----:B------:R-:W-:-:S02]  /*e700*/  IABS R115, R110 ;  /* 0x0000006e00737213 */ /* 0x000fc40000000000 */
[----:B------:R-:W-:Y:S01]  /*e710*/  @!P1 IADD3 R2, -R2, RZ, RZ ;  /* 0x000000ff02029210 */ /* 0x000fe20007ffe1ff */
[----:B------:R-:W-:Y:S01]  /*e720*/  IMAD.MOV R117, RZ, RZ, -R117 ;  /* 0x000000ffff757224 */ /* 0x000fe200078e0a75 */
[----:B------:R-:W-:Y:S01]  /*e730*/  @!P3 IADD3 R114, R114, -R3, RZ ;  /* 0x800000037272b210 */ /* 0x000fe20007ffe0ff */
[--C-:B------:R-:W-:Y:S01]  /*e740*/  @!P5 IMAD.IADD R116, R116, 0x1, -R3.reuse ;  /* 0x000000017474d824 */ /* 0x100fe200078e0a03 */
[----:B------:R-:W-:Y:S01]  /*e750*/  ISETP.GE.AND P3, PT, R112, RZ, PT ;  /* 0x000000ff7000720c */ /* 0x000fe20003f66270 */
[----:B------:R-:W-:Y:S01]  /*e760*/  @!P6 IMAD.IADD R0, R0, 0x1, -R3 ;  /* 0x000000010000e824 */ /* 0x000fe200078e0a03 */
[----:B------:R1:W-:Y:S01]  /*e770*/  STL [R1+0x620], R2 ;  /* 0x0006200201007387 */ /* 0x0003e20000100800 */
[----:B------:R-:W-:Y:S01]  /*e780*/  IMAD.HI.U32 R112, R5, R111, RZ ;  /* 0x0000006f05707227 */ /* 0x000fe200078e00ff */
[C---:B------:R-:W-:Y:S02]  /*e790*/  ISETP.GT.U32.AND P5, PT, R3.reuse, R116, PT ;  /* 0x000000740300720c */ /* 0x040fe40003fa4070 */
[C---:B------:R-:W-:Y:S01]  /*e7a0*/  ISETP.GT.U32.AND P6, PT, R3.reuse, R0, PT ;  /* 0x000000000300720c */ /* 0x040fe20003fc4070 */
[----:B------:R-:W-:Y:S01]  /*e7b0*/  IMAD R4, R3, R117, R4 ;  /* 0x0000007503047224 */ /* 0x000fe200078e0204 */
[----:B------:R-:W-:Y:S01]  /*e7c0*/  IADD3 R112, -R112, RZ, RZ ;  /* 0x000000ff70707210 */ /* 0x000fe20007ffe1ff */
[----:B------:R-:W-:Y:S01]  /*e7d0*/  VIADD R119, R10, 0x111 ;  /* 0x000001110a777836 */ /* 0x000fe20000000000 */
[----:B------:R-:W-:Y:S01]  /*e7e0*/  ISETP.GE.AND P1, PT, R113, RZ, PT ;  /* 0x000000ff7100720c */ /* 0x000fe20003f26270 */
[----:B------:R-:W-:-:S04]  /*e7f0*/  IMAD.HI.U32 R113, R5, R115, RZ ;  /* 0x0000007305717227 */ /* 0x000fc800078e00ff */
[----:B-1----:R-:W-:Y:S01]  /*e800*/  IMAD.MOV.U32 R2, RZ, RZ, R114 ;  /* 0x000000ffff027224 */ /* 0x002fe200078e0072 */
[----:B------:R-:W-:Y:S01]  /*e810*/  IADD3 R114, R10, 0x112, RZ ;  /* 0x000001120a727810 */ /* 0x000fe20007ffe0ff */
[----:B------:R-:W-:Y:S02]  /*e820*/  IMAD.MOV R113, RZ, RZ, -R113 ;  /* 0x000000ffff717224 */ /* 0x000fe400078e0a71 */
[----:B------:R-:W-:Y:S01]  /*e830*/  @!P4 IMAD.MOV R2, RZ, RZ, -R2 ;  /* 0x000000ffff02c224 */ /* 0x000fe200078e0a02 */
[----:B------:R-:W-:Y:S01]  /*e840*/  @!P6 IADD3 R0, R0, -R3, RZ ;  /* 0x800000030000e210 */ /* 0x000fe20007ffe0ff */
[----:B------:R-:W-:Y:S01]  /*e850*/  @!P5 IMAD.IADD R116, R116, 0x1, -R3 ;  /* 0x000000017474d824 */ /* 0x000fe200078e0a03 */
[----:B------:R-:W-:Y:S01]  /*e860*/  ISETP.GE.AND P4, PT, R110, RZ, PT ;  /* 0x000000ff6e00720c */ /* 0x000fe20003f86270 */
[C---:B------:R-:W-:Y:S01]  /*e870*/  IMAD R110, R3.reuse, R112, R111 ;  /* 0x00000070036e7224 */ /* 0x040fe200078e026f */
[----:B------:R1:W-:Y:S01]  /*e880*/  STL [R1+0x618], R2 ;  /* 0x0006180201007387 */ /* 0x0003e20000100800 */
[C---:B------:R-:W-:Y:S01]  /*e890*/  ISETP.GT.U32.AND P6, PT, R3.reuse, R4, PT ;  /* 0x000000040300720c */ /* 0x040fe20003fc4070 */
[----:B------:R-:W-:Y:S01]  /*e8a0*/  IMAD R115, R3, R113, R115 ;  /* 0x0000007103737224 */ /* 0x000fe200078e0273 */
[----:B------:R-:W-:Y:S01]  /*e8b0*/  ISETP.GE.AND P5, PT, R119, RZ, PT ;  /* 0x000000ff7700720c */ /* 0x000fe20003fa6270 */
[----:B------:R-:W-:Y:S01]  /*e8c0*/  VIADD R111, R10, 0x113 ;  /* 0x000001130a6f7836 */ /* 0x000fe20000000000 */
[----:B------:R-:W-:-:S02]  /*e8d0*/  IABS R119, R119 ;  /* 0x0000007700777213 */ /* 0x000fc40000000000 */
[----:B------:R-:W-:Y:S02]  /*e8e0*/  IABS R117, R114 ;  /* 0x0000007200757213 */ /* 0x000fe40000000000 */
[----:B------:R-:W-:Y:S01]  /*e8f0*/  IADD3 R113, R10, 0x114, RZ ;  /* 0x000001140a717810 */ /* 0x000fe20007ffe0ff */
[----:B-1----:R-:W-:Y:S01]  /*e900*/  IMAD.MOV.U32 R2, RZ, RZ, R0 ;  /* 0x000000ffff027224 */ /* 0x002fe200078e0000 */
[----:B------:R-:W-:Y:S01]  /*e910*/  IABS R112, R111 ;  /* 0x0000006f00707213 */ /* 0x000fe20000000000 */
[----:B------:R-:W-:Y:S01]  /*e920*/  IMAD.HI.U32 R120, R5, R119, RZ ;  /* 0x0000007705787227 */ /* 0x000fe200078e00ff */
[----:B------:R-:W-:-:S03]  /*e930*/  IABS R0, R113 ;  /* 0x0000007100007213 */ /* 0x000fc60000000000 */
[----:B------:R-:W-:Y:S01]  /*e940*/  @!P0 IMAD.MOV R2, RZ, RZ, -R2 ;  /* 0x000000ffff028224 */ /* 0x000fe200078e0a02 */
[----:B------:R-:W-:Y:S01]  /*e950*/  ISETP.GT.U32.AND P0, PT, R3, R110, PT ;  /* 0x0000006e0300720c */ /* 0x000fe20003f04070 */
[----:B------:R-:W-:Y:S01]  /*e960*/  @!P6 IMAD.IADD R4, R4, 0x1, -R3 ;  /* 0x000000010404e824 */ /* 0x000fe200078e0a03 */
[----:B------:R-:W-:Y:S01]  /*e970*/  IADD3 R120, -R120, RZ, RZ ;  /* 0x000000ff78787210 */ /* 0x000fe20007ffe1ff */
[----:B------:R-:W-:Y:S01]  /*e980*/  IMAD.HI.U32 R118, R5, R117, RZ ;  /* 0x0000007505767227 */ /* 0x000fe200078e00ff */
[----:B------:R1:W-:Y:S02]  /*e990*/  STL [R1+0x61c], R2 ;  /* 0x00061c0201007387 */ /* 0x0003e40000100800 */
[----:B------:R-:W-:Y:S01]  /*e9a0*/  ISETP.GT.U32.AND P6, PT, R3, R4, PT ;  /* 0x000000040300720c */ /* 0x000fe20003fc4070 */
[----:B------:R-:W-:-:S04]  /*e9b0*/  IMAD.MOV R118, RZ, RZ, -R118 ;  /* 0x000000ffff767224 */ /* 0x000fc800078e0a76 */
[----:B------:R-:W-:Y:S02]  /*e9c0*/  IMAD R117, R3, R118, R117 ;  /* 0x0000007603757224 */ /* 0x000fe400078e0275 */
[----:B------:R-:W-:Y:S01]  /*e9d0*/  @!P0 IADD3 R110, R110, -R3, RZ ;  /* 0x800000036e6e8210 */ /* 0x000fe20007ffe0ff */
[----:B-1----:R-:W-:Y:S02]  /*e9e0*/  IMAD.MOV.U32 R2, RZ, RZ, R116 ;  /* 0x000000ffff027224 */ /* 0x002fe400078e0074 */
[----:B------:R-:W-:Y:S01]  /*e9f0*/  IMAD.HI.U32 R116, R5, R112, RZ ;  /* 0x0000007005747227 */ /* 0x000fe200078e00ff */
[----:B------:R-:W-:-:S03]  /*ea00*/  ISETP.GT.U32.AND P0, PT, R3, R110, PT ;  /* 0x0000006e0300720c */ /* 0x000fc60003f04070 */
[----:B------:R-:W-:Y:S01]  /*ea10*/  @!P2 IMAD.MOV R2, RZ, RZ, -R2 ;  /* 0x000000ffff02a224 */ /* 0x000fe200078e0a02 */
[C---:B------:R-:W-:Y:S01]  /*ea20*/  ISETP.GT.U32.AND P2, PT, R3.reuse, R115, PT ;  /* 0x000000730300720c */ /* 0x040fe20003f44070 */
[----:B------:R-:W-:Y:S01]  /*ea30*/  @!P6 IMAD.IADD R4, R4, 0x1, -R3 ;  /* 0x000000010404e824 */ /* 0x000fe200078e0a03 */
[----:B------:R-:W-:Y:S01]  /*ea40*/  ISETP.GE.AND P6, PT, R114, RZ, PT ;  /* 0x000000ff7200720c */ /* 0x000fe20003fc6270 */
[----:B------:R-:W-:Y:S01]  /*ea50*/  IMAD R114, R3, R120, R119 ;  /* 0x0000007803727224 */ /* 0x000fe200078e0277 */
[----:B------:R1:W-:Y:S01]  /*ea60*/  STL [R1+0x614], R2 ;  /* 0x0006140201007387 */ /* 0x0003e20000100800 */
[----:B------:R-:W-:Y:S01]  /*ea70*/  IMAD.HI.U32 R119, R5, R0, RZ ;  /* 0x0000000005777227 */ /* 0x000fe200078e00ff */
[----:B------:R-:W-:Y:S02]  /*ea80*/  MOV R6, R4 ;  /* 0x0000000400067202 */ /* 0x000fe40000000f00 */
[----:B------:R-:W-:Y:S01]  /*ea90*/  IADD3 R118, -R116, RZ, RZ ;  /* 0x000000ff74767210 */ /* 0x000fe20007ffe1ff */
[----:B------:R-:W-:Y:S01]  /*eaa0*/  @!P0 IMAD.IADD R110, R110, 0x1, -R3 ;  /* 0x000000016e6e8824 */ /* 0x000fe200078e0a03 */
[----:B------:R-:W-:Y:S01]  /*eab0*/  ISETP.GT.U32.AND P0, PT, R3, R114, PT ;  /* 0x000000720300720c */ /* 0x000fe20003f04070 */
[----:B------:R-:W-:Y:S01]  /*eac0*/  IMAD.MOV R116, RZ, RZ, -R119 ;  /* 0x000000ffff747224 */ /* 0x000fe200078e0a77 */
[----:B------:R-:W-:Y:S01]  /*ead0*/  @!P1 IADD3 R6, -R6, RZ, RZ ;  /* 0x000000ff06069210 */ /* 0x000fe20007ffe1ff */
[----:B------:R-:W-:Y:S01]  /*eae0*/  @!P2 IMAD.IADD R115, R115, 0x1, -R3 ;  /* 0x000000017373a824 */ /* 0x000fe200078e0a03 */
[----:B------:R-:W-:Y:S01]  /*eaf0*/  ISETP.GT.U32.AND P1, PT, R3, R117, PT ;  /* 0x000000750300720c */ /* 0x000fe20003f24070 */
[----:B-1----:R-:W-:-:S02]  /*eb00*/  IMAD.MOV.U32 R2, RZ, RZ, R110 ;  /* 0x000000ffff027224 */ /* 0x002fc400078e006e */
[----:B------:R-:W-:Y:S01]  /*eb10*/  STL [R1+0x608], R6 ;  /* 0x0006080601007387 */ /* 0x000fe20000100800 */
[----:B------:R-:W-:Y:S01]  /*eb20*/  ISETP.GT.U32.AND P2, PT, R3, R115, PT ;  /* 0x000000730300720c */ /* 0x000fe20003f44070 */
[----:B------:R-:W-:Y:S01]  /*eb30*/  @!P3 IMAD.MOV R2, RZ, RZ, -R2 ;  /* 0x000000ffff02b224 */ /* 0x000fe200078e0a02 */
[----:B------:R-:W-:Y:S01]  /*eb40*/  ISETP.GE.AND P3, PT, R111, RZ, PT ;  /* 0x000000ff6f00720c */ /* 0x000fe20003f66270 */
[C---:B------:R-:W-:Y:S02]  /*eb50*/  IMAD R0, R3.reuse, R116, R0 ;  /* 0x0000007403007224 */ /* 0x040fe400078e0200 */
[----:B------:R-:W-:Y:S01]  /*eb60*/  @!P0 IADD3 R114, R114, -R3, RZ ;  /* 0x8000000372728210 */ /* 0x000fe20007ffe0ff */
[----:B------:R1:W-:Y:S01]  /*eb70*/  STL [R1+0x604], R2 ;  /* 0x0006040201007387 */ /* 0x0003e20000100800 */
[----:B------:R-:W-:Y:S02]  /*eb80*/  VIADD R110, R10, 0x115 ;  /* 0x000001150a6e7836 */ /* 0x000fe40000000000 */
[C---:B------:R-:W-:Y:S01]  /*eb90*/  ISETP.GT.U32.AND P0, PT, R3.reuse, R114, PT ;  /* 0x000000720300720c */ /* 0x040fe20003f04070 */
[----:B------:R-:W-:-:S02]  /*eba0*/  IMAD R4, R3, R118, R112 ;  /* 0x0000007603047224 */ /* 0x000fc400078e0270 */
[----:B------:R-:W-:Y:S01]  /*ebb0*/  @!P1 IMAD.IADD R117, R117, 0x1, -R3 ;  /* 0x0000000175759824 */ /* 0x000fe200078e0a03 */
[----:B------:R-:W-:Y:S01]  /*ebc0*/  @!P2 IADD3 R115, R115, -R3, RZ ;  /* 0x800000037373a210 */ /* 0x000fe20007ffe0ff */
[C---:B------:R-:W-:Y:S01]  /*ebd0*/  VIADD R111, R10.reuse, 0x116 ;  /* 0x000001160a6f7836 */ /* 0x040fe20000000000 */
[----:B------:R-:W-:Y:S01]  /*ebe0*/  IABS R116, R110 ;  /* 0x0000006e00747213 */ /* 0x000fe20000000000 */
[----:B------:R-:W-:Y:S01]  /*ebf0*/  VIADD R112, R10, 0x117 ;  /* 0x000001170a707836 */ /* 0x000fe20000000000 */
[C---:B------:R-:W-:Y:S01]  /*ec00*/  ISETP.GT.U32.AND P2, PT, R3.reuse, R4, PT ;  /* 0x000000040300720c */ /* 0x040fe20003f44070 */
[----:B-1----:R-:W-:Y:S01]  /*ec10*/  IMAD.MOV.U32 R2, RZ, RZ, R115 ;  /* 0x000000ffff027224 */ /* 0x002fe200078e0073 */
[----:B------:R-:W-:Y:S01]  /*ec20*/  ISETP.GT.U32.AND P1, PT, R3, R117, PT ;  /* 0x000000750300720c */ /* 0x000fe20003f24070 */
[----:B------:R-:W-:Y:S01]  /*ec30*/  IMAD.HI.U32 R118, R5, R116, RZ ;  /* 0x0000007405767227 */ /* 0x000fe200078e00ff */
[----:B------:R-:W-:Y:S02]  /*ec40*/  IABS R115, R111 ;  /* 0x0000006f00737213 */ /* 0x000fe40000000000 */
[----:B------:R-:W-:Y:S01]  /*ec50*/  @!P4 IADD3 R2, -R2, RZ, RZ ;  /* 0x000000ff0202c210 */ /* 0x000fe20007ffe1ff */
[----:B------:R-:W-:Y:S01]  /*ec60*/  IMAD.MOV R118, RZ, RZ, -R118 ;  /* 0x000000ffff767224 */ /* 0x000fe200078e0a76 */
[----:B------:R-:W-:Y:S01]  /*ec70*/  ISETP.GT.U32.AND P4, PT, R3, R0, PT ;  /* 0x000000000300720c */ /* 0x000fe20003f84070 */
[--C-:B------:R-:W-:Y:S01]  /*ec80*/  @!P0 IMAD.IADD R114, R114, 0x1, -R3.reuse ;  /* 0x0000000172728824 */ /* 0x100fe200078e0a03 */
[----:B------:R-:W-:Y:S01]  /*ec90*/  ISETP.GE.AND P0, PT, R113, RZ, PT ;  /* 0x000000ff7100720c */ /* 0x000fe20003f06270 */
[----:B------:R-:W-:Y:S01]  /*eca0*/  IMAD R116, R3, R118, R116 ;  /* 0x0000007603747224 */ /* 0x000fe200078e0274 */
[----:B------:R-:W-:Y:S01]  /*ecb0*/  IABS R119, R112 ;  /* 0x0000007000777213 */ /* 0x000fe20000000000 */
[----:B------:R-:W-:Y:S01]  /*ecc0*/  IMAD.HI.U32 R113, R5, R115, RZ ;  /* 0x0000007305717227 */ /* 0x000fe200078e00ff */
[----:B------:R-:W-:Y:S01]  /*ecd0*/  @!P2 IADD3 R4, R4, -R3, RZ ;  /* 0x800000030404a210 */ /* 0x000fe20007ffe0ff */
[----:B------:R1:W-:Y:S01]  /*ece0*/  STL [R1+0x5e4], R2 ;  /* 0x0005e40201007387 */ /* 0x0003e20000100800 */
[----:B------:R-:W-:Y:S01]  /*ecf0*/  MOV R6, R114 ;  /* 0x0000007200067202 */ /* 0x000fe20000000f00 */
[----:B------:R-:W-:Y:S01]  /*ed00*/  @!P1 IMAD.IADD R117, R117, 0x1, -R3 ;  /* 0x0000000175759824 */ /* 0x000fe200078e0a03 */
[C---:B------:R-:W-:Y:S01]  /*ed10*/  ISETP.GT.U32.AND P1, PT, R3.reuse, R116, PT ;  /* 0x000000740300720c */ /* 0x040fe20003f24070 */
[----:B------:R-:W-:Y:S01]  /*ed20*/  IMAD.MOV R113, RZ, RZ, -R113 ;  /* 0x000000ffff717224 */ /* 0x000fe200078e0a71 */
[----:B------:R-:W-:Y:S01]  /*ed30*/  ISETP.GT.U32.AND P2, PT, R3, R4, PT ;  /* 0x000000040300720c */ /* 0x000fe20003f44070 */
[----:B------:R-:W-:-:S02]  /*ed40*/  @!P4 IMAD.IADD R0, R0, 0x1, -R3 ;  /* 0x000000010000c824 */ /* 0x000fc400078e0a03 */
[C---:B------:R-:W-:Y:S01]  /*ed50*/  IMAD R115, R3.reuse, R113, R115 ;  /* 0x0000007103737224 */ /* 0x040fe200078e0273 */
[----:B------:R-:W-:Y:S01]  /*ed60*/  IADD3 R113, R10, 0x11b, RZ ;  /* 0x0000011b0a717810 */ /* 0x000fe20007ffe0ff */
[----:B-1----:R-:W-:Y:S01]  /*ed70*/  IMAD.MOV.U32 R2, RZ, RZ, R117 ;  /* 0x000000ffff027224 */ /* 0x002fe200078e0075 */
[----:B------:R-:W-:Y:S01]  /*ed80*/  ISETP.GT.U32.AND P4, PT, R3, R0, PT ;  /* 0x000000000300720c */ /* 0x000fe20003f84070 */
[----:B------:R-:W-:Y:S01]  /*ed90*/  @!P5 IMAD.MOV R6, RZ, RZ, -R6 ;  /* 0x000000ffff06d224 */ /* 0x000fe200078e0a06 */
[----:B------:R-:W-:Y:S01]  /*eda0*/  ISETP.GE.AND P5, PT, R110, RZ, PT ;  /* 0x000000ff6e00720c */ /* 0x000fe20003fa6270 */
[----:B------:R-:W-:Y:S01]  /*edb0*/  VIADD R110, R10, 0x118 ;  /* 0x000001180a6e7836 */ /* 0x000fe20000000000 */
[----:B------:R-:W-:Y:S01]  /*edc0*/  @!P6 IADD3 R2, -R2, RZ, RZ ;  /* 0x000000ff0202e210 */ /* 0x000fe20007ffe1ff */
[----:B------:R-:W-:Y:S01]  /*edd0*/  @!P1 IMAD.IADD R116, R116, 0x1, -R3 ;  /* 0x0000000174749824 */ /* 0x000fe200078e0a03 */
[----:B------:R1:W-:Y:S01]  /*ede0*/  STL [R1+0x5e8], R6 ;  /* 0x0005e80601007387 */ /* 0x0003e20000100800 */
[----:B------:R-:W-:Y:S01]  /*edf0*/  @!P2 IADD3 R4, R4, -R3, RZ ;  /* 0x800000030404a210 */ /* 0x000fe20007ffe0ff */
[----:B------:R-:W-:Y:S01]  /*ee00*/  IMAD.HI.U32 R114, R5, R119, RZ ;  /* 0x0000007705727227 */ /* 0x000fe200078e00ff */
[----:B------:R-:W-:Y:S01]  /*ee10*/  IABS R118, R110 ;  /* 0x0000006e00767213 */ /* 0x000fe20000000000 */
[----:B------:R2:W-:Y:S01]  /*ee20*/  STL [R1+0x5f4], R2 ;  /* 0x0005f40201007387 */ /* 0x0005e20000100800 */
[----:B------:R-:W-:Y:S01]  /*ee30*/  ISETP.GT.U32.AND P1, PT, R3, R116, PT ;  /* 0x000000740300720c */ /* 0x000fe20003f24070 */
[----:B------:R-:W-:Y:S01]  /*ee40*/  IMAD.MOV R114, RZ, RZ, -R114 ;  /* 0x000000ffff727224 */ /* 0x000fe200078e0a72 */
[----:B------:R-:W-:-:S02]  /*ee50*/  @!P4 IADD3 R0, R0, -R3, RZ ;  /* 0x800000030000c210 */ /* 0x000fc40007ffe0ff */
[----:B------:R-:W-:Y:S01]  /*ee60*/  ISETP.GT.U32.AND P4, PT, R3, R115, PT ;  /* 0x000000730300720c */ /* 0x000fe20003f84070 */
[----:B-1----:R-:W-:Y:S01]  /*ee70*/  IMAD.MOV.U32 R6, RZ, RZ, R4 ;  /* 0x000000ffff067224 */ /* 0x002fe200078e0004 */
[----:B------:R-:W-:Y:S01]  /*ee80*/  ISETP.GE.AND P2, PT, R112, RZ, PT ;  /* 0x000000ff7000720c */ /* 0x000fe20003f46270 */
[----:B------:R-:W-:Y:S01]  /*ee90*/  VIADD R4, R10, 0x119 ;  /* 0x000001190a047836 */ /* 0x000fe20000000000 */
[----:B------:R-:W-:Y:S01]  /*eea0*/  ISETP.GE.AND P6, PT, R111, RZ, PT ;  /* 0x000000ff6f00720c */ /* 0x000fe20003fc6270 */
[----:B------:R-:W-:Y:S01]  /*eeb0*/  @!P3 IMAD.MOV R6, RZ, RZ, -R6 ;  /* 0x000000ffff06b224 */ /* 0x000fe200078e0a06 */
[----:B--2---:R-:W-:Y:S01]  /*eec0*/  MOV R2, R0 ;  /* 0x0000000000027202 */ /* 0x004fe20000000f00 */
[----:B------:R-:W-:Y:S01]  /*eed0*/  IMAD R119, R3, R114, R119 ;  /* 0x0000007203777224 */ /* 0x000fe200078e0277 */
[----:B------:R-:W-:Y:S01]  /*eee0*/  ISETP.GE.AND P3, PT, R110, RZ, PT ;  /* 0x000000ff6e00720c */ /* 0x000fe20003f66270 */
[----:B------:R-:W-:Y:S01]  /*eef0*/  IMAD.HI.U32 R114, R5, R118, RZ ;  /* 0x0000007605727227 */ /* 0x000fe200078e00ff */
[----:B------:R-:W-:Y:S01]  /*ef00*/  IABS R110, R4 ;  /* 0x00000004006e7213 */ /* 0x000fe20000000000 */
[----:B------:R1:W-:Y:S01]  /*ef10*/  STL [R1+0x5f8], R6 ;  /* 0x0005f80601007387 */ /* 0x0003e20000100800 */
[----:B------:R-:W-:Y:S01]  /*ef20*/  @!P1 IADD3 R116, R116, -R3, RZ ;  /* 0x8000000374749210 */ /* 0x000fe20007ffe0ff */
[----:B------:R-:W-:Y:S01]  /*ef30*/  @!P4 IMAD.IADD R115, R115, 0x1, -R3 ;  /* 0x000000017373c824 */ /* 0x000fe200078e0a03 */
[C---:B------:R-:W-:Y:S01]  /*ef40*/  ISETP.GT.U32.AND P1, PT, R3.reuse, R119, PT ;  /* 0x000000770300720c */ /* 0x040fe20003f24070 */
[----:B------:R-:W-:Y:S01]  /*ef50*/  @!P0 IMAD.MOV R2, RZ, RZ, -R2 ;  /* 0x000000ffff028224 */ /* 0x000fe200078e0a02 */
[----:B------:R-:W-:Y:S01]  /*ef60*/  ISETP.GE.AND P0, PT, R4, RZ, PT ;  /* 0x000000ff0400720c */ /* 0x000fe20003f06270 */
[----:B------:R-:W-:Y:S01]  /*ef70*/  IMAD.MOV R114, RZ, RZ, -R114 ;  /* 0x000000ffff727224 */ /* 0x000fe200078e0a72 */
[----:B------:R-:W-:Y:S01]  /*ef80*/  ISETP.GT.U32.AND P4, PT, R3, R115, PT ;  /* 0x000000730300720c */ /* 0x000fe20003f84070 */
[----:B------:R-:W-:Y:S01]  /*ef90*/  IMAD.HI.U32 R4, R5, R110, RZ ;  /* 0x0000006e05047227 */ /* 0x000fe200078e00ff */
[----:B------:R-:W-:Y:S01]  /*efa0*/  IABS R111, R113 ;  /* 0x00000071006f7213 */ /* 0x000fe20000000000 */
[----:B------:R2:W-:Y:S02]  /*efb0*/  STL [R1+0x5fc], R2 ;  /* 0x0005fc0201007387 */ /* 0x0005e40000100800 */
[----:B------:R-:W-:-:S02]  /*efc0*/  IMAD R118, R3, R114, R118 ;  /* 0x0000007203767224 */ /* 0x000fc400078e0276 */
[----:B------:R-:W-:Y:S02]  /*efd0*/  IMAD.MOV R4, RZ, RZ, -R4 ;  /* 0x000000ffff047224 */ /* 0x000fe400078e0a04 */
[----:B-1----:R-:W-:Y:S01]  /*efe0*/  IMAD.MOV.U32 R6, RZ, RZ, R116 ;  /* 0x000000ffff067224 */ /* 0x002fe200078e0074 */
[----:B------:R-:W-:Y:S01]  /*eff0*/  @!P1 IADD3 R119, R119, -R3, RZ ;  /* 0x8000000377779210 */ /* 0x000fe20007ffe0ff */
[----:B------:R-:W-:Y:S02]  /*f000*/  IMAD R110, R3, R4, R110 ;  /* 0x00000004036e7224 */ /* 0x000fe400078e026e */
[----:B------:R-:W-:Y:S01]  /*f010*/  @!P4 IMAD.IADD R115, R115, 0x1, -R3 ;  /* 0x000000017373c824 */ /* 0x000fe200078e0a03 */
[----:B------:R-:W-:Y:S01]  /*f020*/  ISETP.GT.U32.AND P4, PT, R3, R118, PT ;  /* 0x000000760300720c */ /* 0x000fe20003f84070 */
[----:B------:R-:W-:Y:S01]  /*f030*/  VIADD R0, R10, 0x11a ;  /* 0x0000011a0a007836 */ /* 0x000fe20000000000 */
[----:B------:R-:W-:Y:S01]  /*f040*/  @!P5 IADD3 R6, -R6, RZ, RZ ;  /* 0x000000ff0606d210 */ /* 0x000fe20007ffe1ff */
[----:B------:R-:W-:Y:S01]  /*f050*/  IMAD.HI.U32 R4, R5, R111, RZ ;  /* 0x0000006f05047227 */ /* 0x000fe200078e00ff */
[----:B------:R-:W-:-:S02]  /*f060*/  ISETP.GT.U32.AND P5, PT, R3, R110, PT ;  /* 0x0000006e0300720c */ /* 0x000fc40003fa4070 */
[----:B------:R-:W-:Y:S01]  /*f070*/  ISETP.GT.U32.AND P1, PT, R3, R119, PT ;  /* 0x000000770300720c */ /* 0x000fe20003f24070 */
[----:B--2---:R-:W-:Y:S01]  /*f080*/  IMAD.MOV.U32 R2, RZ, RZ, R115 ;  /* 0x000000ffff027224 */ /* 0x004fe200078e0073 */
[----:B------:R-:W-:Y:S01]  /*f090*/  IABS R112, R0 ;  /* 0x0000000000707213 */ /* 0x000fe20000000000 */
[----:B------:R-:W-:Y:S01]  /*f0a0*/  IMAD.MOV R4, RZ, RZ, -R4 ;  /* 0x000000ffff047224 */ /* 0x000fe200078e0a04 */
[----:B------:R-:W-:Y:S01]  /*f0b0*/  STL [R1+0x5ec], R6 ;  /* 0x0005ec0601007387 */ /* 0x000fe20000100800 */
[----:B------:R-:W-:Y:S01]  /*f0c0*/  @!P6 IMAD.MOV R2, RZ, RZ, -R2 ;  /* 0x000000ffff02e224 */ /* 0x000fe200078e0a02 */
[----:B------:R-:W-:Y:S01]  /*f0d0*/  ISETP.GE.AND P6, PT, R0, RZ, PT ;  /* 0x000000ff0000720c */ /* 0x000fe20003fc6270 */
[----:B------:R-:W-:Y:S02]  /*f0e0*/  @!P4 IMAD.IADD R118, R118, 0x1, -R3 ;  /* 0x000000017676c824 */ /* 0x000fe400078e0a03 */
[----:B------:R-:W-:Y:S01]  /*f0f0*/  IMAD.HI.U32 R114, R5, R112, RZ ;  /* 0x0000007005727227 */ /* 0x000fe200078e00ff */
[----:B------:R1:W-:Y:S01]  /*f100*/  STL [R1+0x5f0], R2 ;  /* 0x0005f00201007387 */ /* 0x0003e20000100800 */
[----:B------:R-:W-:-:S02]  /*f110*/  @!P5 IADD3 R110, R110, -R3, RZ ;  /* 0x800000036e6ed210 */ /* 0x000fc40007ffe0ff */
[----:B------:R-:W-:Y:S01]  /*f120*/  ISETP.GT.U32.AND P4, PT, R3, R118, PT ;  /* 0x000000760300720c */ /* 0x000fe20003f84070 */
[----:B------:R-:W-:Y:S01]  /*f130*/  @!P1 IMAD.IADD R119, R119, 0x1, -R3 ;  /* 0x0000000177779824 */ /* 0x000fe200078e0a03 */
[----:B------:R-:W-:Y:S01]  /*f140*/  IADD3 R114, -R114, RZ, RZ ;  /* 0x000000ff72727210 */ /* 0x000fe20007ffe1ff */
[C---:B------:R-:W-:Y:S01]  /*f150*/  IMAD R111, R3.reuse, R4, R111 ;  /* 0x00000004036f7224 */ /* 0x040fe200078e026f */
[----:B------:R-:W-:Y:S01]  /*f160*/  ISETP.GT.U32.AND P5, PT, R3, R110, PT ;  /* 0x0000006e0300720c */ /* 0x000fe20003fa4070 */
[C---:B------:R-:W-:Y:S01]  /*f170*/  VIADD R4, R10.reuse, 0x11d ;  /* 0x0000011d0a047836 */ /* 0x040fe20000000000 */
[----:B------:R-:W-:Y:S01]  /*f180*/  ISETP.GE.AND P1, PT, R113, RZ, PT ;  /* 0x000000ff7100720c */ /* 0x000fe20003f26270 */
[C---:B------:R-:W-:Y:S01]  /*f190*/  IMAD R0, R3.reuse, R114, R112 ;  /* 0x0000007203007224 */ /* 0x040fe200078e0270 */
[C---:B------:R-:W-:Y:S01]  /*f1a0*/  IADD3 R113, R10.reuse, 0x11c, RZ ;  /* 0x0000011c0a717810 */ /* 0x040fe20007ffe0ff */
[----:B-1----:R-:W-:Y:S01]  /*f1b0*/  IMAD.MOV.U32 R2, RZ, RZ, R119 ;  /* 0x000000ffff027224 */ /* 0x002fe200078e0077 */
[----:B------:R-:W-:Y:S01]  /*f1c0*/  IABS R125, R4 ;  /* 0x00000004007d7213 */ /* 0x000fe20000000000 */
[----:B------:R-:W-:Y:S01]  /*f1d0*/  VIADD R116, R10, 0x11f ;  /* 0x0000011f0a747836 */ /* 0x000fe20000000000 */
[----:B------:R-:W-:Y:S01]  /*f1e0*/  IABS R115, R113 ;  /* 0x0000007100737213 */ /* 0x000fe20000000000 */
[----:B------:R-:W-:Y:S01]  /*f1f0*/  @!P4 IMAD.IADD R118, R118, 0x1, -R3 ;  /* 0x000000017676c824 */ /* 0x000fe200078e0a03 */
[----:B------:R-:W-:Y:S01]  /*f200*/  ISETP.GT.U32.AND P4, PT, R3, R0, PT ;  /* 0x000000000300720c */ /* 0x000fe20003f84070 */
[----:B------:R-:W-:Y:S01]  /*f210*/  IMAD.HI.U32 R124, R5, R125, RZ ;  /* 0x0000007d057c7227 */ /* 0x000fe200078e00ff */
[----:B------:R-:W-:-:S02]  /*f220*/  IABS R114, R116 ;  /* 0x0000007400727213 */ /* 0x000fc40000000000 */
[----:B------:R-:W-:Y:S01]  /*f230*/  @!P5 IADD3 R110, R110, -R3, RZ ;  /* 0x800000036e6ed210 */ /* 0x000fe20007ffe0ff */
[----:B------:R-:W-:Y:S01]  /*f240*/  IMAD.HI.U32 R117, R5, R115, RZ ;  /* 0x0000007305757227 */ /* 0x000fe200078e00ff */
[C---:B------:R-:W-:Y:S02]  /*f250*/  ISETP.GT.U32.AND P5, PT, R3.reuse, R111, PT ;  /* 0x0000006f0300720c */ /* 0x040fe40003fa4070 */
[----:B------:R-:W-:Y:S01]  /*f260*/  IADD3 R119, R10, 0x122, RZ ;  /* 0x000001220a777810 */ /* 0x000fe20007ffe0ff */
[----:B------:R-:W-:Y:S02]  /*f270*/  IMAD.MOV R117, RZ, RZ, -R117 ;  /* 0x000000ffff757224 */ /* 0x000fe400078e0a75 */
[----:B------:R-:W-:Y:S02]  /*f280*/  IMAD.MOV R124, RZ, RZ, -R124 ;  /* 0x000000ffff7c7224 */ /* 0x000fe400078e0a7c */
[C---:B------:R-:W-:Y:S01]  /*f290*/  IMAD R115, R3.reuse, R117, R115 ;  /* 0x0000007503737224 */ /* 0x040fe200078e0273 */
[----:B------:R-:W-:Y:S01]  /*f2a0*/  @!P4 IADD3 R0, R0, -R3, RZ ;  /* 0x800000030000c210 */ /* 0x000fe20007ffe0ff */
[----:B------:R-:W-:-:S02]  /*f2b0*/  IMAD R124, R3, R124, R125 ;  /* 0x0000007c037c7224 */ /* 0x000fc400078e027d */
[----:B------:R-:W-:Y:S01]  /*f2c0*/  @!P2 IMAD.MOV R2, RZ, RZ, -R2 ;  /* 0x000000ffff02a224 */ /* 0x000fe200078e0a02 */
[----:B------:R-:W-:Y:S01]  /*f2d0*/  ISETP.GT.U32.AND P4, PT, R3, R115, PT ;  /* 0x000000730300720c */ /* 0x000fe20003f84070 */
[----:B------:R-:W-:Y:S01]  /*f2e0*/  VIADD R112, R10, 0x120 ;  /* 0x000001200a707836 */ /* 0x000fe20000000000 */
[----:B------:R-:W-:Y:S01]  /*f2f0*/  @!P5 IADD3 R111, R111, -R3, RZ ;  /* 0x800000036f6fd210 */ /* 0x000fe20007ffe0ff */
[----:B------:R-:W-:Y:S01]  /*f300*/  IMAD.HI.U32 R121, R5, R114, RZ ;  /* 0x0000007205797227 */ /* 0x000fe200078e00ff */
[C---:B------:R-:W-:Y:S01]  /*f310*/  ISETP.GT.U32.AND P5, PT, R3.reuse, R124, PT ;  /* 0x0000007c0300720c */ /* 0x040fe20003fa4070 */
[----:B------:R1:W-:Y:S01]  /*f320*/  STL [R1+0x5dc], R2 ;  /* 0x0005dc0201007387 */ /* 0x0003e20000100800 */
[----:B------:R-:W-:Y:S01]  /*f330*/  IABS R120, R112 ;  /* 0x0000007000787213 */ /* 0x000fe20000000000 */
[----:B------:R-:W-:Y:S01]  /*f340*/  IMAD.MOV R121, RZ, RZ, -R121 ;  /* 0x000000ffff797224 */ /* 0x000fe200078e0a79 */
[----:B------:R-:W-:-:S03]  /*f350*/  ISETP.GT.U32.AND P2, PT, R3, R111, PT ;  /* 0x0000006f0300720c */ /* 0x000fc60003f44070 */
[----:B------:R-:W-:Y:S01]  /*f360*/  IMAD.HI.U32 R117, R5, R120, RZ ;  /* 0x0000007805757227 */ /* 0x000fe200078e00ff */
[----:B-1----:R-:W-:-:S03]  /*f370*/  MOV R2, R118 ;  /* 0x0000007600027202 */ /* 0x002fc60000000f00 */
[--C-:B------:R-:W-:Y:S01]  /*f380*/  @!P4 IMAD.IADD R115, R115, 0x1, -R3.reuse ;  /* 0x000000017373c824 */ /* 0x100fe200078e0a03 */
[C---:B------:R-:W-:Y:S01]  /*f390*/  ISETP.GT.U32.AND P4, PT, R3.reuse, R0, PT ;  /* 0x000000000300720c */ /* 0x040fe20003f84070 */
[----:B------:R-:W-:Y:S01]  /*f3a0*/  @!P5 IMAD.IADD R124, R124, 0x1, -R3 ;  /* 0x000000017c7cd824 */ /* 0x000fe200078e0a03 */
[----:B------:R-:W-:Y:S01]  /*f3b0*/  IABS R118, R119 ;  /* 0x0000007700767213 */ /* 0x000fe20000000000 */
[----:B------:R-:W-:Y:S01]  /*f3c0*/  @!P3 IMAD.MOV R2, RZ, RZ, -R2 ;  /* 0x000000ffff02b224 */ /* 0x000fe200078e0a02 */
[C---:B------:R-:W-:Y:S01]  /*f3d0*/  ISETP.GT.U32.AND P5, PT, R3.reuse, R115, PT ;  /* 0x000000730300720c */ /* 0x040fe20003fa4070 */
[----:B------:R-:W-:Y:S01]  /*f3e0*/  IMAD.MOV R117, RZ, RZ, -R117 ;  /* 0x000000ffff757224 */ /* 0x000fe200078e0a75 */
[C---:B------:R-:W-:Y:S01]  /*f3f0*/  ISETP.GT.U32.AND P3, PT, R3.reuse, R124, PT ;  /* 0x0000007c0300720c */ /* 0x040fe20003f64070 */
[C---:B------:R-:W-:Y:S01]  /*f400*/  IMAD R114, R3.reuse, R121, R114 ;  /* 0x0000007903727224 */ /* 0x040fe200078e0272 */
[----:B------:R1:W-:Y:S01]  /*f410*/  STL [R1+0x5d8], R2 ;  /* 0x0005d80201007387 */ /* 0x0003e20000100800 */
[----:B------:R-:W-:Y:S01]  /*f420*/  IMAD R117, R3, R117, R120 ;  /* 0x0000007503757224 */ /* 0x000fe200078e0278 */
[----:B------:R-:W-:Y:S01]  /*f430*/  @!P2 IADD3 R111, R111, -R3, RZ ;  /* 0x800000036f6fa210 */ /* 0x000fe20007ffe0ff */
[----:B------:R-:W-:Y:S01]  /*f440*/  VIADD R121, R10, 0x121 ;  /* 0x000001210a797836 */ /* 0x000fe20000000000 */
[----:B------:R-:W-:Y:S01]  /*f450*/  ISETP.GE.AND P2, PT, R113, RZ, PT ;  /* 0x000000ff7100720c */ /* 0x000fe20003f46270 */
[----:B------:R-:W-:Y:S01]  /*f460*/  @!P4 IMAD.IADD R0, R0, 0x1, -R3 ;  /* 0x000000010000c824 */ /* 0x000fe200078e0a03 */
[----:B------:R-:W-:Y:S01]  /*f470*/  ISETP.GT.U32.AND P4, PT, R3, R114, PT ;  /* 0x000000720300720c */ /* 0x000fe20003f84070 */
[----:B------:R-:W-:Y:S01]  /*f480*/  IMAD.HI.U32 R113, R5, R118, RZ ;  /* 0x0000007605717227 */ /* 0x000fe200078e00ff */
[----:B------:R-:W-:-:S02]  /*f490*/  IABS R120, R121 ;  /* 0x0000007900787213 */ /* 0x000fc40000000000 */
[----:B-1----:R-:W-:Y:S01]  /*f4a0*/  MOV R2, R110 ;  /* 0x0000006e00027202 */ /* 0x002fe20000000f00 */
[--C-:B------:R-:W-:Y:S01]  /*f4b0*/  @!P5 IMAD.IADD R115, R115, 0x1, -R3.reuse ;  /* 0x000000017373d824 */ /* 0x100fe200078e0a03 */
[C---:B------:R-:W-:Y:S01]  /*f4c0*/  ISETP.GT.U32.AND P5, PT, R3.reuse, R117, PT ;  /* 0x000000750300720c */ /* 0x040fe20003fa4070 */
[----:B------:R-:W-:Y:S02]  /*f4d0*/  IMAD.MOV.U32 R6, RZ, RZ, R0 ;  /* 0x000000ffff067224 */ /* 0x000fe400078e0000 */
[----:B------:R-:W-:Y:S01]  /*f4e0*/  @!P0 IMAD.MOV R2, RZ, RZ, -R2 ;  /* 0x000000ffff028224 */ /* 0x000fe200078e0a02 */
[----:B------:R-:W-:Y:S01]  /*f4f0*/  ISETP.GT.U32.AND P0, PT, R3, R123, PT ;  /* 0x0000007b0300720c */ /* 0x000fe20003f04070 */
[----:B------:R-:W-:Y:S01]  /*f500*/  @!P3 IMAD.IADD R124, R124, 0x1, -R3 ;  /* 0x000000017c7cb824 */ /* 0x000fe200078e0a03 */
[----:B------:R-:W-:Y:S01]  /*f510*/  ISETP.GE.AND P3, PT, R4, RZ, PT ;  /* 0x000000ff0400720c */ /* 0x000fe20003f66270 */
[----:B------:R-:W-:Y:S01]  /*f520*/  IMAD.HI.U32 R110, R5, R120, RZ ;  /* 0x00000078056e7227 */ /* 0x000fe200078e00ff */
[----:B------:R1:W-:Y:S01]  /*f530*/  STL [R1+0x5d4], R2 ;  /* 0x0005d40201007387 */ /* 0x0003e20000100800 */
[----:B------:R-:W-:-:S02]  /*f540*/  @!P4 IADD3 R114, R114, -R3, RZ ;  /* 0x800000037272c210 */ /* 0x000fc40007ffe0ff */
[----:B------:R-:W-:Y:S01]  /*f550*/  @!P6 IMAD.MOV R6, RZ, RZ, -R6 ;  /* 0x000000ffff06e224 */ /* 0x000fe200078e0a06 */
[----:B------:R-:W-:Y:S01]  /*f560*/  IADD3 R110, -R110, RZ, RZ ;  /* 0x000000ff6e6e7210 */ /* 0x000fe20007ffe1ff */
[----:B------:R-:W-:Y:S01]  /*f570*/  @!P5 IMAD.IADD R117, R117, 0x1, -R3 ;  /* 0x000000017575d824 */ /* 0x000fe200078e0a03 */
[----:B------:R-:W-:Y:S01]  /*f580*/  ISETP.GT.U32.AND P6, PT, R3, R114, PT ;  /* 0x000000720300720c */ /* 0x000fe20003fc4070 */
[----:B------:R-:W-:Y:S01]  /*f590*/  IMAD.MOV R113, RZ, RZ, -R113 ;  /* 0x000000ffff717224 */ /* 0x000fe200078e0a71 */
[----:B------:R2:W-:Y:S01]  /*f5a0*/  STL [R1+0x5cc], R6 ;  /* 0x0005cc0601007387 */ /* 0x0005e20000100800 */
[----:B------:R-:W-:Y:S01]  /*f5b0*/  @!P0 IMAD.IADD R123, R123, 0x1, -R3 ;  /* 0x000000017b7b8824 */ /* 0x000fe200078e0a03 */
[----:B-1----:R-:W-:Y:S01]  /*f5c0*/  MOV R2, R111 ;  /* 0x0000006f00027202 */ /* 0x002fe20000000f00 */
[C---:B------:R-:W-:Y:S01]  /*f5d0*/  IMAD R110, R3.reuse, R110, R120 ;  /* 0x0000006e036e7224 */ /* 0x040fe200078e0278 */
[----:B------:R-:W-:Y:S01]  /*f5e0*/  ISETP.GE.AND P0, PT, R122, RZ, PT ;  /* 0x000000ff7a00720c */ /* 0x000fe20003f06270 */
[----:B------:R-:W-:Y:S01]  /*f5f0*/  VIADD R0, R10, 0x123 ;  /* 0x000001230a007836 */ /* 0x000fe20000000000 */
[C---:B------:R-:W-:Y:S01]  /*f600*/  ISETP.GT.U32.AND P5, PT, R3.reuse, R123, PT ;  /* 0x0000007b0300720c */ /* 0x040fe20003fa4070 */
[C---:B------:R-:W-:Y:S01]  /*f610*/  IMAD R113, R3.reuse, R113, R118 ;  /* 0x0000007103717224 */ /* 0x040fe200078e0276 */
[----:B------:R-:W-:Y:S01]  /*f620*/  @!P1 IADD3 R2, -R2, RZ, RZ ;  /* 0x000000ff02029210 */ /* 0x000fe20007ffe1ff */
[----:B------:R-:W-:Y:S01]  /*f630*/  VIADD R4, R10, 0x124 ;  /* 0x000001240a047836 */ /* 0x000fe20000000000 */
[----:B------:R-:W-:Y:S01]  /*f640*/  ISETP.GE.AND P4, PT, R116, RZ, PT ;  /* 0x000000ff7400720c */ /* 0x000fe20003f86270 */
[----:B--2---:R-:W-:Y:S01]  /*f650*/  IMAD.MOV.U32 R6, RZ, RZ, R115 ;  /* 0x000000ffff067224 */ /* 0x004fe200078e0073 */
[C---:B------:R-:W-:Y:S01]  /*f660*/  ISETP.GT.U32.AND P1, PT, R3.reuse, R117, PT ;  /* 0x000000750300720c */ /* 0x040fe20003f24070 */
[----:B------:R1:W-:Y:S01]  /*f670*/  STL [R1+0x5c8], R2 ;  /* 0x0005c80201007387 */ /* 0x0003e20000100800 */
[----:B------:R-:W-:Y:S01]  /*f680*/  @!P6 IMAD.IADD R114, R114, 0x1, -R3 ;  /* 0x000000017272e824 */ /* 0x000fe200078e0a03 */
[----:B------:R-:W-:Y:S01]  /*f690*/  IABS R111, R0 ;  /* 0x00000000006f7213 */ /* 0x000fe20000000000 */
[----:B------:R-:W-:Y:S01]  /*f6a0*/  @!P2 IMAD.MOV R6, RZ, RZ, -R6 ;  /* 0x000000ffff06a224 */ /* 0x000fe200078e0a06 */
[----:B------:R-:W-:-:S02]  /*f6b0*/  ISETP.GT.U32.AND P2, PT, R3, R110, PT ;  /* 0x0000006e0300720c */ /* 0x000fc40003f44070 */
[----:B------:R-:W-:Y:S02]  /*f6c0*/  @!P5 IADD3 R123, R123, -R3, RZ ;  /* 0x800000037b7bd210 */ /* 0x000fe40007ffe0ff */
[----:B------:R2:W-:Y:S01]  /*f6d0*/  STL [R1+0x5c4], R6 ;  /* 0x0005c40601007387 */ /* 0x0005e20000100800 */
[----:B------:R-:W-:Y:S02]  /*f6e0*/  ISETP.GT.U32.AND P5, PT, R3, R113, PT ;  /* 0x000000710300720c */ /* 0x000fe40003fa4070 */
[----:B-1----:R-:W-:Y:S01]  /*f6f0*/  MOV R2, R124 ;  /* 0x0000007c00027202 */ /* 0x002fe20000000f00 */
[----:B------:R-:W-:Y:S01]  /*f700*/  @!P1 IMAD.IADD R117, R117, 0x1, -R3 ;  /* 0x0000000175759824 */ /* 0x000fe200078e0a03 */
[----:B------:R-:W-:Y:S02]  /*f710*/  ISETP.GE.AND P1, PT, R119, RZ, PT ;  /* 0x000000ff7700720c */ /* 0x000fe40003f26270 */
[----:B------:R-:W-:Y:S01]  /*f720*/  IABS R120, R4 ;  /* 0x0000000400787213 */ /* 0x000fe20000000000 */
[----:B------:R-:W-:Y:S01]  /*f730*/  @!P3 IMAD.MOV R2, RZ, RZ, -R2 ;  /* 0x000000ffff02b224 */ /* 0x000fe200078e0a02 */
[----:B------:R-:W-:Y:S01]  /*f740*/  ISETP.GE.AND P3, PT, R112, RZ, PT ;  /* 0x000000ff7000720c */ /* 0x000fe20003f66270 */
[----:B--2---:R-:W-:Y:S01]  /*f750*/  IMAD.MOV.U32 R6, RZ, RZ, R123 ;  /* 0x000000ffff067224 */ /* 0x004fe200078e007b */
[----:B------:R-:W-:Y:S01]  /*f760*/  @!P2 IADD3 R110, R110, -R3, RZ ;  /* 0x800000036e6ea210 */ /* 0x000fe20007ffe0ff */
[----:B------:R-:W-:Y:S01]  /*f770*/  IMAD.HI.U32 R112, R5, R111, RZ ;  /* 0x0000006f05707227 */ /* 0x000fe200078e00ff */
[----:B------:R1:W-:Y:S01]  /*f780*/  STL [R1+0x5c0], R2 ;  /* 0x0005c00201007387 */ /* 0x0003e20000100800 */
[----:B------:R-:W-:-:S02]  /*f790*/  @!P5 IADD3 R113, R113, -R3, RZ ;  /* 0x800000037171d210 */ /* 0x000fc40007ffe0ff */
[----:B------:R-:W-:Y:S01]  /*f7a0*/  @!P0 IMAD.MOV R6, RZ, RZ, -R6 ;  /* 0x000000ffff068224 */ /* 0x000fe200078e0a06 */
[----:B------:R-:W-:Y:S01]  /*f7b0*/  ISETP.GT.U32.AND P0, PT, R3, R110, PT ;  /* 0x0000006e0300720c */ /* 0x000fe20003f04070 */
[----:B------:R-:W-:Y:S01]  /*f7c0*/  IMAD.MOV R112, RZ, RZ, -R112 ;  /* 0x000000ffff707224 */ /* 0x000fe200078e0a70 */
[----:B------:R-:W-:Y:S01]  /*f7d0*/  ISETP.GE.AND P2, PT, R0, RZ, PT ;  /* 0x000000ff0000720c */ /* 0x000fe20003f46270 */
[----:B------:R-:W-:Y:S01]  /*f7e0*/  IMAD.HI.U32 R0, R5, R120, RZ ;  /* 0x0000007805007227 */ /* 0x000fe200078e00ff */
[----:B------:R-:W-:Y:S01]  /*f7f0*/  STL [R1+0x5bc], R6 ;  /* 0x0005bc0601007387 */ /* 0x000fe20000100800 */
[C---:B------:R-:W-:Y:S02]  /*f800*/  ISETP.GT.U32.AND P5, PT, R3.reuse, R113, PT ;  /* 0x000000710300720c */ /* 0x040fe40003fa4070 */
[----:B-1----:R-:W-:Y:S01]  /*f810*/  IMAD.MOV.U32 R2, RZ, RZ, R114 ;  /* 0x000000ffff027224 */ /* 0x002fe200078e0072 */
[----:B------:R-:W-:Y:S01]  /*f820*/  IADD3 R0, -R0, RZ, RZ ;  /* 0x000000ff00007210 */ /* 0x000fe20007ffe1ff */
[----:B------:R-:W-:Y:S01]  /*f830*/  IMAD R119, R3, R112, R111 ;  /* 0x0000007003777224 */ /* 0x000fe200078e026f */
[----:B------:R-:W-:Y:S01]  /*f840*/  IADD3 R118, R10, 0x125, RZ ;  /* 0x000001250a767810 */ /* 0x000fe20007ffe0ff */
[----:B------:R-:W-:Y:S01]  /*f850*/  @!P4 IMAD.MOV R2, RZ, RZ, -R2 ;  /* 0x000000ffff02c224 */ /* 0x000fe200078e0a02 */
[----:B------:R-:W-:Y:S01]  /*f860*/  ISETP.GE.AND P6, PT, R121, RZ, PT ;  /* 0x000000ff7900720c */ /* 0x000fe20003fc6270 */
[----:B------:R-:W-:Y:S01]  /*f870*/  IMAD R120, R3, R0, R120 ;  /* 0x0000000003787224 */ /* 0x000fe200078e0278 */
[----:B------:R-:W-:Y:S01]  /*f880*/  ISETP.GE.AND P4, PT, R4, RZ, PT ;  /* 0x000000ff0400720c */ /* 0x000fe20003f86270 */
[--C-:B------:R-:W-:Y:S01]  /*f890*/  @!P0 IMAD.IADD R110, R110, 0x1, -R3.reuse ;  /* 0x000000016e6e8824 */ /* 0x100fe200078e0a03 */
[----:B------:R1:W-:Y:S01]  /*f8a0*/  STL [R1+0x5b8], R2 ;  /* 0x0005b80201007387 */ /* 0x0003e20000100800 */
[----:B------:R-:W-:Y:S01]  /*f8b0*/  ISETP.GE.AND P0, PT, R118, RZ, PT ;  /* 0x000000ff7600720c */ /* 0x000fe20003f06270 */
[----:B------:R-:W-:Y:S01]  /*f8c0*/  @!P5 IMAD.IADD R113, R113, 0x1, -R3 ;  /* 0x000000017171d824 */ /* 0x000fe200078e0a03 */
[----:B------:R-:W-:Y:S01]  /*f8d0*/  IABS R118, R118 ;  /* 0x0000007600767213 */ /* 0x000fe20000000000 */
[----:B------:R-:W-:Y:S01]  /*f8e0*/  VIADD R111, R10, 0x126 ;  /* 0x000001260a6f7836 */ /* 0x000fe20000000000 */
[----:B------:R-:W-:-:S02]  /*f8f0*/  ISETP.GT.U32.AND P5, PT, R3, R120, PT ;  /* 0x000000780300720c */ /* 0x000fc40003fa4070 */
[C---:B------:R-:W-:Y:S01]  /*f900*/  IADD3 R4, R10.reuse, 0x127, RZ ;  /* 0x000001270a047810 */ /* 0x040fe20007ffe0ff */
[----:B------:R-:W-:Y:S01]  /*f910*/  IMAD.HI.U32 R112, R5, R118, RZ ;  /* 0x0000007605707227 */ /* 0x000fe200078e00ff */
[----:B------:R-:W-:Y:S02]  /*f920*/  IABS R0, R111 ;  /* 0x0000006f00007213 */ /* 0x000fe40000000000 */
[----:B------:R-:W-:Y:S01]  /*f930*/  IABS R115, R4 ;  /* 0x0000000400737213 */ /* 0x000fe20000000000 */
[----:B-1----:R-:W-:Y:S01]  /*f940*/  IMAD.MOV.U32 R2, RZ, RZ, R117 ;  /* 0x000000ffff027224 */ /* 0x002fe200078e0075 */
[----:B------:R-:W-:Y:S01]  /*f950*/  IADD3 R114, R10, 0x12a, RZ ;  /* 0x0000012a0a727810 */ /* 0x000fe20007ffe0ff */
[----:B------:R-:W-:Y:S02]  /*f960*/  IMAD.MOV R112, RZ, RZ, -R112 ;  /* 0x000000ffff707224 */ /* 0x000fe400078e0a70 */
[----:B------:R-:W-:Y:S01]  /*f970*/  @!P3 IMAD.MOV R2, RZ, RZ, -R2 ;  /* 0x000000ffff02b224 */ /* 0x000fe200078e0a02 */
[C---:B------:R-:W-:Y:S01]  /*f980*/  ISETP.GT.U32.AND P3, PT, R3.reuse, R119, PT ;  /* 0x000000770300720c */ /* 0x040fe20003f64070 */
[----:B------:R-:W-:Y:S01]  /*f990*/  IMAD R118, R3, R112, R118 ;  /* 0x0000007003767224 */ /* 0x000fe200078e0276 */
[----:B------:R-:W-:Y:S01]  /*f9a0*/  @!P5 IADD3 R120, R120, -R3, RZ ;  /* 0x800000037878d210 */ /* 0x000fe20007ffe0ff */
[----:B------:R-:W-:Y:S01]  /*f9b0*/  VIADD R112, R10, 0x129 ;  /* 0x000001290a707836 */ /* 0x000fe20000000000 */
[----:B------:R1:W-:Y:S01]  /*f9c0*/  STL [R1+0x5b4], R2 ;  /* 0x0005b40201007387 */ /* 0x0003e20000100800 */
[----:B------:R-:W-:-:S02]  /*f9d0*/  IABS R116, R114 ;  /* 0x0000007200747213 */ /* 0x000fc40000000000 */
[----:B------:R-:W-:Y:S02]  /*f9e0*/  ISETP.GT.U32.AND P5, PT, R3, R120, PT ;  /* 0x000000780300720c */ /* 0x000fe40003fa4070 */
[----:B------:R-:W-:-:S04]  /*f9f0*/  IABS R117, R112 ;  /* 0x0000007000757213 */ /* 0x000fc80000000000 */
[----:B------:R-:W-:Y:S01]  /*fa00*/  @!P3 IMAD.IADD R119, R119, 0x1, -R3 ;  /* 0x000000017777b824 */ /* 0x000fe200078e0a03 */
[----:B-1----:R-:W-:Y:S01]  /*fa10*/  MOV R2, R110 ;  /* 0x0000006e00027202 */ /* 0x002fe20000000f00 */
[----:B------:R-:W-:-:S03]  /*fa20*/  IMAD.HI.U32 R110, R5, R115, RZ ;  /* 0x00000073056e7227 */ /* 0x000fc600078e00ff */
[----:B------:R-:W-:Y:S01]  /*fa30*/  ISETP.GT.U32.AND P3, PT, R3, R119, PT ;  /* 0x000000770300720c */ /* 0x000fe20003f64070 */
[----:B------:R-:W-:Y:S01]  /*fa40*/  @!P6 IMAD.MOV R2, RZ, RZ, -R2 ;  /* 0x000000ffff02e224 */ /* 0x000fe200078e0a02 */
[----:B------:R-:W-:Y:S01]  /*fa50*/  ISETP.GE.AND P6, PT, R111, RZ, PT ;  /* 0x000000ff6f00720c */ /* 0x000fe20003fc6270 */
[----:B------:R-:W-:-:S03]  /*fa60*/  IMAD.HI.U32 R111, R5, R0, RZ ;  /* 0x00000000056f7227 */ /* 0x000fc600078e00ff */
[----:B------:R1:W-:Y:S01]  /*fa70*/  STL [R1+0x564], R2 ;  /* 0x0005640201007387 */ /* 0x0003e20000100800 */
[----:B------:R-:W-:Y:S01]  /*fa80*/  IMAD.MOV R110, RZ, RZ, -R110 ;  /* 0x000000ffff6e7224 */ /* 0x000fe200078e0a6e */
[----:B------:R-:W-:Y:S01]  /*fa90*/  IADD3 R111, -R111, RZ, RZ ;  /* 0x000000ff6f6f7210 */ /* 0x000fe20007ffe1ff */
[----:B------:R-:W-:Y:S02]  /*faa0*/  @!P5 IMAD.IADD R120, R120, 0x1, -R3 ;  /* 0x000000017878d824 */ /* 0x000fe400078e0a03 */
[----:B------:R-:W-:Y:S02]  /*fab0*/  IMAD R115, R3, R110, R115 ;  /* 0x0000006e03737224 */ /* 0x000fe400078e0273 */
[----:B------:R-:W-:Y:S01]  /*fac0*/  @!P3 IMAD.IADD R119, R119, 0x1, -R3 ;  /* 0x000000017777b824 */ /* 0x000fe200078e0a03 */
[C---:B------:R-:W-:Y:S01]  /*fad0*/  ISETP.GT.U32.AND P3, PT, R3.reuse, R118, PT ;  /* 0x000000760300720c */ /* 0x040fe20003f64070 */
[----:B-1----:R-:W-:Y:S02]  /*fae0*/  IMAD.MOV.U32 R2, RZ, RZ, R113 ;  /* 0x000000ffff027224 */ /* 0x002fe400078e0071 */
[----:B------:R-:W-:Y:S01]  /*faf0*/  IMAD R113, R3, R111, R0 ;  /* 0x0000006f03717224 */ /* 0x000fe200078e0200 */
[----:B------:R-:W-:Y:S01]  /*fb00*/  IADD3 R0, R10, 0x128, RZ ;  /* 0x000001280a007810 */ /* 0x000fe20007ffe0ff */
[----:B------:R-:W-:Y:S01]  /*fb10*/  @!P1 IMAD.MOV R2, RZ, RZ, -R2 ;  /* 0x000000ffff029224 */ /* 0x000fe200078e0a02 */
[----:B------:R-:W-:Y:S01]  /*fb20*/  ISETP.GE.AND P1, PT, R4, RZ, PT ;  /* 0x000000ff0400720c */ /* 0x000fe20003f26270 */
[----:B------:R-:W-:Y:S01]  /*fb30*/  VIADD R4, R10, 0x12b ;  /* 0x0000012b0a047836 */ /* 0x000fe20000000000 */
[----:B------:R-:W-:-:S02]  /*fb40*/  IABS R110, R0 ;  /* 0x00000000006e7213 */ /* 0x000fc40000000000 */
[----:B------:R1:W-:Y:S01]  /*fb50*/  STL [R1+0x5b0], R2 ;  /* 0x0005b00201007387 */ /* 0x0003e20000100800 */
[C---:B------:R-:W-:Y:S02]  /*fb60*/  ISETP.GT.U32.AND P5, PT, R3.reuse, R113, PT ;  /* 0x000000710300720c */ /* 0x040fe40003fa4070 */
[----:B------:R-:W-:Y:S01]  /*fb70*/  @!P3 IMAD.IADD R118, R118, 0x1, -R3 ;  /* 0x000000017676b824 */ /* 0x000fe200078e0a03 */
[----:B------:R-:W-:Y:S02]  /*fb80*/  ISETP.GT.U32.AND P3, PT, R3, R115, PT ;  /* 0x000000730300720c */ /* 0x000fe40003f64070 */
[----:B------:R-:W-:Y:S02]  /*fb90*/  IABS R111, R4 ;  /* 0x00000004006f7213 */ /* 0x000fe40000000000 */
[----:B-1----:R-:W-:Y:S01]  /*fba0*/  MOV R2, R119 ;  /* 0x0000007700027202 */ /* 0x002fe20000000f00 */
[----:B------:R-:W-:Y:S02]  /*fbb0*/  IMAD.MOV.U32 R119, RZ, RZ, R117 ;  /* 0x000000ffff777224 */ /* 0x000fe400078e0075 */
[----:B------:R-:W-:Y:S01]  /*fbc0*/  IMAD.HI.U32 R117, R5, R110, RZ ;  /* 0x0000006e05757227 */ /* 0x000fe200078e00ff */
[----:B------:R-:W-:-:S02]  /*fbd0*/  @!P2 IADD3 R2, -R2, RZ, RZ ;  /* 0x000000ff0202a210 */ /* 0x000fc40007ffe1ff */
[----:B------:R-:W-:Y:S01]  /*fbe0*/  ISETP.GT.U32.AND P2, PT, R3, R118, PT ;  /* 0x000000760300720c */ /* 0x000fe20003f44070 */
[----:B------:R-:W-:Y:S01]  /*fbf0*/  @!P5 IMAD.IADD R113, R113, 0x1, -R3 ;  /* 0x000000017171d824 */ /* 0x000fe200078e0a03 */
[----:B------:R-:W-:Y:S01]  /*fc00*/  IADD3 R117, -R117, RZ, RZ ;  /* 0x000000ff75757210 */ /* 0x000fe20007ffe1ff */
[----:B------:R1:W-:Y:S01]  /*fc10*/  STL [R1+0x578], R2 ;  /* 0x0005780201007387 */ /* 0x0003e20000100800 */
[----:B------:R-:W-:Y:S02]  /*fc20*/  @!P3 IADD3 R115, R115, -R3, RZ ;  /* 0x800000037373b210 */ /* 0x000fe40007ffe0ff */
[C---:B------:R-:W-:Y:S02]  /*fc30*/  ISETP.GT.U32.AND P5, PT, R3.reuse, R113, PT ;  /* 0x000000710300720c */ /* 0x040fe40003fa4070 */
[----:B------:R-:W-:Y:S01]  /*fc40*/  ISETP.GT.U32.AND P3, PT, R3, R115, PT ;  /* 0x000000730300720c */ /* 0x000fe20003f64070 */
[----:B-1----:R-:W-:-:S04]  /*fc50*/  IMAD.MOV.U32 R2, RZ, RZ, R120 ;  /* 0x000000ffff027224 */ /* 0x002fc800078e0078 */
[----:B------:R-:W-:Y:S02]  /*fc60*/  @!P2 IMAD.IADD R118, R118, 0x1, -R3 ;  /* 0x000000017676a824 */ /* 0x000fe400078e0a03 */
[----:B------:R-:W-:Y:S01]  /*fc70*/  @!P4 IMAD.MOV R2, RZ, RZ, -R2 ;  /* 0x000000ffff02c224 */ /* 0x000fe200078e0a02 */
[----:B------:R-:W-:Y:S01]  /*fc80*/  ISETP.GE.AND P4, PT, R0, RZ, PT ;  /* 0x000000ff0000720c */ /* 0x000fe20003f86270 */
[----:B------:R-:W-:Y:S02]  /*fc90*/  IMAD R0, R3, R117, R110 ;  /* 0x0000007503007224 */ /* 0x000fe400078e026e */
[----:B------:R-:W-:Y:S01]  /*fca0*/  @!P5 IADD3 R113, R113, -R3, RZ ;  /* 0x800000037171d210 */ /* 0x000fe20007ffe0ff */
[----:B------:R-:W-:Y:S01]  /*fcb0*/  IMAD.HI.U32 R120, R5, R119, RZ ;  /* 0x0000007705787227 */ /* 0x000fe200078e00ff */
[----:B------:R1:W-:Y:S01]  /*fcc0*/  STL [R1+0x5ac], R2 ;  /* 0x0005ac0201007387 */ /* 0x0003e20000100800 */
[----:B------:R-:W-:Y:S02]  /*fcd0*/  @!P3 IADD3 R115, R115, -R3, RZ ;  /* 0x800000037373b210 */ /* 0x000fe40007ffe0ff */
[----:B------:R-:W-:Y:S01]  /*fce0*/  ISETP.GT.U32.AND P2, PT, R3, R0, PT ;  /* 0x000000000300720c */ /* 0x000fe20003f44070 */
[----:B------:R-:W-:Y:S01]  /*fcf0*/  IMAD.HI.U32 R117, R5, R111, RZ ;  /* 0x0000006f05757227 */ /* 0x000fe200078e00ff */
[----:B------:R-:W-:-:S03]  /*fd00*/  ISETP.GE.AND P5, PT, R112, RZ, PT ;  /* 0x000000ff7000720c */ /* 0x000fc60003fa6270 */
[----:B------:R-:W-:Y:S01]  /*fd10*/  IMAD.HI.U32 R110, R5, R116, RZ ;  /* 0x00000074056e7227 */ /* 0x000fe200078e00ff */
[----:B-1----:R-:W-:-:S03]  /*fd20*/  MOV R2, R118 ;  /* 0x0000007600027202 */ /* 0x002fc60000000f00 */
[----:B------:R-:W-:Y:S02]  /*fd30*/  IMAD.MOV R120, RZ, RZ, -R120 ;  /* 0x000000ffff787224 */ /* 0x000fe400078e0a78 */
[----:B------:R-:W-:Y:S02]  /*fd40*/  IMAD.MOV R117, RZ, RZ, -R117 ;  /* 0x000000ffff757224 */ /* 0x000fe400078e0a75 */
[----:B------:R-:W-:Y:S02]  /*fd50*/  @!P0 IMAD.MOV R2, RZ, RZ, -R2 ;  /* 0x000000ffff028224 */ /* 0x000fe400078e0a02 */
[----:B------:R-:W-:Y:S02]  /*fd60*/  IMAD.MOV R110, RZ, RZ, -R110 ;  /* 0x000000ffff6e7224 */ /* 0x000fe400078e0a6e */
[----:B------:R-:W-:Y:S01]  /*fd70*/  @!P2 IMAD.IADD R0, R0, 0x1, -R3 ;  /* 0x000000010000a824 */ /* 0x000fe200078e0a03 */
[----:B------:R1:W-:Y:S01]  /*fd80*/  STL [R1+0x598], R2 ;  /* 0x0005980201007387 */ /* 0x0003e20000100800 */
[----:B------:R-:W-:-:S02]  /*fd90*/  IMAD R112, R3, R120, R119 ;  /* 0x0000007803707224 */ /* 0x000fc400078e0277 */
[C---:B------:R-:W-:Y:S01]  /*fda0*/  IMAD R111, R3.reuse, R117, R111 ;  /* 0x00000075036f7224 */ /* 0x040fe200078e026f */
[C---:B------:R-:W-:Y:S01]  /*fdb0*/  ISETP.GT.U32.AND P2, PT, R3.reuse, R0, PT ;  /* 0x000000000300720c */ /* 0x040fe20003f44070 */
[C---:B------:R-:W-:Y:S01]  /*fdc0*/  IMAD R116, R3.reuse, R110, R116 ;  /* 0x0000006e03747224 */ /* 0x040fe200078e0274 */
[----:B------:R-:W-:Y:S01]  /*fdd0*/  ISETP.GT.U32.AND P0, PT, R3, R112, PT ;  /* 0x000000700300720c */ /* 0x000fe20003f04070 */
[----:B------:R-:W-:Y:S02]  /*fde0*/  VIADD R110, R10, 0x12c ;  /* 0x0000012c0a6e7836 */ /* 0x000fe40000000000 */
[----:B------:R-:W-:Y:S01]  /*fdf0*/  IMAD.MOV.U32 R6, RZ, RZ, R113 ;  /* 0x000000ffff067224 */ /* 0x000fe200078e0071 */
[----:B-1----:R-:W-:Y:S02]  /*fe00*/  MOV R2, R115 ;  /* 0x0000007300027202 */ /* 0x002fe40000000f00 */
[----:B------:R-:W-:Y:S01]  /*fe10*/  IABS R117, R110 ;  /* 0x0000006e00757213 */ /* 0x000fe20000000000 */
[----:B------:R-:W-:Y:S01]  /*fe20*/  @!P6 IMAD.MOV R6, RZ, RZ, -R6 ;  /* 0x000000ffff06e224 */ /* 0x000fe200078e0a06 */
[----:B------:R-:W-:-:S02]  /*fe30*/  @!P1 IADD3 R2, -R2, RZ, RZ ;  /* 0x000000ff02029210 */ /* 0x000fc40007ffe1ff */
[C---:B------:R-:W-:Y:S01]  /*fe40*/  ISETP.GT.U32.AND P1, PT, R3.reuse, R111, PT ;  /* 0x0000006f0300720c */ /* 0x040fe20003f24070 */
[----:B------:R-:W-:Y:S01]  /*fe50*/  IMAD.MOV.U32 R113, RZ, RZ, R117 ;  /* 0x000000ffff717224 */ /* 0x000fe200078e0075 */
[----:B------:R-:W-:Y:S01]  /*fe60*/  ISETP.GT.U32.AND P3, PT, R3, R116, PT ;  /* 0x000000740300720c */ /* 0x000fe20003f64070 */
[--C-:B------:R-:W-:Y:S01]  /*fe70*/  @!P2 IMAD.IADD R0, R0, 0x1, -R3.reuse ;  /* 0x000000010000a824 */ /* 0x100fe200078e0a03 */
[----:B------:R-:W-:Y:S01]  /*fe80*/  ISETP.GE.AND P6, PT, R114, RZ, PT ;  /* 0x000000ff7200720c */ /* 0x000fe20003fc6270 */
[----:B------:R-:W-:Y:S01]  /*fe90*/  IMAD.HI.U32 R115, R5, R113, RZ ;  /* 0x0000007105737227 */ /* 0x000fe200078e00ff */
[----:B------:R-:W-:Y:S01]  /*fea0*/  STL [R1+0x5a0], R6 ;  /* 0x0005a00601007387 */ /* 0x000fe20000100800 */
[----:B------:R-:W-:Y:S02]  /*feb0*/  ISETP.GE.AND P2, PT, R4, RZ, PT ;  /* 0x000000ff0400720c */ /* 0x000fe40003f46270 */
[----:B------:R-:W-:Y:S01]  /*fec0*/  VIADD R114, R10, 0x12d ;  /* 0x0000012d0a727836 */ /* 0x000fe20000000000 */
[----:B------:R1:W-:Y:S01]  /*fed0*/  STL [R1+0x5a4], R2 ;  /* 0x0005a40201007387 */ /* 0x0003e20000100800 */
[--C-:B------:R-:W-:Y:S01]  /*fee0*/  @!P0 IMAD.IADD R112, R112, 0x1, -R3.reuse ;  /* 0x0000000170708824 */ /* 0x100fe200078e0a03 */
[----:B------:R-:W-:Y:S01]  /*fef0*/  IADD3 R115, -R115, RZ, RZ ;  /* 0x000000ff73737210 */ /* 0x000fe20007ffe1ff */
[----:B------:R-:W-:Y:S01]  /*ff00*/  VIADD R4, R10, 0x130 ;  /* 0x000001300a047836 */ /* 0x000fe20000000000 */
[----:B------:R-:W-:Y:S01]  /*ff10*/  @!P1 IADD3 R111, R111, -R3, RZ ;  /* 0x800000036f6f9210 */ /* 0x000fe20007ffe0ff */
[----:B------:R-:W-:Y:S01]  /*ff20*/  @!P3 IMAD.IADD R116, R116, 0x1, -R3 ;  /* 0x000000017474b824 */ /* 0x000fe200078e0a03 */
[----:B------:R-:W-:Y:S01]  /*ff30*/  IABS R117, R114 ;  /* 0x0000007200757213 */ /* 0x000fe20000000000 */
[C---:B------:R-:W-:Y:S01]  /*ff40*/  IMAD R113, R3.reuse, R115, R113 ;  /* 0x0000007303717224 */ /* 0x040fe200078e0271 */
[C---:B------:R-:W-:Y:S01]  /*ff50*/  ISETP.GT.U32.AND P1, PT, R3.reuse, R111, PT ;  /* 0x0000006f0300720c */ /* 0x040fe20003f24070 */
[----:B-1----:R-:W-:Y:S01]  /*ff60*/  IMAD.MOV.U32 R2, RZ, RZ, R0 ;  /* 0x000000ffff027224 */ /* 0x002fe200078e0000 */
[----:B------:R-:W-:Y:S01]  /*ff70*/  ISETP.GT.U32.AND P3, PT, R3, R112, PT ;  /* 0x000000700300720c */ /* 0x000fe20003f64070 */
[----:B------:R-:W-:Y:S01]  /*ff80*/  IMAD.HI.U32 R115, R5, R117, RZ ;  /* 0x0000007505737227 */ /* 0x000fe200078e00ff */
[----:B------:R-:W-:-:S02]  /*ff90*/  ISETP.GE.AND P0, PT, R110, RZ, PT ;  /* 0x000000ff6e00720c */ /* 0x000fc40003f06270 */
[----:B------:R-:W-:Y:S01]  /*ffa0*/  IABS R119, R4 ;  /* 0x0000000400777213 */ /* 0x000fe20000000000 */
[----:B------:R-:W-:Y:S01]  /*ffb0*/  @!P4 IMAD.MOV R2, RZ, RZ, -R2 ;  /* 0x000000ffff02c224 */ /* 0x000fe200078e0a02 */
[----:B------:R-:W-:Y:S01]  /*ffc0*/  ISETP.GT.U32.AND P4, PT, R3, R116, PT ;  /* 0x000000740300720c */ /* 0x000fe20003f84070 */
[C---:B------:R-:W-:Y:S01]  /*ffd0*/  VIADD R110, R10.reuse, 0x12e ;  /* 0x0000012e0a6e7836 */ /* 0x040fe20000000000 */
[----:B------:R-:W-:Y:S01]  /*ffe0*/  IADD3 R0, R10, 0x12f, RZ ;  /* 0x0000012f0a007810 */ /* 0x000fe20007ffe0ff */
[----:B------:R-:W-:Y:S01]  /*fff0*/  IMAD.MOV R115, RZ, RZ, -R115 ;  /* 0x000000ffff737224 */ /* 0x000fe200078e0a73 */
[----:B------:R1:W-:Y:S01]  /*10000*/  STL [R1+0x5a8], R2 ;  /* 0x0005a80201007387 */ /* 0x0003e20000100800 */
[----:B------:R-:W-:Y:S01]  /*10010*/  @!P1 IMAD.IADD R111, R111, 0x1, -R3 ;  /* 0x000000016f6f9824 */ /* 0x000fe200078e0a03 */
[----:B------:R-:W-:Y:S01]  /*10020*/  IABS R118, R110 ;  /* 0x0000006e00767213 */ /* 0x000fe20000000000 */
[----:B------:R-:W-:Y:S01]  /*10030*/  IMAD R117, R3, R115, R117 ;  /* 0x0000007303757224 */ /* 0x000fe200078e0275 */
[----:B------:R-:W-:-:S02]  /*10040*/  @!P3 IADD3 R112, R112, -R3, RZ ;  /* 0x800000037070b210 */ /* 0x000fc40007ffe0ff */
[----:B------:R-:W-:Y:S02]  /*10050*/  ISETP.GE.AND P1, PT, R114, RZ, PT ;  /* 0x000000ff7200720c */ /* 0x000fe40003f26270 */
[----:B------:R-:W-:Y:S01]  /*10060*/  MOV R114, R119 ;  /* 0x0000007700727202 */ /* 0x000fe20000000f00 */
[----:B------:R-:W-:Y:S01]  /*10070*/  IMAD.HI.U32 R119, R5, R118, RZ ;  /* 0x0000007605777227 */ /* 0x000fe200078e00ff */
[----:B------:R-:W-:Y:S02]  /*10080*/  IABS R115, R0 ;  /* 0x0000000000737213 */ /* 0x000fe40000000000 */
[C---:B------:R-:W-:Y:S01]  /*10090*/  ISETP.GT.U32.AND P3, PT, R3.reuse, R113, PT ;  /* 0x000000710300720c */ /* 0x040fe20003f64070 */
[----:B------:R-:W-:Y:S01]  /*100a0*/  @!P4 IMAD.IADD R116, R116, 0x1, -R3 ;  /* 0x000000017474c824 */ /* 0x000fe200078e0a03 */
[----:B------:R-:W-:Y:S01]  /*100b0*/  ISETP.GT.U32.AND P4, PT, R3, R117, PT ;  /* 0x000000750300720c */ /* 0x000fe20003f84070 */
[----:B-1----:R-:W-:Y:S01]  /*100c0*/  IMAD.MOV.U32 R2, RZ, RZ, R112 ;  /* 0x000000ffff027224 */ /* 0x002fe200078e0070 */
[----:B------:R-:W-:Y:S01]  /*100d0*/  IADD3 R119, -R119, RZ, RZ ;  /* 0x000000ff77777210 */ /* 0x000fe20007ffe1ff */
[----:B------:R-:W-:-:S03]  /*100e0*/  IMAD.HI.U32 R120, R5, R115, RZ ;  /* 0x0000007305787227 */ /* 0x000fc600078e00ff */
[----:B------:R-:W-:Y:S01]  /*100f0*/  @!P5 IADD3 R2, -R2, RZ, RZ ;  /* 0x000000ff0202d210 */ /* 0x000fe20007ffe1ff */
[----:B------:R-:W-:Y:S02]  /*10100*/  IMAD.MOV R112, RZ, RZ, -R120 ;  /* 0x000000ffff707224 */ /* 0x000fe400078e0a78 */
[C---:B------:R-:W-:Y:S02]  /*10110*/  IMAD R118, R3.reuse, R119, R118 ;  /* 0x0000007703767224 */ /* 0x040fe400078e0276 */
[----:B------:R-:W-:Y:S01]  /*10120*/  IMAD.MOV.U32 R6, RZ, RZ, R116 ;  /* 0x000000ffff067224 */ /* 0x000fe200078e0074 */
[----:B------:R1:W-:Y:S01]  /*10130*/  STL [R1+0x59c], R2 ;  /* 0x00059c0201007387 */ /* 0x0003e20000100800 */
[C---:B------:R-:W-:Y:S02]  /*10140*/  IMAD R115, R3.reuse, R112, R115 ;  /* 0x0000007003737224 */ /* 0x040fe400078e0273 */
[----:B------:R-:W-:Y:S01]  /*10150*/  @!P6 IMAD.MOV R6, RZ, RZ, -R6 ;  /* 0x000000ffff06e224 */ /* 0x000fe200078e0a06 */
[----:B------:R-:W-:Y:S01]  /*10160*/  ISETP.GT.U32.AND P6, PT, R3, R118, PT ;  /* 0x000000760300720c */ /* 0x000fe20003fc4070 */
[----:B------:R-:W-:-:S02]  /*10170*/  @!P4 IMAD.IADD R117, R117, 0x1, -R3 ;  /* 0x000000017575c824 */ /* 0x000fc400078e0a03 */
[--C-:B------:R-:W-:Y:S01]  /*10180*/  @!P3 IMAD.IADD R113, R113, 0x1, -R3.reuse ;  /* 0x000000017171b824 */ /* 0x100fe200078e0a03 */
[----:B------:R-:W-:Y:S01]  /*10190*/  ISETP.GE.AND P3, PT, R110, RZ, PT ;  /* 0x000000ff6e00720c */ /* 0x000fe20003f66270 */
[----:B------:R-:W-:Y:S01]  /*101a0*/  IMAD.HI.U32 R110, R5, R114, RZ ;  /* 0x00000072056e7227 */ /* 0x000fe200078e00ff */
[----:B-1----:R-:W-:Y:S01]  /*101b0*/  MOV R2, R111 ;  /* 0x0000006f00027202 */ /* 0x002fe20000000f00 */
[----:B------:R-:W-:Y:S01]  /*101c0*/  STL [R1+0x58c], R6 ;  /* 0x00058c0601007387 */ /* 0x000fe20000100800 */
[C---:B------:R-:W-:Y:S01]  /*101d0*/  ISETP.GT.U32.AND P4, PT, R3.reuse, R117, PT ;  /* 0x000000750300720c */ /* 0x040fe20003f84070 */
[----:B------:R-:W-:Y:S01]  /*101e0*/  IMAD.MOV R110, RZ, RZ, -R110 ;  /* 0x000000ffff6e7224 */ /* 0x000fe200078e0a6e */
[----:B------:R-:W-:Y:S01]  /*101f0*/  @!P2 IADD3 R2, -R2, RZ, RZ ;  /* 0x000000ff0202a210 */ /* 0x000fe20007ffe1ff */
[----:B------:R-:W-:Y:S01]  /*10200*/  VIADD R119, R10, 0x131 ;  /* 0x000001310a777836 */ /* 0x000fe20000000000 */
[C---:B------:R-:W-:Y:S01]  /*10210*/  ISETP.GT.U32.AND P2, PT, R3.reuse, R115, PT ;  /* 0x000000730300720c */ /* 0x040fe20003f44070 */
[C---:B------:R-:W-:Y:S01]  /*10220*/  IMAD R114, R3.reuse, R110, R114 ;  /* 0x0000006e03727224 */ /* 0x040fe200078e0272 */
[----:B------:R-:W-:Y:S01]  /*10230*/  ISETP.GT.U32.AND P5, PT, R3, R113, PT ;  /* 0x000000710300720c */ /* 0x000fe20003fa4070 */
[----:B------:R-:W-:Y:S01]  /*10240*/  @!P6 IMAD.IADD R118, R118, 0x1, -R3 ;  /* 0x000000017676e824 */ /* 0x000fe200078e0a03 */
[----:B------:R-:W-:Y:S01]  /*10250*/  IABS R110, R119 ;  /* 0x00000077006e7213 */ /* 0x000fe20000000000 */
[----:B------:R1:W-:Y:S01]  /*10260*/  STL [R1+0x590], R2 ;  /* 0x0005900201007387 */ /* 0x0003e20000100800 */
[----:B------:R-:W-:Y:S01]  /*10270*/  ISETP.GE.AND P6, PT, R4, RZ, PT ;  /* 0x000000ff0400720c */ /* 0x000fe20003fc6270 */
[----:B------:R-:W-:-:S02]  /*10280*/  VIADD R4, R10, 0x133 ;  /* 0x000001330a047836 */ /* 0x000fc40000000000 */
[-C--:B------:R-:W-:Y:S01]  /*10290*/  @!P4 IADD3 R117, R117, -R3.reuse, RZ ;  /* 0x800000037575c210 */ /* 0x080fe20007ffe0ff */
[----:B------:R-:W-:Y:S01]  /*102a0*/  IMAD.HI.U32 R112, R5, R110, RZ ;  /* 0x0000006e05707227 */ /* 0x000fe200078e00ff */
[----:B------:R-:W-:Y:S02]  /*102b0*/  ISETP.GT.U32.AND P4, PT, R3, R114, PT ;  /* 0x000000720300720c */ /* 0x000fe40003f84070 */
[-C--:B------:R-:W-:Y:S01]  /*102c0*/  @!P2 IADD3 R115, R115, -R3.reuse, RZ ;  /* 0x800000037373a210 */ /* 0x080fe20007ffe0ff */
[----:B------:R-:W-:Y:S01]  /*102d0*/  IMAD.MOV R112, RZ, RZ, -R112 ;  /* 0x000000ffff707224 */ /* 0x000fe200078e0a70 */
[----:B------:R-:W-:Y:S01]  /*102e0*/  ISETP.GT.U32.AND P2, PT, R3, R118, PT ;  /* 0x000000760300720c */ /* 0x000fe20003f44070 */
[----:B------:R-:W-:Y:S01]  /*102f0*/  @!P5 IMAD.IADD R113, R113, 0x1, -R3 ;  /* 0x000000017171d824 */ /* 0x000fe200078e0a03 */
[----:B------:R-:W-:Y:S01]  /*10300*/  ISETP.GE.AND P5, PT, R0, RZ, PT ;  /* 0x000000ff0000720c */ /* 0x000fe20003fa6270 */
[C---:B------:R-:W-:Y:S01]  /*10310*/  VIADD R0, R10.reuse, 0x132 ;  /* 0x000001320a007836 */ /* 0x040fe20000000000 */
[----:B------:R-:W-:Y:S01]  /*10320*/  IABS R121, R4 ;  /* 0x0000000400797213 */ /* 0x000fe20000000000 */
[C---:B------:R-:W-:Y:S01]  /*10330*/  IMAD R110, R3.reuse, R112, R110 ;  /* 0x00000070036e7224 */ /* 0x040fe200078e026e */
[----:B------:R-:W-:Y:S01]  /*10340*/  IADD3 R112, R10, 0x134, RZ ;  /* 0x000001340a707810 */ /* 0x000fe20007ffe0ff */
[----:B-1----:R-:W-:Y:S01]  /*10350*/  IMAD.MOV.U32 R2, RZ, RZ, R113 ;  /* 0x000000ffff027224 */ /* 0x002fe200078e0071 */
[----:B------:R-:W-:Y:S01]  /*10360*/  IABS R111, R0 ;  /* 0x00000000006f7213 */ /* 0x000fe20000000000 */
[----:B------:R-:W-:Y:S01]  /*10370*/  IMAD.MOV.U32 R6, RZ, RZ, R117 ;  /* 0x000000ffff067224 */ /* 0x000fe200078e0075 */
[----:B------:R-:W-:Y:S01]  /*10380*/  @!P4 IADD3 R114, R114, -R3, RZ ;  /* 0x800000037272c210 */ /* 0x000fe20007ffe0ff */
[----:B------:R-:W-:Y:S01]  /*10390*/  @!P0 IMAD.MOV R2, RZ, RZ, -R2 ;  /* 0x000000ffff028224 */ /* 0x000fe200078e0a02 */
[C---:B------:R-:W-:Y:S01]  /*103a0*/  ISETP.GT.U32.AND P4, PT, R3.reuse, R115, PT ;  /* 0x000000730300720c */ /* 0x040fe20003f84070 */
[----:B------:R-:W-:Y:S01]  /*103b0*/  @!P2 IMAD.IADD R118, R118, 0x1, -R3 ;  /* 0x000000017676a824 */ /* 0x000fe200078e0a03 */
[----:B------:R-:W-:Y:S01]  /*103c0*/  ISETP.GT.U32.AND P2, PT, R3, R110, PT ;  /* 0x0000006e0300720c */ /* 0x000fe20003f44070 */
[----:B------:R-:W-:Y:S01]  /*103d0*/  IMAD.HI.U32 R113, R5, R111, RZ ;  /* 0x0000006f05717227 */ /* 0x000fe200078e00ff */
[----:B------:R-:W-:Y:S01]  /*103e0*/  ISETP.GT.U32.AND P0, PT, R3, R114, PT ;  /* 0x000000720300720c */ /* 0x000fe20003f04070 */
[----:B------:R1:W-:Y:S02]  /*103f0*/  STL [R1+0x594], R2 ;  /* 0x0005940201007387 */ /* 0x0003e40000100800 */
[----:B------:R-:W-:-:S02]  /*10400*/  IMAD.MOV R113, RZ, RZ, -R113 ;  /* 0x000000ffff717224 */ /* 0x000fc400078e0a71 */
[----:B------:R-:W-:-:S04]  /*10410*/  IMAD.HI.U32 R122, R5, R121, RZ ;  /* 0x00000079057a7227 */ /* 0x000fc800078e00ff */
[----:B------:R-:W-:Y:S01]  /*10420*/  IMAD R111, R3, R113, R111 ;  /* 0x00000071036f7224 */ /* 0x000fe200078e026f */
[----:B------:R-:W-:Y:S01]  /*10430*/  IABS R113, R112 ;  /* 0x0000007000717213 */ /* 0x000fe20000000000 */
[----:B-1----:R-:W-:Y:S01]  /*10440*/  IMAD.MOV.U32 R2, RZ, RZ, R118 ;  /* 0x000000ffff027224 */ /* 0x002fe200078e0076 */
[-C--:B------:R-:W-:Y:S01]  /*10450*/  @!P2 IADD3 R110, R110, -R3.reuse, RZ ;  /* 0x800000036e6ea210 */ /* 0x080fe20007ffe0ff */
[----:B------:R-:W-:Y:S01]  /*10460*/  @!P1 IMAD.MOV R6, RZ, RZ, -R6 ;  /* 0x000000ffff069224 */ /* 0x000fe200078e0a06 */
[----:B------:R-:W-:Y:S01]  /*10470*/  @!P4 IADD3 R115, R115, -R3, RZ ;  /* 0x800000037373c210 */ /* 0x000fe20007ffe0ff */
[----:B------:R-:W-:Y:S01]  /*10480*/  IMAD.HI.U32 R120, R5, R113, RZ ;  /* 0x0000007105787227 */ /* 0x000fe200078e00ff */
[C---:B------:R-:W-:Y:S02]  /*10490*/  ISETP.GT.U32.AND P4, PT, R3.reuse, R111, PT ;  /* 0x0000006f0300720c */ /* 0x040fe40003f84070 */
[----:B------:R-:W-:Y:S01]  /*104a0*/  ISETP.GT.U32.AND P1, PT, R3, R110, PT ;  /* 0x0000006e0300720c */ /* 0x000fe20003f24070 */
[----:B------:R-:W-:Y:S01]  /*104b0*/  IMAD.MOV R122, RZ, RZ, -R122 ;  /* 0x000000ffff7a7224 */ /* 0x000fe200078e0a7a */
[----:B------:R-:W-:Y:S01]  /*104c0*/  ISETP.GE.AND P2, PT, R0, RZ, PT ;  /* 0x000000ff0000720c */ /* 0x000fe20003f46270 */
[----:B------:R-:W-:Y:S01]  /*104d0*/  @!P3 IMAD.MOV R2, RZ, RZ, -R2 ;  /* 0x000000ffff02b224 */ /* 0x000fe200078e0a02 */
[----:B------:R1:W-:Y:S01]  /*104e0*/  STL [R1+0x588], R6 ;  /* 0x0005880601007387 */ /* 0x0003e20000100800 */
[----:B------:R-:W-:Y:S01]  /*104f0*/  @!P0 IMAD.IADD R114, R114, 0x1, -R3 ;  /* 0x0000000172728824 */ /* 0x000fe200078e0a03 */
[----:B------:R-:W-:Y:S01]  /*10500*/  ISETP.GE.AND P0, PT, R119, RZ, PT ;  /* 0x000000ff7700720c */ /* 0x000fe20003f06270 */
[----:B------:R-:W-:Y:S01]  /*10510*/  IMAD.MOV R120, RZ, RZ, -R120 ;  /* 0x000000ffff787224 */ /* 0x000fe200078e0a78 */
[----:B------:R2:W-:Y:S01]  /*10520*/  STL [R1+0x584], R2 ;  /* 0x0005840201007387 */ /* 0x0005e20000100800 */
[----:B------:R-:W-:-:S02]  /*10530*/  IMAD R0, R3, R122, R121 ;  /* 0x0000007a03007224 */ /* 0x000fc400078e0279 */
[----:B------:R-:W-:Y:S01]  /*10540*/  @!P4 IADD3 R111, R111, -R3, RZ ;  /* 0x800000036f6fc210 */ /* 0x000fe20007ffe0ff */
[----:B------:R-:W-:Y:S01]  /*10550*/  VIADD R116, R10, 0x135 ;  /* 0x000001350a747836 */ /* 0x000fe20000000000 */
[----:B-1----:R-:W-:Y:S01]  /*10560*/  MOV R6, R115 ;  /* 0x0000007300067202 */ /* 0x002fe20000000f00 */
[----:B------:R-:W-:Y:S01]  /*10570*/  @!P1 IMAD.IADD R110, R110, 0x1, -R3 ;  /* 0x000000016e6e9824 */ /* 0x000fe200078e0a03 */
[C---:B------:R-:W-:Y:S01]  /*10580*/  ISETP.GT.U32.AND P3, PT, R3.reuse, R0, PT ;  /* 0x000000000300720c */ /* 0x040fe20003f64070 */
[----:B--2---:R-:W-:Y:S01]  /*10590*/  IMAD.MOV.U32 R2, RZ, RZ, R114 ;  /* 0x000000ffff027224 */ /* 0x004fe200078e0072 */
[----:B------:R-:W-:Y:S01]  /*105a0*/  @!P5 IADD3 R6, -R6, RZ, RZ ;  /* 0x000000ff0606d210 */ /* 0x000fe20007ffe1ff */
[C---:B------:R-:W-:Y:S01]  /*105b0*/  IMAD R114, R3.reuse, R120, R113 ;  /* 0x0000007803727224 */ /* 0x040fe200078e0271 */
[C---:B------:R-:W-:Y:S01]  /*105c0*/  ISETP.GT.U32.AND P4, PT, R3.reuse, R111, PT ;  /* 0x0000006f0300720c */ /* 0x040fe20003f84070 */
[----:B------:R-:W-:Y:S01]  /*105d0*/  @!P6 IMAD.MOV R2, RZ, RZ, -R2 ;  /* 0x000000ffff02e224 */ /* 0x000fe200078e0a02 */
[----:B------:R-:W-:Y:S01]  /*105e0*/  IABS R119, R116 ;  /* 0x0000007400777213 */ /* 0x000fe20000000000 */
[----:B------:R-:W-:Y:S01]  /*105f0*/  STL [R1+0x580], R6 ;  /* 0x0005800601007387 */ /* 0x000fe20000100800 */
[----:B------:R-:W-:Y:S01]  /*10600*/  ISETP.GT.U32.AND P1, PT, R3, R114, PT ;  /* 0x000000720300720c */ /* 0x000fe20003f24070 */
[----:B------:R-:W-:Y:S01]  /*10610*/  VIADD R113, R10, 0x137 ;  /* 0x000001370a717836 */ /* 0x000fe20000000000 */
[----:B------:R-:W-:Y:S01]  /*10620*/  ISETP.GE.AND P6, PT, R112, RZ, PT ;  /* 0x000000ff7000720c */ /* 0x000fe20003fc6270 */
[----:B------:R-:W-:Y:S01]  /*10630*/  VIADD R112, R10, 0x136 ;  /* 0x000001360a707836 */ /* 0x000fe20000000000 */
[----:B------:R1:W-:Y:S01]  /*10640*/  STL [R1+0x57c], R2 ;  /* 0x00057c0201007387 */ /* 0x0003e20000100800 */
[----:B------:R-:W-:Y:S01]  /*10650*/  ISETP.GE.AND P5, PT, R4, RZ, PT ;  /* 0x000000ff0400720c */ /* 0x000fe20003fa6270 */
[----:B------:R-:W-:Y:S01]  /*10660*/  IMAD.HI.U32 R4, R5, R119, RZ ;  /* 0x0000007705047227 */ /* 0x000fe200078e00ff */
[----:B------:R-:W-:-:S02]  /*10670*/  @!P3 IADD3 R0, R0, -R3, RZ ;  /* 0x800000030000b210 */ /* 0x000fc40007ffe0ff */
[----:B------:R-:W-:Y:S01]  /*10680*/  IABS R121, R112 ;  /* 0x0000007000797213 */ /* 0x000fe20000000000 */
[--C-:B------:R-:W-:Y:S01]  /*10690*/  @!P4 IMAD.IADD R111, R111, 0x1, -R3.reuse ;  /* 0x000000016f6fc824 */ /* 0x100fe200078e0a03 */
[----:B------:R-:W-:Y:S02]  /*106a0*/  IADD3 R4, -R4, RZ, RZ ;  /* 0x000000ff04047210 */ /* 0x000fe40007ffe1ff */
[----:B------:R-:W-:Y:S01]  /*106b0*/  @!P1 IMAD.IADD R114, R114, 0x1, -R3 ;  /* 0x0000000172729824 */ /* 0x000fe200078e0a03 */
[----:B------:R-:W-:Y:S01]  /*106c0*/  ISETP.GT.U32.AND P1, PT, R3, R0, PT ;  /* 0x000000000300720c */ /* 0x000fe20003f24070 */
[----:B-1----:R-:W-:Y:S01]  /*106d0*/  IMAD.MOV.U32 R2, RZ, RZ, R110 ;  /* 0x000000ffff027224 */ /* 0x002fe200078e006e */
[----:B------:R-:W-:Y:S01]  /*106e0*/  ISETP.GE.AND P3, PT, R112, RZ, PT ;  /* 0x000000ff7000720c */ /* 0x000fe20003f66270 */
[----:B------:R-:W-:Y:S01]  /*106f0*/  IMAD.HI.U32 R110, R5, R121, RZ ;  /* 0x00000079056e7227 */ /* 0x000fe200078e00ff */
[----:B------:R-:W-:Y:S02]  /*10700*/  IABS R117, R113 ;  /* 0x0000007100757213 */ /* 0x000fe40000000000 */
[----:B------:R-:W-:Y:S01]  /*10710*/  @!P0 IADD3 R2, -R2, RZ, RZ ;  /* 0x000000ff02028210 */ /* 0x000fe20007ffe1ff */
[C---:B------:R-:W-:Y:S01]  /*10720*/  IMAD R122, R3.reuse, R4, R119 ;  /* 0x00000004037a7224 */ /* 0x040fe200078e0277 */
[C---:B------:R-:W-:Y:S01]  /*10730*/  ISETP.GT.U32.AND P0, PT, R3.reuse, R114, PT ;  /* 0x000000720300720c */ /* 0x040fe20003f04070 */
[----:B------:R-:W-:Y:S01]  /*10740*/  IMAD.MOV R110, RZ, RZ, -R110 ;  /* 0x000000ffff6e7224 */ /* 0x000fe200078e0a6e */
[C---:B------:R-:W-:Y:S01]  /*10750*/  IADD3 R4, R10.reuse, 0x139, RZ ;  /* 0x000001390a047810 */ /* 0x040fe20007ffe0ff */
[----:B------:R1:W-:Y:S01]  /*10760*/  STL [R1+0x574], R2 ;  /* 0x0005740201007387 */ /* 0x0003e20000100800 */
[----:B------:R-:W-:Y:S01]  /*10770*/  VIADD R112, R10, 0x138 ;  /* 0x000001380a707836 */ /* 0x000fe20000000000 */
[----:B------:R-:W-:Y:S01]  /*10780*/  ISETP.GE.AND P4, PT, R116, RZ, PT ;  /* 0x000000ff7400720c */ /* 0x000fe20003f86270 */
[----:B------:R-:W-:Y:S01]  /*10790*/  IMAD R121, R3, R110, R121 ;  /* 0x0000006e03797224 */ /* 0x000fe200078e0279 */
[----:B------:R-:W-:Y:S01]  /*107a0*/  IABS R119, R4 ;  /* 0x0000000400777213 */ /* 0x000fe20000000000 */
[----:B------:R-:W-:Y:S01]  /*107b0*/  @!P1 IMAD.IADD R0, R0, 0x1, -R3 ;  /* 0x0000000100009824 */ /* 0x000fe200078e0a03 */
[----:B------:R-:W-:Y:S01]  /*107c0*/  IABS R120, R112 ;  /* 0x0000007000787213 */ /* 0x000fe20000000000 */
[----:B------:R-:W-:Y:S01]  /*107d0*/  IMAD.HI.U32 R110, R5, R117, RZ ;  /* 0x00000075056e7227 */ /* 0x000fe200078e00ff */
[----:B------:R-:W-:-:S02]  /*107e0*/  ISETP.GT.U32.AND P1, PT, R3, R121, PT ;  /* 0x000000790300720c */ /* 0x000fc40003f24070 */
[----:B------:R-:W-:Y:S01]  /*107f0*/  IADD3 R116, R10, 0x13d, RZ ;  /* 0x0000013d0a747810 */ /* 0x000fe20007ffe0ff */
[----:B-1----:R-:W-:Y:S02]  /*10800*/  IMAD.MOV.U32 R2, RZ, RZ, R111 ;  /* 0x000000ffff027224 */ /* 0x002fe400078e006f */
[----:B------:R-:W-:Y:S01]  /*10810*/  @!P0 IMAD.IADD R114, R114, 0x1, -R3 ;  /* 0x0000000172728824 */ /* 0x000fe200078e0a03 */
[----:B------:R-:W-:Y:S01]  /*10820*/  ISETP.GE.AND P0, PT, R113, RZ, PT ;  /* 0x000000ff7100720c */ /* 0x000fe20003f06270 */
[----:B------:R-:W-:Y:S01]  /*10830*/  IMAD.HI.U32 R111, R5, R120, RZ ;  /* 0x00000078056f7227 */ /* 0x000fe200078e00ff */
[----:B------:R-:W-:Y:S02]  /*10840*/  @!P2 IADD3 R2, -R2, RZ, RZ ;  /* 0x000000ff0202a210 */ /* 0x000fe40007ffe1ff */
[----:B------:R-:W-:Y:S01]  /*10850*/  ISETP.GT.U32.AND P2, PT, R3, R122, PT ;  /* 0x0000007a0300720c */ /* 0x000fe20003f44070 */
[----:B------:R-:W-:Y:S01]  /*10860*/  IMAD.MOV R111, RZ, RZ, -R111 ;  /* 0x000000ffff6f7224 */ /* 0x000fe200078e0a6f */
[----:B------:R-:W-:Y:S01]  /*10870*/  IADD3 R113, -R110, RZ, RZ ;  /* 0x000000ff6e717210 */ /* 0x000fe20007ffe1ff */
[----:B------:R1:W-:Y:S01]  /*10880*/  STL [R1+0x570], R2 ;  /* 0x0005700201007387 */ /* 0x0003e20000100800 */
[----:B------:R-:W-:-:S02]  /*10890*/  @!P1 IMAD.IADD R121, R121, 0x1, -R3 ;  /* 0x0000000179799824 */ /* 0x000fc400078e0a03 */
[----:B------:R-:W-:-:S03]  /*108a0*/  IMAD.HI.U32 R110, R5, R119, RZ ;  /* 0x00000077056e7227 */ /* 0x000fc600078e00ff */
[C---:B------:R-:W-:Y:S01]  /*108b0*/  ISETP.GT.U32.AND P1, PT, R3.reuse, R121, PT ;  /* 0x000000790300720c */ /* 0x040fe20003f24070 */
[C---:B------:R-:W-:Y:S02]  /*108c0*/  IMAD R117, R3.reuse, R113, R117 ;  /* 0x0000007103757224 */ /* 0x040fe400078e0275 */
[----:B------:R-:W-:Y:S01]  /*108d0*/  IMAD.MOV R110, RZ, RZ, -R110 ;  /* 0x000000ffff6e7224 */ /* 0x000fe200078e0a6e */
[----:B-1----:R-:W-:Y:S01]  /*108e0*/  MOV R2, R0 ;  /* 0x0000000000027202 */ /* 0x002fe20000000f00 */
[----:B------:R-:W-:Y:S01]  /*108f0*/  @!P2 IMAD.IADD R122, R122, 0x1, -R3 ;  /* 0x000000017a7aa824 */ /* 0x000fe200078e0a03 */
[----:B------:R-:W-:Y:S01]  /*10900*/  IADD3 R0, R10, 0x13b, RZ ;  /* 0x0000013b0a007810 */ /* 0x000fe20007ffe0ff */
[C---:B------:R-:W-:Y:S01]  /*10910*/  IMAD R120, R3.reuse, R111, R120 ;  /* 0x0000006f03787224 */ /* 0x040fe200078e0278 */
[----:B------:R-:W-:Y:S01]  /*10920*/  @!P5 IADD3 R2, -R2, RZ, RZ ;  /* 0x000000ff0202d210 */ /* 0x000fe20007ffe1ff */
[C---:B------:R-:W-:Y:S01]  /*10930*/  IMAD R119, R3.reuse, R110, R119 ;  /* 0x0000006e03777224 */ /* 0x040fe200078e0277 */
[----:B------:R-:W-:Y:S01]  /*10940*/  ISETP.GT.U32.AND P5, PT, R3, R122, PT ;  /* 0x0000007a0300720c */ /* 0x000fe20003fa4070 */
[----:B------:R-:W-:Y:S01]  /*10950*/  VIADD R113, R10, 0x13a ;  /* 0x0000013a0a717836 */ /* 0x000fe20000000000 */
[----:B------:R-:W-:Y:S01]  /*10960*/  ISETP.GE.AND P2, PT, R112, RZ, PT ;  /* 0x000000ff7000720c */ /* 0x000fe20003f46270 */
[----:B------:R1:W-:Y:S01]  /*10970*/  STL [R1+0x56c], R2 ;  /* 0x00056c0201007387 */ /* 0x0003e20000100800 */
[----:B------:R-:W-:Y:S01]  /*10980*/  @!P1 IMAD.IADD R121, R121, 0x1, -R3 ;  /* 0x0000000179799824 */ /* 0x000fe200078e0a03 */
[----:B------:R-:W-:-:S02]  /*10990*/  ISETP.GT.U32.AND P1, PT, R3, R119, PT ;  /* 0x000000770300720c */ /* 0x000fc40003f24070 */
[----:B------:R-:W-:Y:S02]  /*109a0*/  IABS R115, R113 ;  /* 0x0000007100737213 */ /* 0x000fe40000000000 */
[----:B------:R-:W-:Y:S02]  /*109b0*/  IABS R112, R0 ;  /* 0x0000000000707213 */ /* 0x000fe40000000000 */
[----:B------:R-:W-:Y:S01]  /*109c0*/  IABS R110, R116 ;  /* 0x00000074006e7213 */ /* 0x000fe20000000000 */
[----:B------:R-:W-:-:S04]  /*109d0*/  IMAD.HI.U32 R118, R5, R115, RZ ;  /* 0x0000007305767227 */ /* 0x000fc800078e00ff */
[----:B-1----:R-:W-:Y:S02]  /*109e0*/  IMAD.MOV.U32 R2, RZ, RZ, R114 ;  /* 0x000000ffff027224 */ /* 0x002fe400078e0072 */
[--C-:B------:R-:W-:Y:S01]  /*109f0*/  @!P5 IMAD.IADD R122, R122, 0x1, -R3.reuse ;  /* 0x000000017a7ad824 */ /* 0x100fe200078e0a03 */
[C---:B------:R-:W-:Y:S01]  /*10a00*/  ISETP.GT.U32.AND P5, PT, R3.reuse, R120, PT ;  /* 0x000000780300720c */ /* 0x040fe20003fa4070 */
[----:B------:R-:W-:Y:S01]  /*10a10*/  @!P6 IMAD.MOV R2, RZ, RZ, -R2 ;  /* 0x000000ffff02e224 */ /* 0x000fe200078e0a02 */
[----:B------:R-:W-:Y:S01]  /*10a20*/  ISETP.GT.U32.AND P6, PT, R3, R117, PT ;  /* 0x000000750300720c */ /* 0x000fe20003fc4070 */
[----:B------:R-:W-:Y:S01]  /*10a30*/  @!P1 IMAD.IADD R119, R119, 0x1, -R3 ;  /* 0x0000000177779824 */ /* 0x000fe200078e0a03 */
[----:B------:R-:W-:Y:S01]  /*10a40*/  MOV R6, R122 ;  /* 0x0000007a00067202 */ /* 0x000fe20000000f00 */
[----:B------:R-:W-:Y:S01]  /*10a50*/  IMAD.MOV R118, RZ, RZ, -R118 ;  /* 0x000000ffff767224 */ /* 0x000fe200078e0a76 */
[----:B------:R1:W-:Y:S01]  /*10a60*/  STL [R1+0x568], R2 ;  /* 0x0005680201007387 */ /* 0x0003e20000100800 */
[----:B------:R-:W-:-:S02]  /*10a70*/  VIADD R114, R10, 0x13c ;  /* 0x0000013c0a727836 */ /* 0x000fc40000000000 */
[C---:B------:R-:W-:Y:S02]  /*10a80*/  IMAD R115, R3.reuse, R118, R115 ;  /* 0x0000007603737224 */ /* 0x040fe400078e0273 */
[----:B------:R-:W-:Y:S01]  /*10a90*/  @!P4 IMAD.MOV R6, RZ, RZ, -R6 ;  /* 0x000000ffff06c224 */ /* 0x000fe200078e0a06 */
[----:B------:R-:W-:Y:S01]  /*10aa0*/  IABS R111, R114 ;  /* 0x00000072006f7213 */ /* 0x000fe20000000000 */
[----:B------:R-:W-:Y:S01]  /*10ab0*/  @!P5 IMAD.IADD R120, R120, 0x1, -R3 ;  /* 0x000000017878d824 */ /* 0x000fe200078e0a03 */
[----:B------:R-:W-:Y:S01]  /*10ac0*/  ISETP.GT.U32.AND P4, PT, R3, R119, PT ;  /* 0x000000770300720c */ /* 0x000fe20003f84070 */
[----:B------:R-:W-:Y:S01]  /*10ad0*/  VIADD R122, R10, 0x140 ;  /* 0x000001400a7a7836 */ /* 0x000fe20000000000 */
[----:B------:R-:W-:Y:S01]  /*10ae0*/  @!P6 IADD3 R117, R117, -R3, RZ ;  /* 0x800000037575e210 */ /* 0x000fe20007ffe0ff */
[----:B------:R-:W-:Y:S01]  /*10af0*/  IMAD.HI.U32 R118, R5, R111, RZ ;  /* 0x0000006f05767227 */ /* 0x000fe200078e00ff */
[----:B------:R-:W-:Y:S01]  /*10b00*/  ISETP.GE.AND P6, PT, R4, RZ, PT ;  /* 0x000000ff0400720c */ /* 0x000fe20003fc6270 */
[----:B------:R2:W-:Y:S01]  /*10b10*/  STL [R1+0x560], R6 ;  /* 0x0005600601007387 */ /* 0x0005e20000100800 */
[----:B------:R-:W-:Y:S01]  /*10b20*/  ISETP.GT.U32.AND P5, PT, R3, R117, PT ;  /* 0x000000750300720c */ /* 0x000fe20003fa4070 */
[----:B------:R-:W-:Y:S01]  /*10b30*/  IMAD.HI.U32 R4, R5, R112, RZ ;  /* 0x0000007005047227 */ /* 0x000fe200078e00ff */
[----:B------:R-:W-:-:S02]  /*10b40*/  ISETP.GT.U32.AND P1, PT, R3, R120, PT ;  /* 0x000000780300720c */ /* 0x000fc40003f24070 */
[----:B-1----:R-:W-:Y:S01]  /*10b50*/  MOV R2, R121 ;  /* 0x0000007900027202 */ /* 0x002fe20000000f00 */
[----:B------:R-:W-:Y:S02]  /*10b60*/  IMAD.MOV R4, RZ, RZ, -R4 ;  /* 0x000000ffff047224 */ /* 0x000fe400078e0a04 */
[----:B------:R-:W-:Y:S02]  /*10b70*/  IMAD.MOV R118, RZ, RZ, -R118 ;  /* 0x000000ffff767224 */ /* 0x000fe400078e0a76 */
[----:B------:R-:W-:Y:S01]  /*10b80*/  @!P3 IMAD.MOV R2, RZ, RZ, -R2 ;  /* 0x000000ffff02b224 */ /* 0x000fe200078e0a02 */
[----:B------:R-:W-:Y:S01]  /*10b90*/  ISETP.GE.AND P3, PT, R113, RZ, PT ;  /* 0x000000ff7100720c */ /* 0x000fe20003f66270 */
[----:B------:R-:W-:Y:S02]  /*10ba0*/  IMAD R112, R3, R4, R112 ;  /* 0x0000000403707224 */ /* 0x000fe400078e0270 */
[----:B------:R-:W-:Y:S01]  /*10bb0*/  @!P5 IADD3 R117, R117, -R3, RZ ;  /* 0x800000037575d210 */ /* 0x000fe20007ffe0ff */
[----:B------:R-:W-:Y:S01]  /*10bc0*/  IMAD.HI.U32 R113, R5, R110, RZ ;  /* 0x0000006e05717227 */ /* 0x000fe200078e00ff */
[C---:B------:R-:W-:Y:S01]  /*10bd0*/  ISETP.GT.U32.AND P5, PT, R3.reuse, R115, PT ;  /* 0x000000730300720c */ /* 0x040fe20003fa4070 */
[----:B------:R1:W-:Y:S02]  /*10be0*/  STL [R1+0x55c], R2 ;  /* 0x00055c0201007387 */ /* 0x0003e40000100800 */
[----:B------:R-:W-:Y:S01]  /*10bf0*/  @!P1 IMAD.IADD R120, R120, 0x1, -R3 ;  /* 0x0000000178789824 */ /* 0x000fe200078e0a03 */
[C---:B------:R-:W-:Y:S01]  /*10c00*/  ISETP.GT.U32.AND P1, PT, R3.reuse, R112, PT ;  /* 0x000000700300720c */ /* 0x040fe20003f24070 */
[----:B------:R-:W-:Y:S01]  /*10c10*/  IMAD R111, R3, R118, R111 ;  /* 0x00000076036f7224 */ /* 0x000fe200078e026f */
[----:B------:R-:W-:Y:S01]  /*10c20*/  IADD3 R113, -R113, RZ, RZ ;  /* 0x000000ff71717210 */ /* 0x000fe20007ffe1ff */
[----:B--2---:R-:W-:-:S02]  /*10c30*/  IMAD.MOV.U32 R6, RZ, RZ, R120 ;  /* 0x000000ffff067224 */ /* 0x004fc400078e0078 */
[C---:B------:R-:W-:Y:S02]  /*10c40*/  VIADD R4, R10.reuse, 0x13e ;  /* 0x0000013e0a047836 */ /* 0x040fe40000000000 */
[----:B------:R-:W-:Y:S01]  /*10c50*/  IMAD R110, R3, R113, R110 ;  /* 0x00000071036e7224 */ /* 0x000fe200078e026e */
[----:B------:R-:W-:Y:S01]  /*10c60*/  IADD3 R113, R10, 0x13f, RZ ;  /* 0x0000013f0a717810 */ /* 0x000fe20007ffe0ff */
[--C-:B------:R-:W-:Y:S01]  /*10c70*/  @!P5 IMAD.IADD R115, R115, 0x1, -R3.reuse ;  /* 0x000000017373d824 */ /* 0x100fe200078e0a03 */
[C---:B------:R-:W-:Y:S01]  /*10c80*/  ISETP.GT.U32.AND P5, PT, R3.reuse, R111, PT ;  /* 0x0000006f0300720c */ /* 0x040fe20003fa4070 */
[----:B------:R-:W-:Y:S01]  /*10c90*/  @!P2 IMAD.MOV R6, RZ, RZ, -R6 ;  /* 0x000000ffff06a224 */ /* 0x000fe200078e0a06 */
[----:B------:R-:W-:Y:S01]  /*10ca0*/  ISETP.GT.U32.AND P2, PT, R3, R110, PT ;  /* 0x0000006e0300720c */ /* 0x000fe20003f44070 */
[----:B------:R-:W-:Y:S01]  /*10cb0*/  @!P4 IMAD.IADD R119, R119, 0x1, -R3 ;  /* 0x000000017777c824 */ /* 0x000fe200078e0a03 */
[----:B------:R-:W-:Y:S01]  /*10cc0*/  ISETP.GE.AND P4, PT, R0, RZ, PT ;  /* 0x000000ff0000720c */ /* 0x000fe20003f86270 */
[----:B-1----:R-:W-:Y:S01]  /*10cd0*/  IMAD.MOV.U32 R2, RZ, RZ, R117 ;  /* 0x000000ffff027224 */ /* 0x002fe200078e0075 */
[----:B------:R-:W-:Y:S01]  /*10ce0*/  @!P1 IADD3 R112, R112, -R3, RZ ;  /* 0x8000000370709210 */ /* 0x000fe20007ffe0ff */
[----:B------:R-:W-:Y:S01]  /*10cf0*/  VIADD R121, R10, 0x144 ;  /* 0x000001440a797836 */ /* 0x000fe20000000000 */
[----:B------:R-:W-:Y:S01]  /*10d00*/  IABS R0, R4 ;  /* 0x0000000400007213 */ /* 0x000fe20000000000 */
[----:B------:R-:W-:Y:S01]  /*10d10*/  @!P0 IMAD.MOV R2, RZ, RZ, -R2 ;  /* 0x000000ffff028224 */ /* 0x000fe200078e0a02 */
[----:B------:R-:W-:-:S02]  /*10d20*/  ISETP.GT.U32.AND P1, PT, R3, R115, PT ;  /* 0x000000730300720c */ /* 0x000fc40003f24070 */
[----:B------:R-:W-:Y:S01]  /*10d30*/  ISETP.GT.U32.AND P0, PT, R3, R112, PT ;  /* 0x000000700300720c */ /* 0x000fe20003f04070 */
[----:B------:R-:W-:Y:S01]  /*10d40*/  IMAD.HI.U32 R117, R5, R0, RZ ;  /* 0x0000000005757227 */ /* 0x000fe200078e00ff */
[----:B------:R-:W-:Y:S01]  /*10d50*/  IABS R118, R113 ;  /* 0x0000007100767213 */ /* 0x000fe20000000000 */
[----:B------:R1:W-:Y:S01]  /*10d60*/  STL [R1+0x558], R2 ;  /* 0x0005580201007387 */ /* 0x0003e20000100800 */
[-C--:B------:R-:W-:Y:S02]  /*10d70*/  @!P5 IADD3 R111, R111, -R3.reuse, RZ ;  /* 0x800000036f6fd210 */ /* 0x080fe40007ffe0ff */
[----:B------:R-:W-:Y:S01]  /*10d80*/  IADD3 R117, -R117, RZ, RZ ;  /* 0x000000ff75757210 */ /* 0x000fe20007ffe1ff */
[----:B------:R-:W-:Y:S01]  /*10d90*/  STL [R1+0x554], R6 ;  /* 0x0005540601007387 */ /* 0x000fe20000100800 */
[----:B------:R-:W-:Y:S01]  /*10da0*/  ISETP.GE.AND P5, PT, R114, RZ, PT ;  /* 0x000000ff7200720c */ /* 0x000fe20003fa6270 */
[----:B------:R-:W-:Y:S01]  /*10db0*/  IMAD.MOV.U32 R114, RZ, RZ, R118 ;  /* 0x000000ffff727224 */ /* 0x000fe200078e0076 */
[----:B------:R-:W-:Y:S01]  /*10dc0*/  @!P2 IADD3 R110, R110, -R3, RZ ;  /* 0x800000036e6ea210 */ /* 0x000fe20007ffe0ff */
[----:B------:R-:W-:Y:S01]  /*10dd0*/  IMAD R0, R3, R117, R0 ;  /* 0x0000007503007224 */ /* 0x000fe200078e0200 */
[----:B------:R-:W-:Y:S01]  /*10de0*/  @!P1 IADD3 R115, R115, -R3, RZ ;  /* 0x8000000373739210 */ /* 0x000fe20007ffe0ff */
[----:B-1----:R-:W-:Y:S01]  /*10df0*/  IMAD.MOV.U32 R2, RZ, RZ, R119 ;  /* 0x000000ffff027224 */ /* 0x002fe200078e0077 */
[----:B------:R-:W-:Y:S01]  /*10e00*/  ISETP.GE.AND P1, PT, R116, RZ, PT ;  /* 0x000000ff7400720c */ /* 0x000fe20003f26270 */
[----:B------:R-:W-:Y:S01]  /*10e10*/  IMAD.HI.U32 R116, R5, R114, RZ ;  /* 0x0000007205747227 */ /* 0x000fe200078e00ff */
[----:B------:R-:W-:-:S02]  /*10e20*/  ISETP.GT.U32.AND P2, PT, R3, R110, PT ;  /* 0x0000006e0300720c */ /* 0x000fc40003f44070 */
[----:B------:R-:W-:Y:S01]  /*10e30*/  IADD3 R118, R10, 0x145, RZ ;  /* 0x000001450a767810 */ /* 0x000fe20007ffe0ff */
[----:B------:R-:W-:Y:S01]  /*10e40*/  @!P6 IMAD.MOV R2, RZ, RZ, -R2 ;  /* 0x000000ffff02e224 */ /* 0x000fe200078e0a02 */
[C---:B------:R-:W-:Y:S01]  /*10e50*/  ISETP.GT.U32.AND P6, PT, R3.reuse, R111, PT ;  /* 0x0000006f0300720c */ /* 0x040fe20003fc4070 */
[----:B------:R-:W-:Y:S01]  /*10e60*/  @!P0 IMAD.IADD R112, R112, 0x1, -R3 ;  /* 0x0000000170708824 */ /* 0x000fe200078e0a03 */
[----:B------:R-:W-:Y:S01]  /*10e70*/  ISETP.GT.U32.AND P0, PT, R3, R0, PT ;  /* 0x000000000300720c */ /* 0x000fe20003f04070 */
[----:B------:R-:W-:Y:S01]  /*10e80*/  IMAD.MOV R116, RZ, RZ, -R116 ;  /* 0x000000ffff747224 */ /* 0x000fe200078e0a74 */
[----:B------:R1:W-:Y:S01]  /*10e90*/  STL [R1+0x550], R2 ;  /* 0x0005500201007387 */ /* 0x0003e20000100800 */
[----:B------:R-:W-:-:S04]  /*10ea0*/  IABS R120, R118 ;  /* 0x0000007600787213 */ /* 0x000fc80000000000 */
[----:B------:R-:W-:-:S04]  /*10eb0*/  @!P2 IMAD.IADD R110, R110, 0x1, -R3 ;  /* 0x000000016e6ea824 */ /* 0x000fc800078e0a03 */
[----:B------:R-:W-:Y:S01]  /*10ec0*/  @!P6 IADD3 R111, R111, -R3, RZ ;  /* 0x800000036f6fe210 */ /* 0x000fe20007ffe0ff */
[----:B-1----:R-:W-:Y:S01]  /*10ed0*/  IMAD.MOV.U32 R2, RZ, RZ, R115 ;  /* 0x000000ffff027224 */ /* 0x002fe200078e0073 */
[----:B------:R-:W-:Y:S01]  /*10ee0*/  ISETP.GE.AND P6, PT, R113, RZ, PT ;  /* 0x000000ff7100720c */ /* 0x000fe20003fc6270 */
[----:B------:R-:W-:Y:S01]  /*10ef0*/  @!P0 IMAD.IADD R0, R0, 0x1, -R3 ;  /* 0x0000000100008824 */ /* 0x000fe200078e0a03 */
[----:B------:R-:W-:Y:S01]  /*10f00*/  MOV R6, R111 ;  /* 0x0000006f00067202 */ /* 0x000fe20000000f00 */
[----:B------:R-:W-:Y:S01]  /*10f10*/  @!P3 IMAD.MOV R2, RZ, RZ, -R2 ;  /* 0x000000ffff02b224 */ /* 0x000fe200078e0a02 */
[----:B------:R-:W-:Y:S01]  /*10f20*/  ISETP.GE.AND P3, PT, R4, RZ, PT ;  /* 0x000000ff0400720c */ /* 0x000fe20003f66270 */
[C---:B------:R-:W-:Y:S01]  /*10f30*/  IMAD R4, R3.reuse, R116, R114 ;  /* 0x0000007403047224 */ /* 0x040fe200078e0272 */
[C---:B------:R-:W-:Y:S01]  /*10f40*/  ISETP.GT.U32.AND P0, PT, R3.reuse, R0, PT ;  /* 0x000000000300720c */ /* 0x040fe20003f04070 */
[C---:B------:R-:W-:Y:S01]  /*10f50*/  VIADD R115, R10.reuse, 0x141 ;  /* 0x000001410a737836 */ /* 0x040fe20000000000 */
[----:B------:R1:W-:Y:S01]  /*10f60*/  STL [R1+0x54c], R2 ;  /* 0x00054c0201007387 */ /* 0x0003e20000100800 */
[----:B------:R-:W-:Y:S01]  /*10f70*/  VIADD R113, R10, 0x142 ;  /* 0x000001420a717836 */ /* 0x000fe20000000000 */
[----:B------:R-:W-:Y:S01]  /*10f80*/  ISETP.GT.U32.AND P2, PT, R3, R4, PT ;  /* 0x000000040300720c */ /* 0x000fe20003f44070 */
[----:B------:R-:W-:Y:S01]  /*10f90*/  @!P5 IMAD.MOV R6, RZ, RZ, -R6 ;  /* 0x000000ffff06d224 */ /* 0x000fe200078e0a06 */
[----:B------:R-:W-:-:S02]  /*10fa0*/  ISETP.GE.AND P5, PT, R115, RZ, PT ;  /* 0x000000ff7300720c */ /* 0x000fc40003fa6270 */
[----:B------:R-:W-:Y:S02]  /*10fb0*/  IABS R115, R115 ;  /* 0x0000007300737213 */ /* 0x000fe40000000000 */
[----:B-1----:R-:W-:-:S03]  /*10fc0*/  MOV R2, R112 ;  /* 0x0000007000027202 */ /* 0x002fc60000000f00 */
[----:B------:R-:W-:Y:S01]  /*10fd0*/  @!P0 IMAD.IADD R0, R0, 0x1, -R3 ;  /* 0x0000000100008824 */ /* 0x000fe200078e0a03 */
[----:B------:R-:W-:Y:S01]  /*10fe0*/  IADD3 R112, R10, 0x143, RZ ;  /* 0x000001430a707810 */ /* 0x000fe20007ffe0ff */
[----:B------:R-:W-:-:S03]  /*10ff0*/  IMAD.HI.U32 R111, R5, R115, RZ ;  /* 0x00000073056f7227 */ /* 0x000fc600078e00ff */
[----:B------:R-:W-:Y:S01]  /*11000*/  ISETP.GE.AND P0, PT, R112, RZ, PT ;  /* 0x000000ff7000720c */ /* 0x000fe20003f06270 */
[----:B------:R-:W-:Y:S01]  /*11010*/  @!P4 IMAD.MOV R2, RZ, RZ, -R2 ;  /* 0x000000ffff02c224 */ /* 0x000fe200078e0a02 */
[----:B------:R-:W-:Y:S01]  /*11020*/  ISETP.GE.AND P4, PT, R122, RZ, PT ;  /* 0x000000ff7a00720c */ /* 0x000fe20003f86270 */
[----:B------:R-:W-:Y:S01]  /*11030*/  @!P2 IMAD.IADD R4, R4, 0x1, -R3 ;  /* 0x000000010404a824 */ /* 0x000fe200078e0a03 */
[----:B------:R-:W-:Y:S01]  /*11040*/  IABS R122, R122 ;  /* 0x0000007a007a7213 */ /* 0x000fe20000000000 */
[----:B------:R-:W-:Y:S01]  /*11050*/  IMAD.MOV R111, RZ, RZ, -R111 ;  /* 0x000000ffff6f7224 */ /* 0x000fe200078e0a6f */
[----:B------:R1:W-:Y:S01]  /*11060*/  STL [R1+0x548], R2 ;  /* 0x0005480201007387 */ /* 0x0003e20000100800 */
[----:B------:R-:W-:Y:S02]  /*11070*/  IABS R112, R112 ;  /* 0x0000007000707213 */ /* 0x000fe40000000000 */
[----:B------:R-:W-:Y:S01]  /*11080*/  IMAD.HI.U32 R114, R5, R122, RZ ;  /* 0x0000007a05727227 */ /* 0x000fe200078e00ff */
[C---:B------:R-:W-:Y:S01]  /*11090*/  ISETP.GT.U32.AND P2, PT, R3.reuse, R4, PT ;  /* 0x000000040300720c */ /* 0x040fe20003f44070 */
[----:B------:R-:W-:Y:S02]  /*110a0*/  STL [R1+0x544], R6 ;  /* 0x0005440601007387 */ /* 0x000fe40000100800 */
[----:B------:R-:W-:Y:S01]  /*110b0*/  IMAD R115, R3, R111, R115 ;  /* 0x0000006f03737224 */ /* 0x000fe200078e0273 */
[----:B------:R-:W-:Y:S01]  /*110c0*/  IADD3 R114, -R114, RZ, RZ ;  /* 0x000000ff72727210 */ /* 0x000fe20007ffe1ff */
[----:B------:R-:W-:-:S02]  /*110d0*/  VIADD R111, R10, 0x147 ;  /* 0x000001470a6f7836 */ /* 0x000fc40000000000 */
[----:B-1----:R-:W-:Y:S02]  /*110e0*/  IMAD.MOV.U32 R2, RZ, RZ, R110 ;  /* 0x000000ffff027224 */ /* 0x002fe400078e006e */
[----:B------:R-:W-:Y:S01]  /*110f0*/  IMAD R122, R3, R114, R122 ;  /* 0x00000072037a7224 */ /* 0x000fe200078e027a */
[----:B------:R-:W-:Y:S02]  /*11100*/  IABS R119, R111 ;  /* 0x0000006f00777213 */ /* 0x000fe40000000000 */
[----:B------:R-:W-:Y:S02]  /*11110*/  @!P1 IADD3 R2, -R2, RZ, RZ ;  /* 0x000000ff02029210 */ /* 0x000fe40007ffe1ff */
[----:B------:R-:W-:Y:S02]  /*11120*/  ISETP.GE.AND P1, PT, R113, RZ, PT ;  /* 0x000000ff7100720c */ /* 0x000fe40003f26270 */
[----:B------:R-:W-:Y:S01]  /*11130*/  IABS R113, R113 ;  /* 0x0000007100717213 */ /* 0x000fe20000000000 */
[----:B------:R1:W-:Y:S01]  /*11140*/  STL [R1+0x540], R2 ;  /* 0x0005400201007387 */ /* 0x0003e20000100800 */
[----:B------:R-:W-:-:S02]  /*11150*/  @!P2 IADD3 R4, R4, -R3, RZ ;  /* 0x800000030404a210 */ /* 0x000fc40007ffe0ff */
[----:B------:R-:W-:Y:S01]  /*11160*/  ISETP.GT.U32.AND P2, PT, R3, R115, PT ;  /* 0x000000730300720c */ /* 0x000fe20003f44070 */
[----:B------:R-:W-:-:S05]  /*11170*/  IMAD.HI.U32 R110, R5, R113, RZ ;  /* 0x00000071056e7227 */ /* 0x000fca00078e00ff */
[----:B------:R-:W-:Y:S01]  /*11180*/  IADD3 R110, -R110, RZ, RZ ;  /* 0x000000ff6e6e7210 */ /* 0x000fe20007ffe1ff */
[----:B-1----:R-:W-:Y:S02]  /*11190*/  IMAD.MOV.U32 R2, RZ, RZ, R0 ;  /* 0x000000ffff027224 */ /* 0x002fe400078e0000 */
[----:B------:R-:W-:-:S04]  /*111a0*/  IMAD.HI.U32 R0, R5, R112, RZ ;  /* 0x0000007005007227 */ /* 0x000fc800078e00ff */
[----:B------:R-:W-:Y:S01]  /*111b0*/  @!P3 IMAD.MOV R2, RZ, RZ, -R2 ;  /* 0x000000ffff02b224 */ /* 0x000fe200078e0a02 */
[C---:B------:R-:W-:Y:S01]  /*111c0*/  ISETP.GT.U32.AND P3, PT, R3.reuse, R122, PT ;  /* 0x0000007a0300720c */ /* 0x040fe20003f64070 */
[----:B------:R-:W-:Y:S02]  /*111d0*/  IMAD R113, R3, R110, R113 ;  /* 0x0000006e03717224 */ /* 0x000fe400078e0271 */
[----:B------:R-:W-:Y:S01]  /*111e0*/  IMAD.MOV R0, RZ, RZ, -R0 ;  /* 0x000000ffff007224 */ /* 0x000fe200078e0a00 */
[----:B------:R1:W-:Y:S01]  /*111f0*/  STL [R1+0x53c], R2 ;  /* 0x00053c0201007387 */ /* 0x0003e20000100800 */
[----:B------:R-:W-:Y:S02]  /*11200*/  @!P2 IMAD.IADD R115, R115, 0x1, -R3 ;  /* 0x000000017373a824 */ /* 0x000fe400078e0a03 */
[----:B------:R-:W-:Y:S01]  /*11210*/  IMAD R112, R3, R0, R112 ;  /* 0x0000000003707224 */ /* 0x000fe200078e0270 */
[----:B------:R-:W-:Y:S01]  /*11220*/  IABS R0, R121 ;  /* 0x0000007900007213 */ /* 0x000fe20000000000 */
[----:B------:R-:W-:Y:S01]  /*11230*/  IMAD.HI.U32 R110, R5, R120, RZ ;  /* 0x00000078056e7227 */ /* 0x000fe200078e00ff */
[----:B------:R-:W-:-:S03]  /*11240*/  ISETP.GT.U32.AND P2, PT, R3, R115, PT ;  /* 0x000000730300720c */ /* 0x000fc60003f44070 */
[----:B------:R-:W-:Y:S02]  /*11250*/  @!P3 IMAD.IADD R122, R122, 0x1, -R3 ;  /* 0x000000017a7ab824 */ /* 0x000fe400078e0a03 */
[----:B-1----:R-:W-:Y:S01]  /*11260*/  IMAD.MOV.U32 R2, RZ, RZ, R4 ;  /* 0x000000ffff027224 */ /* 0x002fe200078e0004 */
[----:B------:R-:W-:Y:S01]  /*11270*/  IADD3 R4, R10, 0x146, RZ ;  /* 0x000001460a047810 */ /* 0x000fe20007ffe0ff */
[----:B------:R-:W-:Y:S01]  /*11280*/  IMAD.HI.U32 R114, R5, R0, RZ ;  /* 0x0000000005727227 */ /* 0x000fe200078e00ff */
[C---:B------:R-:W-:Y:S02]  /*11290*/  ISETP.GT.U32.AND P3, PT, R3.reuse, R122, PT ;  /* 0x0000007a0300720c */ /* 0x040fe40003f64070 */
[----:B------:R-:W-:Y:S01]  /*112a0*/  IABS R117, R4 ;  /* 0x0000000400757213 */ /* 0x000fe20000000000 */
[----:B------:R-:W-:Y:S01]  /*112b0*/  @!P6 IMAD.MOV R2, RZ, RZ, -R2 ;  /* 0x000000ffff02e224 */ /* 0x000fe200078e0a02 */
[----:B------:R-:W-:Y:S01]  /*112c0*/  ISETP.GT.U32.AND P6, PT, R3, R113, PT ;  /* 0x000000710300720c */ /* 0x000fe20003fc4070 */
[----:B------:R-:W-:-:S02]  /*112d0*/  IMAD.MOV R114, RZ, RZ, -R114 ;  /* 0x000000ffff727224 */ /* 0x000fc400078e0a72 */
[----:B------:R-:W-:Y:S01]  /*112e0*/  IMAD.MOV R110, RZ, RZ, -R110 ;  /* 0x000000ffff6e7224 */ /* 0x000fe200078e0a6e */
[----:B------:R1:W-:Y:S01]  /*112f0*/  STL [R1+0x538], R2 ;  /* 0x0005380201007387 */ /* 0x0003e20000100800 */
[C---:B------:R-:W-:Y:S02]  /*11300*/  IMAD R0, R3.reuse, R114, R0 ;  /* 0x0000007203007224 */ /* 0x040fe400078e0200 */
[----:B------:R-:W-:Y:S02]  /*11310*/  IMAD R120, R3, R110, R120 ;  /* 0x0000006e03787224 */ /* 0x000fe400078e0278 */
[-C--:B------:R-:W-:Y:S01]  /*11320*/  @!P3 IADD3 R122, R122, -R3.reuse, RZ ;  /* 0x800000037a7ab210 */ /* 0x080fe20007ffe0ff */
[----:B------:R-:W-:Y:S01]  /*11330*/  @!P2 IMAD.IADD R115, R115, 0x1, -R3 ;  /* 0x000000017373a824 */ /* 0x000fe200078e0a03 */
[----:B------:R-:W-:Y:S01]  /*11340*/  ISETP.GT.U32.AND P3, PT, R3, R112, PT ;  /* 0x000000700300720c */ /* 0x000fe20003f64070 */
[----:B------:R-:W-:Y:S01]  /*11350*/  VIADD R110, R10, 0x148 ;  /* 0x000001480a6e7836 */ /* 0x000fe20000000000 */
[----:B------:R-:W-:Y:S01]  /*11360*/  @!P6 IADD3 R113, R113, -R3, RZ ;  /* 0x800000037171e210 */ /* 0x000fe20007ffe0ff */
[----:B------:R-:W-:Y:S01]  /*11370*/  IMAD.HI.U32 R114, R5, R119, RZ ;  /* 0x0000007705727227 */ /* 0x000fe200078e00ff */
[----:B------:R-:W-:-:S02]  /*11380*/  ISETP.GT.U32.AND P2, PT, R3, R0, PT ;  /* 0x000000000300720c */ /* 0x000fc40003f44070 */
[----:B------:R-:W-:Y:S01]  /*11390*/  ISETP.GT.U32.AND P6, PT, R3, R113, PT ;  /* 0x000000710300720c */ /* 0x000fe20003fc4070 */
[----:B------:R-:W-:Y:S01]  /*113a0*/  IMAD.MOV R114, RZ, RZ, -R114 ;  /* 0x000000ffff727224 */ /* 0x000fe200078e0a72 */
[----:B-1----:R-:W-:Y:S01]  /*113b0*/  MOV R2, R122 ;  /* 0x0000007a00027202 */ /* 0x002fe20000000f00 */
[----:B------:R-:W-:-:S03]  /*113c0*/  IMAD.HI.U32 R116, R5, R117, RZ ;  /* 0x0000007505747227 */ /* 0x000fc600078e00ff */
[----:B------:R-:W-:Y:S01]  /*113d0*/  @!P4 IADD3 R2, -R2, RZ, RZ ;  /* 0x000000ff0202c210 */ /* 0x000fe20007ffe1ff */
[----:B------:R-:W-:Y:S01]  /*113e0*/  @!P3 IMAD.IADD R112, R112, 0x1, -R3 ;  /* 0x000000017070b824 */ /* 0x000fe200078e0a03 */
[----:B------:R-:W-:Y:S01]  /*113f0*/  ISETP.GE.AND P3, PT, R121, RZ, PT ;  /* 0x000000ff7900720c */ /* 0x000fe20003f66270 */
[C---:B------:R-:W-:Y:S01]  /*11400*/  IMAD R119, R3.reuse, R114, R119 ;  /* 0x0000007203777224 */ /* 0x040fe200078e0277 */
[----:B------:R-:W-:Y:S01]  /*11410*/  IABS R121, R110 ;  /* 0x0000006e00797213 */ /* 0x000fe20000000000 */
[----:B------:R1:W-:Y:S01]  /*11420*/  STL [R1+0x534], R2 ;  /* 0x0005340201007387 */ /* 0x0003e20000100800 */
[----:B------:R-:W-:Y:S01]  /*11430*/  ISETP.GT.U32.AND P4, PT, R3, R112, PT ;  /* 0x000000700300720c */ /* 0x000fe20003f84070 */
[----:B------:R-:W-:Y:S01]  /*11440*/  @!P6 IMAD.IADD R113, R113, 0x1, -R3 ;  /* 0x000000017171e824 */ /* 0x000fe200078e0a03 */
[----:B------:R-:W-:Y:S01]  /*11450*/  ISETP.GT.U32.AND P6, PT, R3, R120, PT ;  /* 0x000000780300720c */ /* 0x000fe20003fc4070 */
[----:B------:R-:W-:Y:S01]  /*11460*/  IMAD.MOV R116, RZ, RZ, -R116 ;  /* 0x000000ffff747224 */ /* 0x000fe200078e0a74 */
[----:B------:R-:W-:-:S02]  /*11470*/  @!P2 IADD3 R0, R0, -R3, RZ ;  /* 0x800000030000a210 */ /* 0x000fc40007ffe0ff */
[----:B------:R-:W-:Y:S01]  /*11480*/  ISETP.GE.AND P2, PT, R118, RZ, PT ;  /* 0x000000ff7600720c */ /* 0x000fe20003f46270 */
[----:B------:R-:W-:Y:S01]  /*11490*/  IMAD.MOV.U32 R118, RZ, RZ, R121 ;  /* 0x000000ffff767224 */ /* 0x000fe200078e0079 */
[----:B------:R-:W-:Y:S01]  /*114a0*/  MOV R6, R113 ;  /* 0x0000007100067202 */ /* 0x000fe20000000f00 */
[----:B-1----:R-:W-:Y:S02]  /*114b0*/  IMAD.MOV.U32 R2, RZ, RZ, R115 ;  /* 0x000000ffff027224 */ /* 0x002fe400078e0073 */
[----:B------:R-:W-:Y:S01]  /*114c0*/  IMAD.HI.U32 R114, R5, R118, RZ ;  /* 0x0000007605727227 */ /* 0x000fe200078e00ff */
[----:B------:R-:W-:Y:S02]  /*114d0*/  @!P1 IADD3 R6, -R6, RZ, RZ ;  /* 0x000000ff06069210 */ /* 0x000fe40007ffe1ff */
[----:B------:R-:W-:Y:S01]  /*114e0*/  ISETP.GE.AND P1, PT, R4, RZ, PT ;  /* 0x000000ff0400720c */ /* 0x000fe20003f26270 */
[----:B------:R-:W-:Y:S01]  /*114f0*/  @!P5 IMAD.MOV R2, RZ, RZ, -R2 ;  /* 0x000000ffff02d224 */ /* 0x000fe200078e0a02 */
[----:B------:R-:W-:Y:S01]  /*11500*/  @!P6 IADD3 R120, R120, -R3, RZ ;  /* 0x800000037878e210 */ /* 0x000fe20007ffe0ff */
[----:B------:R-:W-:Y:S01]  /*11510*/  @!P4 IMAD.IADD R112, R112, 0x1, -R3 ;  /* 0x000000017070c824 */ /* 0x000fe200078e0a03 */
[C---:B------:R-:W-:Y:S01]  /*11520*/  ISETP.GT.U32.AND P5, PT, R3.reuse, R0, PT ;  /* 0x000000000300720c */ /* 0x040fe20003fa4070 */
[----:B------:R-:W-:Y:S01]  /*11530*/  IMAD.MOV R114, RZ, RZ, -R114 ;  /* 0x000000ffff727224 */ /* 0x000fe200078e0a72 */
[C---:B------:R-:W-:Y:S01]  /*11540*/  ISETP.GT.U32.AND P6, PT, R3.reuse, R120, PT ;  /* 0x000000780300720c */ /* 0x040fe20003fc4070 */
[C---:B------:R-:W-:Y:S01]  /*11550*/  IMAD R117, R3.reuse, R116, R117 ;  /* 0x0000007403757224 */ /* 0x040fe200078e0275 */
[----:B------:R1:W-:Y:S01]  /*11560*/  STL [R1+0x530], R2 ;  /* 0x0005300201007387 */ /* 0x0003e20000100800 */
[----:B------:R-:W-:-:S02]  /*11570*/  IMAD R118, R3, R114, R118 ;  /* 0x0000007203767224 */ /* 0x000fc400078e0276 */
[C---:B------:R-:W-:Y:S01]  /*11580*/  VIADD R4, R10.reuse, 0x149 ;  /* 0x000001490a047836 */ /* 0x040fe20000000000 */
[C---:B------:R-:W-:Y:S01]  /*11590*/  ISETP.GT.U32.AND P4, PT, R3.reuse, R117, PT ;  /* 0x000000750300720c */ /* 0x040fe20003f84070 */
[----:B------:R-:W-:Y:S01]  /*115a0*/  VIADD R114, R10, 0x14a ;  /* 0x0000014a0a727836 */ /* 0x000fe20000000000 */
[----:B------:R2:W-:Y:S02]  /*115b0*/  STL [R1+0x52c], R6 ;  /* 0x00052c0601007387 */ /* 0x0005e40000100800 */
[----:B------:R-:W-:Y:S01]  /*115c0*/  IABS R113, R4 ;  /* 0x0000000400717213 */ /* 0x000fe20000000000 */
[----:B-1----:R-:W-:Y:S01]  /*115d0*/  IMAD.MOV.U32 R2, RZ, RZ, R112 ;  /* 0x000000ffff027224 */ /* 0x002fe200078e0070 */
[----:B------:R-:W-:Y:S01]  /*115e0*/  @!P5 IADD3 R0, R0, -R3, RZ ;  /* 0x800000030000d210 */ /* 0x000fe20007ffe0ff */
[----:B------:R-:W-:Y:S01]  /*115f0*/  @!P6 IMAD.IADD R120, R120, 0x1, -R3 ;  /* 0x000000017878e824 */ /* 0x000fe200078e0a03 */
[C---:B------:R-:W-:Y:S01]  /*11600*/  ISETP.GT.U32.AND P6, PT, R3.reuse, R118, PT ;  /* 0x000000760300720c */ /* 0x040fe20003fc4070 */
[----:B------:R-:W-:Y:S01]  /*11610*/  @!P0 IMAD.MOV R2, RZ, RZ, -R2 ;  /* 0x000000ffff028224 */ /* 0x000fe200078e0a02 */
[----:B------:R-:W-:Y:S01]  /*11620*/  ISETP.GT.U32.AND P0, PT, R3, R119, PT ;  /* 0x000000770300720c */ /* 0x000fe20003f04070 */
[----:B------:R-:W-:-:S02]  /*11630*/  IMAD.HI.U32 R115, R5, R113, RZ ;  /* 0x0000007105737227 */ /* 0x000fc400078e00ff */
[----:B------:R-:W-:Y:S01]  /*11640*/  @!P4 IADD3 R117, R117, -R3, RZ ;  /* 0x800000037575c210 */ /* 0x000fe20007ffe0ff */
[----:B------:R1:W-:Y:S01]  /*11650*/  STL [R1+0x528], R2 ;  /* 0x0005280201007387 */ /* 0x0003e20000100800 */
[----:B------:R-:W-:Y:S01]  /*11660*/  ISETP.GE.AND P4, PT, R110, RZ, PT ;  /* 0x000000ff6e00720c */ /* 0x000fe20003f86270 */
[----:B------:R-:W-:Y:S01]  /*11670*/  IMAD.MOV R115, RZ, RZ, -R115 ;  /* 0x000000ffff737224 */ /* 0x000fe200078e0a73 */
[----:B------:R-:W-:Y:S01]  /*11680*/  IABS R110, R114 ;  /* 0x00000072006e7213 */ /* 0x000fe20000000000 */
[----:B--2---:R-:W-:Y:S01]  /*11690*/  IMAD.MOV.U32 R6, RZ, RZ, R120 ;  /* 0x000000ffff067224 */ /* 0x004fe200078e0078 */
[----:B------:R-:W-:Y:S01]  /*116a0*/  ISETP.GE.AND P5, PT, R111, RZ, PT ;  /* 0x000000ff6f00720c */ /* 0x000fe20003fa6270 */
[----:B------:R-:W-:Y:S02]  /*116b0*/  IMAD R113, R3, R115, R113 ;  /* 0x0000007303717224 */ /* 0x000fe400078e0271 */
[--C-:B------:R-:W-:Y:S02]  /*116c0*/  @!P6 IMAD.IADD R118, R118, 0x1, -R3.reuse ;  /* 0x000000017676e824 */ /* 0x100fe400078e0a03 */
[----:B------:R-:W-:Y:S01]  /*116d0*/  @!P0 IMAD.IADD R119, R119, 0x1, -R3 ;  /* 0x0000000177778824 */ /* 0x000fe200078e0a03 */
[----:B-1----:R-:W-:Y:S01]  /*116e0*/  MOV R2, R0 ;  /* 0x0000000000027202 */ /* 0x002fe20000000f00 */
[----:B------:R-:W-:Y:S01]  /*116f0*/  IMAD.HI.U32 R112, R5, R110, RZ ;  /* 0x0000006e05707227 */ /* 0x000fe200078e00ff */
[----:B------:R-:W-:-:S02]  /*11700*/  ISETP.GT.U32.AND P0, PT, R3, R117, PT ;  /* 0x000000750300720c */ /* 0x000fc40003f04070 */
[----:B------:R-:W-:Y:S01]  /*11710*/  @!P3 IADD3 R2, -R2, RZ, RZ ;  /* 0x000000ff0202b210 */ /* 0x000fe20007ffe1ff */
[----:B------:R-:W-:Y:S01]  /*11720*/  IMAD.MOV R112, RZ, RZ, -R112 ;  /* 0x000000ffff707224 */ /* 0x000fe200078e0a70 */
[C---:B------:R-:W-:Y:S01]  /*11730*/  ISETP.GT.U32.AND P3, PT, R3.reuse, R118, PT ;  /* 0x000000760300720c */ /* 0x040fe20003f64070 */
[C---:B------:R-:W-:Y:S01]  /*11740*/  VIADD R111, R10.reuse, 0x14b ;  /* 0x0000014b0a6f7836 */ /* 0x040fe20000000000 */
[C---:B------:R-:W-:Y:S01]  /*11750*/  ISETP.GT.U32.AND P6, PT, R3.reuse, R119, PT ;  /* 0x000000770300720c */ /* 0x040fe20003fc4070 */
[----:B------:R-:W-:Y:S01]  /*11760*/  IMAD R110, R3, R112, R110 ;  /* 0x00000070036e7224 */ /* 0x000fe200078e026e */
[----:B------:R1:W-:Y:S01]  /*11770*/  STL [R1+0x524], R2 ;  /* 0x0005240201007387 */ /* 0x0003e20000100800 */
[----:B------:R-:W-:Y:S01]  /*11780*/  VIADD R0, R10, 0x14c ;  /* 0x0000014c0a007836 */ /* 0x000fe20000000000 */
[----:B------:R-:W-:Y:S01]  /*11790*/  IABS R115, R111 ;  /* 0x0000006f00737213 */ /* 0x000fe20000000000 */
[----:B------:R-:W-:Y:S02]  /*117a0*/  @!P2 IMAD.MOV R6, RZ, RZ, -R6 ;  /* 0x000000ffff06a224 */ /* 0x000fe400078e0a06 */
[----:B------:R-:W-:-:S02]  /*117b0*/  @!P0 IADD3 R117, R117, -R3, RZ ;  /* 0x8000000375758210 */ /* 0x000fc40007ffe0ff */
[----:B------:R-:W-:Y:S01]  /*117c0*/  ISETP.GT.U32.AND P0, PT, R3, R113, PT ;  /* 0x000000710300720c */ /* 0x000fe20003f04070 */
[----:B------:R-:W-:Y:S01]  /*117d0*/  IMAD.HI.U32 R116, R5, R115, RZ ;  /* 0x0000007305747227 */ /* 0x000fe200078e00ff */
[----:B------:R-:W-:Y:S01]  /*117e0*/  IABS R122, R0 ;  /* 0x00000000007a7213 */ /* 0x000fe20000000000 */
[----:B------:R2:W-:Y:S02]  /*117f0*/  STL [R1+0x520], R6 ;  /* 0x0005200601007387 */ /* 0x0005e40000100800 */
[--C-:B------:R-:W-:Y:S01]  /*11800*/  @!P3 IMAD.IADD R118, R118, 0x1, -R3.reuse ;  /* 0x000000017676b824 */ /* 0x100fe200078e0a03 */
[----:B------:R-:W-:Y:S01]  /*11810*/  ISETP.GT.U32.AND P3, PT, R3, R110, PT ;  /* 0x0000006e0300720c */ /* 0x000fe20003f64070 */
[----:B------:R-:W-:Y:S02]  /*11820*/  IMAD.MOV R116, RZ, RZ, -R116 ;  /* 0x000000ffff747224 */ /* 0x000fe400078e0a74 */
[----:B------:R-:W-:Y:S01]  /*11830*/  @!P6 IMAD.IADD R119, R119, 0x1, -R3 ;  /* 0x000000017777e824 */ /* 0x000fe200078e0a03 */
[----:B------:R-:W-:Y:S01]  /*11840*/  ISETP.GE.AND P6, PT, R4, RZ, PT ;  /* 0x000000ff0400720c */ /* 0x000fe20003fc6270 */
[----:B------:R-:W-:Y:S01]  /*11850*/  IMAD.HI.U32 R112, R5, R122, RZ ;  /* 0x0000007a05707227 */ /* 0x000fe200078e00ff */
[----:B------:R-:W-:-:S02]  /*11860*/  IADD3 R4, R10, 0x14d, RZ ;  /* 0x0000014d0a047810 */ /* 0x000fc40007ffe0ff */
[----:B------:R-:W-:Y:S01]  /*11870*/  @!P0 IADD3 R113, R113, -R3, RZ ;  /* 0x8000000371718210 */ /* 0x000fe20007ffe0ff */
[----:B-1----:R-:W-:Y:S01]  /*11880*/  IMAD.MOV.U32 R2, RZ, RZ, R117 ;  /* 0x000000ffff027224 */ /* 0x002fe200078e0075 */
[----:B------:R-:W-:Y:S01]  /*11890*/  ISETP.GE.AND P0, PT, R114, RZ, PT ;  /* 0x000000ff7200720c */ /* 0x000fe20003f06270 */
[C---:B------:R-:W-:Y:S01]  /*118a0*/  IMAD R115, R3.reuse, R116, R115 ;  /* 0x0000007403737224 */ /* 0x040fe200078e0273 */
[C---:B------:R-:W-:Y:S01]  /*118b0*/  ISETP.GT.U32.AND P2, PT, R3.reuse, R113, PT ;  /* 0x000000710300720c */ /* 0x040fe20003f44070 */
[----:B------:R-:W-:Y:S01]  /*118c0*/  IMAD.MOV R112, RZ, RZ, -R112 ;  /* 0x000000ffff707224 */ /* 0x000fe200078e0a70 */
[----:B------:R-:W-:Y:S01]  /*118d0*/  @!P3 IADD3 R110, R110, -R3, RZ ;  /* 0x800000036e6eb210 */ /* 0x000fe20007ffe0ff */
[----:B------:R-:W-:Y:S01]  /*118e0*/  VIADD R114, R10, 0x14e ;  /* 0x0000014e0a727836 */ /* 0x000fe20000000000 */
[----:B------:R-:W-:Y:S01]  /*118f0*/  IABS R116, R4 ;  /* 0x0000000400747213 */ /* 0x000fe20000000000 */
[----:B--2---:R-:W-:Y:S01]  /*11900*/  IMAD.MOV.U32 R6, RZ, RZ, R119 ;  /* 0x000000ffff067224 */ /* 0x004fe200078e0077 */
[----:B------:R-:W-:Y:S01]  /*11910*/  @!P1 IADD3 R2, -R2, RZ, RZ ;  /* 0x000000ff02029210 */ /* 0x000fe20007ffe1ff */
[C---:B------:R-:W-:Y:S01]  /*11920*/  IMAD R122, R3.reuse, R112, R122 ;  /* 0x00000070037a7224 */ /* 0x040fe200078e027a */
[----:B------:R-:W-:Y:S01]  /*11930*/  ISETP.GT.U32.AND P1, PT, R3, R110, PT ;  /* 0x0000006e0300720c */ /* 0x000fe20003f24070 */
[----:B------:R-:W-:Y:S01]  /*11940*/  IMAD.HI.U32 R117, R5, R116, RZ ;  /* 0x0000007405757227 */ /* 0x000fe200078e00ff */
[----:B------:R-:W-:Y:S01]  /*11950*/  ISETP.GT.U32.AND P3, PT, R3, R115, PT ;  /* 0x000000730300720c */ /* 0x000fe20003f64070 */
[----:B------:R1:W-:Y:S01]  /*11960*/  STL [R1+0x51c], R2 ;  /* 0x00051c0201007387 */ /* 0x0003e20000100800 */
[----:B------:R-:W-:Y:S01]  /*11970*/  IABS R112, R114 ;  /* 0x0000007200707213 */ /* 0x000fe20000000000 */
[----:B------:R-:W-:Y:S01]  /*11980*/  @!P2 IMAD.IADD R113, R113, 0x1, -R3 ;  /* 0x000000017171a824 */ /* 0x000fe200078e0a03 */
[----:B------:R-:W-:Y:S01]  /*11990*/  @!P5 IADD3 R6, -R6, RZ, RZ ;  /* 0x000000ff0606d210 */ /* 0x000fe20007ffe1ff */
[----:B------:R-:W-:Y:S01]  /*119a0*/  VIADD R119, R10, 0x155 ;  /* 0x000001550a777836 */ /* 0x000fe20000000000 */
[----:B------:R-:W-:-:S02]  /*119b0*/  ISETP.GT.U32.AND P5, PT, R3, R122, PT ;  /* 0x0000007a0300720c */ /* 0x000fc40003fa4070 */
[----:B------:R-:W-:Y:S01]  /*119c0*/  IADD3 R117, -R117, RZ, RZ ;  /* 0x000000ff75757210 */ /* 0x000fe20007ffe1ff */
[----:B------:R2:W-:Y:S01]  /*119d0*/  STL [R1+0x518], R6 ;  /* 0x0005180601007387 */ /* 0x0005e20000100800 */
[----:B------:R-:W-:Y:S01]  /*119e0*/  ISETP.GE.AND P2, PT, R0, RZ, PT ;  /* 0x000000ff0000720c */ /* 0x000fe20003f46270 */
[----:B-1----:R-:W-:Y:S02]  /*119f0*/  IMAD.MOV.U32 R2, RZ, RZ, R118 ;  /* 0x000000ffff027224 */ /* 0x002fe400078e0076 */
[----:B------:R-:W-:Y:S01]  /*11a00*/  IMAD.HI.U32 R118, R5, R112, RZ ;  /* 0x0000007005767227 */ /* 0x000fe200078e00ff */
[----:B------:R-:W-:-:S03]  /*11a10*/  @!P3 IADD3 R115, R115, -R3, RZ ;  /* 0x800000037373b210 */ /* 0x000fc60007ffe0ff */
[----:B------:R-:W-:Y:S01]  /*11a20*/  @!P4 IMAD.MOV R2, RZ, RZ, -R2 ;  /* 0x000000ffff02c224 */ /* 0x000fe200078e0a02 */
[----:B------:R-:W-:Y:S01]  /*11a30*/  ISETP.GT.U32.AND P3, PT, R3, R115, PT ;  /* 0x000000730300720c */ /* 0x000fe20003f64070 */
[----:B------:R-:W-:Y:S01]  /*11a40*/  IMAD.MOV R118, RZ, RZ, -R118 ;  /* 0x000000ffff767224 */ /* 0x000fe200078e0a76 */
[----:B------:R-:W-:Y:S01]  /*11a50*/  ISETP.GE.AND P4, PT, R111, RZ, PT ;  /* 0x000000ff6f00720c */ /* 0x000fe20003f86270 */
[----:B------:R-:W-:Y:S01]  /*11a60*/  @!P1 IMAD.IADD R110, R110, 0x1, -R3 ;  /* 0x000000016e6e9824 */ /* 0x000fe200078e0a03 */
[----:B------:R1:W-:Y:S01]  /*11a70*/  STL [R1+0x514], R2 ;  /* 0x0005140201007387 */ /* 0x0003e20000100800 */
[----:B--2---:R-:W-:Y:S01]  /*11a80*/  IMAD.MOV.U32 R6, RZ, RZ, R113 ;  /* 0x000000ffff067224 */ /* 0x004fe200078e0071 */
[----:B------:R-:W-:Y:S01]  /*11a90*/  ISETP.GE.AND P1, PT, R4, RZ, PT ;  /* 0x000000ff0400720c */ /* 0x000fe20003f26270 */
[C---:B------:R-:W-:Y:S01]  /*11aa0*/  IMAD R0, R3.reuse, R117, R116 ;  /* 0x0000007503007224 */ /* 0x040fe200078e0274 */
[----:B------:R-:W-:Y:S01]  /*11ab0*/  IADD3 R111, R10, 0x150, RZ ;  /* 0x000001500a6f7810 */ /* 0x000fe20007ffe0ff */
[C---:B------:R-:W-:Y:S01]  /*11ac0*/  IMAD R112, R3.reuse, R118, R112 ;  /* 0x0000007603707224 */ /* 0x040fe200078e0270 */
[----:B------:R-:W-:Y:S01]  /*11ad0*/  @!P6 IADD3 R6, -R6, RZ, RZ ;  /* 0x000000ff0606e210 */ /* 0x000fe20007ffe1ff */
[--C-:B------:R-:W-:Y:S01]  /*11ae0*/  @!P5 IMAD.IADD R122, R122, 0x1, -R3.reuse ;  /* 0x000000017a7ad824 */ /* 0x100fe200078e0a03 */
[C---:B------:R-:W-:Y:S01]  /*11af0*/  ISETP.GT.U32.AND P6, PT, R3.reuse, R0, PT ;  /* 0x000000000300720c */ /* 0x040fe20003fc4070 */
[C---:B------:R-:W-:Y:S01]  /*11b00*/  VIADD R4, R10.reuse, 0x14f ;  /* 0x0000014f0a047836 */ /* 0x040fe20000000000 */
[----:B------:R-:W-:Y:S01]  /*11b10*/  IADD3 R117, R10, 0x151, RZ ;  /* 0x000001510a757810 */ /* 0x000fe20007ffe0ff */
[----:B-1----:R-:W-:Y:S01]  /*11b20*/  IMAD.MOV.U32 R2, RZ, RZ, R110 ;  /* 0x000000ffff027224 */ /* 0x002fe200078e006e */
[----:B------:R-:W-:Y:S01]  /*11b30*/  ISETP.GT.U32.AND P5, PT, R3, R122, PT ;  /* 0x0000007a0300720c */ /* 0x000fe20003fa4070 */
[----:B------:R-:W-:Y:S01]  /*11b40*/  @!P3 IMAD.IADD R115, R115, 0x1, -R3 ;  /* 0x000000017373b824 */ /* 0x000fe200078e0a03 */
[----:B------:R-:W-:Y:S01]  /*11b50*/  IABS R113, R4 ;  /* 0x0000000400717213 */ /* 0x000fe20000000000 */
[----:B------:R-:W-:Y:S01]  /*11b60*/  @!P0 IMAD.MOV R2, RZ, RZ, -R2 ;  /* 0x000000ffff028224 */ /* 0x000fe200078e0a02 */
[----:B------:R-:W-:Y:S01]  /*11b70*/  ISETP.GT.U32.AND P0, PT, R3, R112, PT ;  /* 0x000000700300720c */ /* 0x000fe20003f04070 */
[----:B------:R-:W-:Y:S01]  /*11b80*/  STL [R1+0x510], R6 ;  /* 0x0005100601007387 */ /* 0x000fe20000100800 */
[----:B------:R-:W-:-:S02]  /*11b90*/  IABS R110, R111 ;  /* 0x0000006f006e7213 */ /* 0x000fc40000000000 */
[----:B------:R-:W-:Y:S01]  /*11ba0*/  ISETP.GE.AND P3, PT, R114, RZ, PT ;  /* 0x000000ff7200720c */ /* 0x000fe20003f66270 */
[--C-:B------:R-:W-:Y:S01]  /*11bb0*/  @!P6 IMAD.IADD R0, R0, 0x1, -R3.reuse ;  /* 0x000000010000e824 */ /* 0x100fe200078e0a03 */
[----:B------:R1:W-:Y:S01]  /*11bc0*/  STL [R1+0x50c], R2 ;  /* 0x00050c0201007387 */ /* 0x0003e20000100800 */
[----:B------:R-:W-:Y:S01]  /*11bd0*/  IMAD.HI.U32 R114, R5, R113, RZ ;  /* 0x0000007105727227 */ /* 0x000fe200078e00ff */
[----:B------:R-:W-:Y:S02]  /*11be0*/  IABS R116, R117 ;  /* 0x0000007500747213 */ /* 0x000fe40000000000 */
[----:B------:R-:W-:Y:S01]  /*11bf0*/  ISETP.GT.U32.AND P6, PT, R3, R0, PT ;  /* 0x000000000300720c */ /* 0x000fe20003fc4070 */
[--C-:B------:R-:W-:Y:S01]  /*11c00*/  @!P5 IMAD.IADD R122, R122, 0x1, -R3.reuse ;  /* 0x000000017a7ad824 */ /* 0x100fe200078e0a03 */
[----:B------:R-:W-:Y:S01]  /*11c10*/  ISETP.GE.AND P5, PT, R4, RZ, PT ;  /* 0x000000ff0400720c */ /* 0x000fe20003fa6270 */
[----:B------:R-:W-:Y:S01]  /*11c20*/  @!P0 IMAD.IADD R112, R112, 0x1, -R3 ;  /* 0x0000000170708824 */ /* 0x000fe200078e0a03 */
[----:B------:R-:W-:Y:S01]  /*11c30*/  IADD3 R114, -R114, RZ, RZ ;  /* 0x000000ff72727210 */ /* 0x000fe20007ffe1ff */
[----:B------:R-:W-:Y:S01]  /*11c40*/  IMAD.HI.U32 R4, R5, R110, RZ ;  /* 0x0000006e05047227 */ /* 0x000fe200078e00ff */
[----:B------:R-:W-:-:S03]  /*11c50*/  ISETP.GE.AND P0, PT, R111, RZ, PT ;  /* 0x000000ff6f00720c */ /* 0x000fc60003f06270 */
[----:B-1----:R-:W-:Y:S01]  /*11c60*/  IMAD.MOV.U32 R2, RZ, RZ, R115 ;  /* 0x000000ffff027224 */ /* 0x002fe200078e0073 */
[----:B------:R-:W-:Y:S01]  /*11c70*/  IADD3 R4, -R4, RZ, RZ ;  /* 0x000000ff04047210 */ /* 0x000fe20007ffe1ff */
[C---:B------:R-:W-:Y:S01]  /*11c80*/  IMAD R113, R3.reuse, R114, R113 ;  /* 0x0000007203717224 */ /* 0x040fe200078e0271 */
[----:B------:R-:W-:Y:S01]  /*11c90*/  IADD3 R115, R10, 0x153, RZ ;  /* 0x000001530a737810 */ /* 0x000fe20007ffe0ff */
[----:B------:R-:W-:Y:S01]  /*11ca0*/  @!P4 IMAD.MOV R2, RZ, RZ, -R2 ;  /* 0x000000ffff02c224 */ /* 0x000fe200078e0a02 */
[C---:B------:R-:W-:Y:S01]  /*11cb0*/  ISETP.GT.U32.AND P4, PT, R3.reuse, R112, PT ;  /* 0x000000700300720c */ /* 0x040fe20003f84070 */
[C---:B------:R-:W-:Y:S01]  /*11cc0*/  IMAD R110, R3.reuse, R4, R110 ;  /* 0x00000004036e7224 */ /* 0x040fe200078e026e */
[----:B------:R-:W-:Y:S01]  /*11cd0*/  IABS R118, R115 ;  /* 0x0000007300767213 */ /* 0x000fe20000000000 */
[----:B------:R-:W-:Y:S01]  /*11ce0*/  @!P6 IMAD.IADD R0, R0, 0x1, -R3 ;  /* 0x000000010000e824 */ /* 0x000fe200078e0a03 */
[----:B------:R-:W-:Y:S01]  /*11cf0*/  ISETP.GT.U32.AND P6, PT, R3, R113, PT ;  /* 0x000000710300720c */ /* 0x000fe20003fc4070 */
[----:B------:R1:W-:Y:S01]  /*11d00*/  STL [R1+0x508], R2 ;  /* 0x0005080201007387 */ /* 0x0003e20000100800 */
[----:B------:R-:W-:-:S02]  /*11d10*/  VIADD R114, R10, 0x152 ;  /* 0x000001520a727836 */ /* 0x000fc40000000000 */
[----:B------:R-:W-:-:S03]  /*11d20*/  IMAD.HI.U32 R111, R5, R116, RZ ;  /* 0x00000074056f7227 */ /* 0x000fc600078e00ff */
[----:B------:R-:W-:Y:S01]  /*11d30*/  IABS R120, R114 ;  /* 0x0000007200787213 */ /* 0x000fe20000000000 */
[----:B------:R-:W-:Y:S01]  /*11d40*/  VIADD R4, R10, 0x154 ;  /* 0x000001540a047836 */ /* 0x000fe20000000000 */
[----:B------:R-:W-:Y:S01]  /*11d50*/  IADD3 R111, -R111, RZ, RZ ;  /* 0x000000ff6f6f7210 */ /* 0x000fe20007ffe1ff */
[----:B------:R-:W-:Y:S01]  /*11d60*/  @!P4 IMAD.IADD R112, R112, 0x1, -R3 ;  /* 0x000000017070c824 */ /* 0x000fe200078e0a03 */
[----:B------:R-:W-:Y:S01]  /*11d70*/  ISETP.GT.U32.AND P4, PT, R3, R110, PT ;  /* 0x0000006e0300720c */ /* 0x000fe20003f84070 */
[----:B-1----:R-:W-:Y:S01]  /*11d80*/  IMAD.MOV.U32 R2, RZ, RZ, R122 ;  /* 0x000000ffff027224 */ /* 0x002fe200078e007a */
[----:B------:R-:W-:Y:S01]  /*11d90*/  @!P6 IADD3 R113, R113, -R3, RZ ;  /* 0x800000037171e210 */ /* 0x000fe20007ffe0ff */
[----:B------:R-:W-:-:S04]  /*11da0*/  IMAD.HI.U32 R123, R5, R120, RZ ;  /* 0x00000078057b7227 */ /* 0x000fc800078e00ff */
[----:B------:R-:W-:Y:S01]  /*11db0*/  @!P2 IMAD.MOV R2, RZ, RZ, -R2 ;  /* 0x000000ffff02a224 */ /* 0x000fe200078e0a02 */
[----:B------:R-:W-:Y:S01]  /*11dc0*/  ISETP.GE.AND P2, PT, R117, RZ, PT ;  /* 0x000000ff7500720c */ /* 0x000fe20003f46270 */
[----:B------:R-:W-:-:S03]  /*11dd0*/  IMAD.HI.U32 R121, R5, R118, RZ ;  /* 0x0000007605797227 */ /* 0x000fc600078e00ff */
[----:B------:R1:W-:Y:S01]  /*11de0*/  STL [R1+0x504], R2 ;  /* 0x0005040201007387 */ /* 0x0003e20000100800 */
[----:B------:R-:W-:Y:S01]  /*11df0*/  @!P4 IMAD.IADD R110, R110, 0x1, -R3 ;  /* 0x000000016e6ec824 */ /* 0x000fe200078e0a03 */
[C---:B------:R-:W-:Y:S01]  /*11e00*/  ISETP.GT.U32.AND P4, PT, R3.reuse, R113, PT ;  /* 0x000000710300720c */ /* 0x040fe20003f84070 */
[----:B------:R-:W-:Y:S01]  /*11e10*/  IMAD R116, R3, R111, R116 ;  /* 0x0000006f03747224 */ /* 0x000fe200078e0274 */
[----:B------:R-:W-:Y:S01]  /*11e20*/  IABS R111, R4 ;  /* 0x00000004006f7213 */ /* 0x000fe20000000000 */
[----:B------:R-:W-:Y:S01]  /*11e30*/  IMAD.MOV R123, RZ, RZ, -R123 ;  /* 0x000000ffff7b7224 */ /* 0x000fe200078e0a7b */
[----:B------:R-:W-:Y:S01]  /*11e40*/  IADD3 R121, -R121, RZ, RZ ;  /* 0x000000ff79797210 */ /* 0x000fe20007ffe1ff */
[----:B------:R-:W-:Y:S01]  /*11e50*/  IMAD.MOV.U32 R6, RZ, RZ, R112 ;  /* 0x000000ffff067224 */ /* 0x000fe200078e0070 */
[----:B------:R-:W-:Y:S01]  /*11e60*/  MOV R122, R111 ;  /* 0x0000006f007a7202 */ /* 0x000fe20000000f00 */
[C---:B------:R-:W-:Y:S01]  /*11e70*/  IMAD R117, R3.reuse, R123, R120 ;  /* 0x0000007b03757224 */ /* 0x040fe200078e0278 */
[----:B------:R-:W-:Y:S01]  /*11e80*/  IABS R120, R119 ;  /* 0x0000007700787213 */ /* 0x000fe20000000000 */
[----:B-1----:R-:W-:Y:S01]  /*11e90*/  IMAD.MOV.U32 R2, RZ, RZ, R0 ;  /* 0x000000ffff027224 */ /* 0x002fe200078e0000 */
[C---:B------:R-:W-:Y:S01]  /*11ea0*/  ISETP.GT.U32.AND P6, PT, R3.reuse, R116, PT ;  /* 0x000000740300720c */ /* 0x040fe20003fc4070 */
[----:B------:R-:W-:-:S02]  /*11eb0*/  IMAD R111, R3, R121, R118 ;  /* 0x00000079036f7224 */ /* 0x000fc400078e0276 */
        /* <DEDUP_REMOVED lines=8> */
[----:B------:R-:W-:Y:S01]  /*11f40*/  IMAD R0, R3, R0, R122 ;  /* 0x0000000003007224 */ /* 0x000fe200078e027a */
[----:B------:R-:W-:Y:S01]  /*11f50*/  IADD3 R112, -R112, RZ, RZ ;  /* 0x000000ff70707210 */ /* 0x000fe20007ffe1ff */
[----:B------:R-:W-:Y:S01]  /*11f60*/  @!P3 IMAD.MOV R6, RZ, RZ, -R6 ;  /* 0x000000ffff06b224 */ /* 0x000fe200078e0a06 */
[----:B-1----:R-:W-:Y:S01]  /*11f70*/  MOV R2, R113 ;  /* 0x0000007100027202 */ /* 0x002fe20000000f00 */
[--C-:B------:R-:W-:Y:S01]  /*11f80*/  @!P4 IMAD.IADD R117, R117, 0x1, -R3.reuse ;  /* 0x000000017575c824 */ /* 0x100fe200078e0a03 */
[C---:B------:R-:W-:Y:S01]  /*11f90*/  ISETP.GT.U32.AND P4, PT, R3.reuse, R0, PT ;  /* 0x000000000300720c */ /* 0x040fe20003f84070 */
[--C-:B------:R-:W-:Y:S01]  /*11fa0*/  @!P1 IMAD.IADD R110, R110, 0x1, -R3.reuse ;  /* 0x000000016e6e9824 */ /* 0x100fe200078e0a03 */
[----:B------:R-:W-:Y:S01]  /*11fb0*/  STL [R1+0x4fc], R6 ;  /* 0x0004fc0601007387 */ /* 0x000fe20000100800 */
[----:B------:R-:W-:Y:S01]  /*11fc0*/  @!P5 IMAD.MOV R2, RZ, RZ, -R2 ;  /* 0x000000ffff02d224 */ /* 0x000fe200078e0a02 */
[----:B------:R-:W-:Y:S01]  /*11fd0*/  ISETP.GT.U32.AND P5, PT, R3, R111, PT ;  /* 0x0000006f0300720c */ /* 0x000fe20003fa4070 */
[----:B------:R-:W-:Y:S01]  /*11fe0*/  @!P6 IMAD.IADD R116, R116, 0x1, -R3 ;  /* 0x000000017474e824 */ /* 0x000fe200078e0a03 */
[----:B------:R-:W-:Y:S01]  /*11ff0*/  ISETP.GE.AND P1, PT, R115, RZ, PT ;  /* 0x000000ff7300720c */ /* 0x000fe20003f26270 */
[C---:B------:R-:W-:Y:S01]  /*12000*/  IMAD R113, R3.reuse, R112, R120 ;  /* 0x0000007003717224 */ /* 0x040fe200078e0278 */
[----:B------:R1:W-:Y:S01]  /*12010*/  STL [R1+0x4f8], R2 ;  /* 0x0004f80201007387 */ /* 0x0003e20000100800 */
[C---:B------:R-:W-:Y:S01]  /*12020*/  VIADD R112, R10.reuse, 0x156 ;  /* 0x000001560a707836 */ /* 0x040fe20000000000 */
[----:B------:R-:W-:Y:S01]  /*12030*/  ISETP.GT.U32.AND P6, PT, R3, R116, PT ;  /* 0x000000740300720c */ /* 0x000fe20003fc4070 */
[----:B------:R-:W-:Y:S01]  /*12040*/  VIADD R115, R10, 0x158 ;  /* 0x000001580a737836 */ /* 0x000fe20000000000 */
[----:B------:R-:W-:Y:S01]  /*12050*/  ISETP.GE.AND P3, PT, R114, RZ, PT ;  /* 0x000000ff7200720c */ /* 0x000fe20003f66270 */
[----:B------:R-:W-:Y:S01]  /*12060*/  VIADD R118, R10, 0x159 ;  /* 0x000001590a767836 */ /* 0x000fe20000000000 */
[----:B------:R-:W-:-:S02]  /*12070*/  IABS R121, R112 ;  /* 0x0000007000797213 */ /* 0x000fc40000000000 */
[-C--:B------:R-:W-:Y:S02]  /*12080*/  @!P4 IADD3 R0, R0, -R3.reuse, RZ ;  /* 0x800000030000c210 */ /* 0x080fe40007ffe0ff */
[----:B------:R-:W-:Y:S01]  /*12090*/  @!P5 IADD3 R111, R111, -R3, RZ ;  /* 0x800000036f6fd210 */ /* 0x000fe20007ffe0ff */
[----:B-1----:R-:W-:Y:S01]  /*120a0*/  IMAD.MOV.U32 R2, RZ, RZ, R110 ;  /* 0x000000ffff027224 */ /* 0x002fe200078e006e */
[----:B------:R-:W-:Y:S01]  /*120b0*/  ISETP.GT.U32.AND P5, PT, R3, R117, PT ;  /* 0x000000750300720c */ /* 0x000fe20003fa4070 */
[----:B------:R-:W-:Y:S01]  /*120c0*/  IMAD.HI.U32 R122, R5, R121, RZ ;  /* 0x00000079057a7227 */ /* 0x000fe200078e00ff */
[C---:B------:R-:W-:Y:S02]  /*120d0*/  ISETP.GT.U32.AND P4, PT, R3.reuse, R0, PT ;  /* 0x000000000300720c */ /* 0x040fe40003f84070 */
[----:B------:R-:W-:Y:S01]  /*120e0*/  @!P6 IADD3 R116, R116, -R3, RZ ;  /* 0x800000037474e210 */ /* 0x000fe20007ffe0ff */
[----:B------:R-:W-:Y:S01]  /*120f0*/  @!P0 IMAD.MOV R2, RZ, RZ, -R2 ;  /* 0x000000ffff028224 */ /* 0x000fe200078e0a02 */
[----:B------:R-:W-:Y:S01]  /*12100*/  ISETP.GT.U32.AND P0, PT, R3, R111, PT ;  /* 0x0000006f0300720c */ /* 0x000fe20003f04070 */
[----:B------:R-:W-:Y:S01]  /*12110*/  IMAD.MOV R122, RZ, RZ, -R122 ;  /* 0x000000ffff7a7224 */ /* 0x000fe200078e0a7a */
[----:B------:R-:W-:Y:S01]  /*12120*/  IABS R110, R115 ;  /* 0x00000073006e7213 */ /* 0x000fe20000000000 */
[----:B------:R-:W-:Y:S01]  /*12130*/  IMAD.MOV.U32 R6, RZ, RZ, R116 ;  /* 0x000000ffff067224 */ /* 0x000fe200078e0074 */
[----:B------:R-:W-:Y:S01]  /*12140*/  ISETP.GE.AND P6, PT, R4, RZ, PT ;  /* 0x000000ff0400720c */ /* 0x000fe20003fc6270 */
[----:B------:R1:W-:Y:S01]  /*12150*/  STL [R1+0x4f4], R2 ;  /* 0x0004f40201007387 */ /* 0x0003e20000100800 */
[----:B------:R-:W-:Y:S01]  /*12160*/  IADD3 R4, R10, 0x157, RZ ;  /* 0x000001570a047810 */ /* 0x000fe20007ffe0ff */
[--C-:B------:R-:W-:Y:S01]  /*12170*/  @!P5 IMAD.IADD R117, R117, 0x1, -R3.reuse ;  /* 0x000000017575d824 */ /* 0x100fe200078e0a03 */
[----:B------:R-:W-:Y:S01]  /*12180*/  ISETP.GT.U32.AND P5, PT, R3, R113, PT ;  /* 0x000000710300720c */ /* 0x000fe20003fa4070 */
[----:B------:R-:W-:Y:S01]  /*12190*/  @!P4 IMAD.IADD R0, R0, 0x1, -R3 ;  /* 0x000000010000c824 */ /* 0x000fe200078e0a03 */
[----:B------:R-:W-:Y:S01]  /*121a0*/  IABS R114, R118 ;  /* 0x0000007600727213 */ /* 0x000fe20000000000 */
[----:B------:R-:W-:Y:S01]  /*121b0*/  IMAD.HI.U32 R123, R5, R110, RZ ;  /* 0x0000006e057b7227 */ /* 0x000fe200078e00ff */
[----:B------:R-:W-:-:S02]  /*121c0*/  IABS R120, R4 ;  /* 0x0000000400787213 */ /* 0x000fc40000000000 */
[----:B------:R-:W-:Y:S01]  /*121d0*/  @!P0 IADD3 R111, R111, -R3, RZ ;  /* 0x800000036f6f8210 */ /* 0x000fe20007ffe0ff */
[----:B------:R-:W-:Y:S01]  /*121e0*/  @!P2 IMAD.MOV R6, RZ, RZ, -R6 ;  /* 0x000000ffff06a224 */ /* 0x000fe200078e0a06 */
[----:B------:R-:W-:Y:S01]  /*121f0*/  ISETP.GE.AND P0, PT, R119, RZ, PT ;  /* 0x000000ff7700720c */ /* 0x000fe20003f06270 */
[----:B------:R-:W-:Y:S01]  /*12200*/  IMAD R119, R3, R122, R121 ;  /* 0x0000007a03777224 */ /* 0x000fe200078e0279 */
[----:B------:R-:W-:Y:S01]  /*12210*/  IADD3 R123, -R123, RZ, RZ ;  /* 0x000000ff7b7b7210 */ /* 0x000fe20007ffe1ff */
[----:B------:R-:W-:Y:S01]  /*12220*/  IMAD.HI.U32 R121, R5, R114, RZ ;  /* 0x0000007205797227 */ /* 0x000fe200078e00ff */
[----:B------:R2:W-:Y:S02]  /*12230*/  STL [R1+0x4f0], R6 ;  /* 0x0004f00601007387 */ /* 0x0005e40000100800 */
[----:B------:R-:W-:Y:S01]  /*12240*/  ISETP.GT.U32.AND P4, PT, R3, R119, PT ;  /* 0x000000770300720c */ /* 0x000fe20003f84070 */
[----:B------:R-:W-:Y:S01]  /*12250*/  @!P5 IMAD.IADD R113, R113, 0x1, -R3 ;  /* 0x000000017171d824 */ /* 0x000fe200078e0a03 */
[----:B------:R-:W-:Y:S01]  /*12260*/  ISETP.GE.AND P5, PT, R112, RZ, PT ;  /* 0x000000ff7000720c */ /* 0x000fe20003fa6270 */
[----:B-1----:R-:W-:Y:S01]  /*12270*/  IMAD.MOV.U32 R2, RZ, RZ, R117 ;  /* 0x000000ffff027224 */ /* 0x002fe200078e0075 */
[----:B------:R-:W-:Y:S01]  /*12280*/  IADD3 R112, R10, 0x15a, RZ ;  /* 0x0000015a0a707810 */ /* 0x000fe20007ffe0ff */
[----:B------:R-:W-:Y:S01]  /*12290*/  IMAD.HI.U32 R122, R5, R120, RZ ;  /* 0x00000078057a7227 */ /* 0x000fe200078e00ff */
[----:B------:R-:W-:-:S02]  /*122a0*/  ISETP.GT.U32.AND P2, PT, R3, R113, PT ;  /* 0x000000710300720c */ /* 0x000fc40003f44070 */
[----:B------:R-:W-:Y:S01]  /*122b0*/  @!P3 IADD3 R2, -R2, RZ, RZ ;  /* 0x000000ff0202b210 */ /* 0x000fe20007ffe1ff */
[----:B--2---:R-:W-:Y:S01]  /*122c0*/  IMAD.MOV.U32 R6, RZ, RZ, R111 ;  /* 0x000000ffff067224 */ /* 0x004fe200078e006f */
[----:B------:R-:W-:Y:S01]  /*122d0*/  IABS R116, R112 ;  /* 0x0000007000747213 */ /* 0x000fe20000000000 */
[----:B------:R-:W-:Y:S02]  /*122e0*/  IMAD.MOV R121, RZ, RZ, -R121 ;  /* 0x000000ffff797224 */ /* 0x000fe400078e0a79 */
[----:B------:R-:W-:Y:S01]  /*122f0*/  IMAD R110, R3, R123, R110 ;  /* 0x0000007b036e7224 */ /* 0x000fe200078e026e */
[----:B------:R-:W-:Y:S01]  /*12300*/  @!P4 IADD3 R119, R119, -R3, RZ ;  /* 0x800000037777c210 */ /* 0x000fe20007ffe0ff */
[----:B------:R-:W-:Y:S01]  /*12310*/  IMAD.MOV R122, RZ, RZ, -R122 ;  /* 0x000000ffff7a7224 */ /* 0x000fe200078e0a7a */
[----:B------:R-:W-:Y:S01]  /*12320*/  @!P1 IADD3 R6, -R6, RZ, RZ ;  /* 0x000000ff06069210 */ /* 0x000fe20007ffe1ff */
[C---:B------:R-:W-:Y:S01]  /*12330*/  IMAD R114, R3.reuse, R121, R114 ;  /* 0x0000007903727224 */ /* 0x040fe200078e0272 */
[C---:B------:R-:W-:Y:S01]  /*12340*/  ISETP.GT.U32.AND P1, PT, R3.reuse, R110, PT ;  /* 0x0000006e0300720c */ /* 0x040fe20003f24070 */
[C---:B------:R-:W-:Y:S01]  /*12350*/  IMAD R120, R3.reuse, R122, R120 ;  /* 0x0000007a03787224 */ /* 0x040fe200078e0278 */
[----:B------:R1:W-:Y:S01]  /*12360*/  STL [R1+0x4ec], R2 ;  /* 0x0004ec0201007387 */ /* 0x0003e20000100800 */
[----:B------:R-:W-:Y:S01]  /*12370*/  ISETP.GT.U32.AND P3, PT, R3, R119, PT ;  /* 0x000000770300720c */ /* 0x000fe20003f64070 */
[----:B------:R-:W-:-:S02]  /*12380*/  VIADD R121, R10, 0x15b ;  /* 0x0000015b0a797836 */ /* 0x000fc40000000000 */
[--C-:B------:R-:W-:Y:S01]  /*12390*/  @!P2 IMAD.IADD R113, R113, 0x1, -R3.reuse ;  /* 0x000000017171a824 */ /* 0x100fe200078e0a03 */
[C---:B------:R-:W-:Y:S01]  /*123a0*/  ISETP.GT.U32.AND P2, PT, R3.reuse, R114, PT ;  /* 0x000000720300720c */ /* 0x040fe20003f44070 */
[----:B------:R-:W-:Y:S01]  /*123b0*/  STL [R1+0x4e8], R6 ;  /* 0x0004e80601007387 */ /* 0x000fe20000100800 */
[----:B------:R-:W-:Y:S02]  /*123c0*/  ISETP.GT.U32.AND P4, PT, R3, R120, PT ;  /* 0x000000780300720c */ /* 0x000fe40003f84070 */
[----:B------:R-:W-:Y:S01]  /*123d0*/  IABS R117, R121 ;  /* 0x0000007900757213 */ /* 0x000fe20000000000 */
[----:B-1----:R-:W-:Y:S02]  /*123e0*/  IMAD.MOV.U32 R2, RZ, RZ, R0 ;  /* 0x000000ffff027224 */ /* 0x002fe400078e0000 */
[----:B------:R-:W-:Y:S02]  /*123f0*/  @!P1 IMAD.IADD R110, R110, 0x1, -R3 ;  /* 0x000000016e6e9824 */ /* 0x000fe400078e0a03 */
[----:B------:R-:W-:Y:S01]  /*12400*/  @!P6 IMAD.MOV R2, RZ, RZ, -R2 ;  /* 0x000000ffff02e224 */ /* 0x000fe200078e0a02 */
[----:B------:R-:W-:Y:S01]  /*12410*/  ISETP.GE.AND P6, PT, R4, RZ, PT ;  /* 0x000000ff0400720c */ /* 0x000fe20003fc6270 */
[----:B------:R-:W-:Y:S01]  /*12420*/  IMAD.HI.U32 R0, R5, R116, RZ ;  /* 0x0000007405007227 */ /* 0x000fe200078e00ff */
[----:B------:R-:W-:-:S02]  /*12430*/  MOV R4, R117 ;  /* 0x0000007500047202 */ /* 0x000fc40000000f00 */
[----:B------:R1:W-:Y:S01]  /*12440*/  STL [R1+0x4e4], R2 ;  /* 0x0004e40201007387 */ /* 0x0003e20000100800 */
[--C-:B------:R-:W-:Y:S01]  /*12450*/  @!P3 IMAD.IADD R119, R119, 0x1, -R3.reuse ;  /* 0x000000017777b824 */ /* 0x100fe200078e0a03 */
[----:B------:R-:W-:Y:S01]  /*12460*/  ISETP.GE.AND P3, PT, R115, RZ, PT ;  /* 0x000000ff7300720c */ /* 0x000fe20003f66270 */
[----:B------:R-:W-:Y:S01]  /*12470*/  IMAD.HI.U32 R115, R5, R4, RZ ;  /* 0x0000000405737227 */ /* 0x000fe200078e00ff */
[----:B------:R-:W-:Y:S02]  /*12480*/  @!P4 IADD3 R120, R120, -R3, RZ ;  /* 0x800000037878c210 */ /* 0x000fe40007ffe0ff */
[----:B------:R-:W-:Y:S01]  /*12490*/  ISETP.GE.AND P4, PT, R118, RZ, PT ;  /* 0x000000ff7600720c */ /* 0x000fe20003f86270 */
[----:B------:R-:W-:Y:S01]  /*124a0*/  @!P2 IMAD.IADD R114, R114, 0x1, -R3 ;  /* 0x000000017272a824 */ /* 0x000fe200078e0a03 */
[----:B------:R-:W-:Y:S01]  /*124b0*/  ISETP.GT.U32.AND P2, PT, R3, R110, PT ;  /* 0x0000006e0300720c */ /* 0x000fe20003f44070 */
[----:B------:R-:W-:Y:S01]  /*124c0*/  IMAD.MOV R0, RZ, RZ, -R0 ;  /* 0x000000ffff007224 */ /* 0x000fe200078e0a00 */
[----:B------:R-:W-:Y:S01]  /*124d0*/  IADD3 R115, -R115, RZ, RZ ;  /* 0x000000ff73737210 */ /* 0x000fe20007ffe1ff */
[----:B-1----:R-:W-:Y:S01]  /*124e0*/  IMAD.MOV.U32 R2, RZ, RZ, R113 ;  /* 0x000000ffff027224 */ /* 0x002fe200078e0071 */
[C---:B------:R-:W-:Y:S01]  /*124f0*/  ISETP.GT.U32.AND P1, PT, R3.reuse, R120, PT ;  /* 0x000000780300720c */ /* 0x040fe20003f24070 */
[C---:B------:R-:W-:Y:S01]  /*12500*/  IMAD R111, R3.reuse, R0, R116 ;  /* 0x00000000036f7224 */ /* 0x040fe200078e0274 */
[C---:B------:R-:W-:Y:S01]  /*12510*/  IADD3 R116, R10.reuse, 0x15c, RZ ;  /* 0x0000015c0a747810 */ /* 0x040fe20007ffe0ff */
[----:B------:R-:W-:Y:S01]  /*12520*/  @!P0 IMAD.MOV R2, RZ, RZ, -R2 ;  /* 0x000000ffff028224 */ /* 0x000fe200078e0a02 */
[C---:B------:R-:W-:Y:S01]  /*12530*/  ISETP.GT.U32.AND P0, PT, R3.reuse, R114, PT ;  /* 0x000000720300720c */ /* 0x040fe20003f04070 */
[C---:B------:R-:W-:Y:S01]  /*12540*/  IMAD R4, R3.reuse, R115, R4 ;  /* 0x0000007303047224 */ /* 0x040fe200078e0204 */
[----:B------:R-:W-:Y:S01]  /*12550*/  IABS R0, R116 ;  /* 0x0000007400007213 */ /* 0x000fe20000000000 */
[----:B------:R-:W-:Y:S01]  /*12560*/  VIADD R113, R10, 0x15d ;  /* 0x0000015d0a717836 */ /* 0x000fe20000000000 */
[----:B------:R1:W-:Y:S01]  /*12570*/  STL [R1+0x4e0], R2 ;  /* 0x0004e00201007387 */ /* 0x0003e20000100800 */
[----:B------:R-:W-:Y:S01]  /*12580*/  @!P2 IMAD.IADD R110, R110, 0x1, -R3 ;  /* 0x000000016e6ea824 */ /* 0x000fe200078e0a03 */
[----:B------:R-:W-:Y:S01]  /*12590*/  ISETP.GT.U32.AND P2, PT, R3, R4, PT ;  /* 0x000000040300720c */ /* 0x000fe20003f44070 */
[----:B------:R-:W-:Y:S01]  /*125a0*/  IMAD.HI.U32 R118, R5, R0, RZ ;  /* 0x0000000005767227 */ /* 0x000fe200078e00ff */
[----:B------:R-:W-:-:S03]  /*125b0*/  IABS R115, R113 ;  /* 0x0000007100737213 */ /* 0x000fc60000000000 */
[----:B------:R-:W-:Y:S01]  /*125c0*/  @!P1 IMAD.IADD R120, R120, 0x1, -R3 ;  /* 0x0000000178789824 */ /* 0x000fe200078e0a03 */
[----:B------:R-:W-:Y:S01]  /*125d0*/  ISETP.GE.AND P1, PT, R112, RZ, PT ;  /* 0x000000ff7000720c */ /* 0x000fe20003f26270 */
[----:B------:R-:W-:Y:S01]  /*125e0*/  IMAD.MOV.U32 R6, RZ, RZ, R110 ;  /* 0x000000ffff067224 */ /* 0x000fe200078e006e */
[----:B------:R-:W-:Y:S01]  /*125f0*/  @!P0 IADD3 R114, R114, -R3, RZ ;  /* 0x8000000372728210 */ /* 0x000fe20007ffe0ff */
[----:B-1----:R-:W-:Y:S01]  /*12600*/  IMAD.MOV.U32 R2, RZ, RZ, R119 ;  /* 0x000000ffff027224 */ /* 0x002fe200078e0077 */
[----:B------:R-:W-:Y:S01]  /*12610*/  ISETP.GE.AND P0, PT, R121, RZ, PT ;  /* 0x000000ff7900720c */ /* 0x000fe20003f06270 */
[C---:B------:R-:W-:Y:S01]  /*12620*/  VIADD R112, R10.reuse, 0x15e ;  /* 0x0000015e0a707836 */ /* 0x040fe20000000000 */
[----:B------:R-:W-:Y:S01]  /*12630*/  IADD3 R119, R10, 0x15f, RZ ;  /* 0x0000015f0a777810 */ /* 0x000fe20007ffe0ff */
[----:B------:R-:W-:Y:S01]  /*12640*/  IMAD.HI.U32 R117, R5, R115, RZ ;  /* 0x0000007305757227 */ /* 0x000fe200078e00ff */
[----:B------:R-:W-:Y:S02]  /*12650*/  @!P5 IADD3 R2, -R2, RZ, RZ ;  /* 0x000000ff0202d210 */ /* 0x000fe40007ffe1ff */
[----:B------:R-:W-:Y:S01]  /*12660*/  ISETP.GT.U32.AND P5, PT, R3, R111, PT ;  /* 0x0000006f0300720c */ /* 0x000fe20003fa4070 */
[----:B------:R-:W-:Y:S01]  /*12670*/  IMAD.MOV R118, RZ, RZ, -R118 ;  /* 0x000000ffff767224 */ /* 0x000fe200078e0a76 */
[----:B------:R-:W-:Y:S01]  /*12680*/  @!P2 IADD3 R4, R4, -R3, RZ ;  /* 0x800000030404a210 */ /* 0x000fe20007ffe0ff */
[----:B------:R1:W-:Y:S01]  /*12690*/  STL [R1+0x4dc], R2 ;  /* 0x0004dc0201007387 */ /* 0x0003e20000100800 */
[----:B------:R-:W-:-:S02]  /*126a0*/  @!P3 IMAD.MOV R6, RZ, RZ, -R6 ;  /* 0x000000ffff06b224 */ /* 0x000fc400078e0a06 */
[----:B------:R-:W-:Y:S02]  /*126b0*/  IMAD.MOV R117, RZ, RZ, -R117 ;  /* 0x000000ffff757224 */ /* 0x000fe400078e0a75 */
[C---:B------:R-:W-:Y:S01]  /*126c0*/  IMAD R0, R3.reuse, R118, R0 ;  /* 0x0000007603007224 */ /* 0x040fe200078e0200 */
[C---:B------:R-:W-:Y:S01]  /*126d0*/  IADD3 R118, R10.reuse, 0x164, RZ ;  /* 0x000001640a767810 */ /* 0x040fe20007ffe0ff */
[----:B------:R-:W-:Y:S01]  /*126e0*/  IMAD R110, R3, R117, R115 ;  /* 0x00000075036e7224 */ /* 0x000fe200078e0273 */
[----:B------:R-:W-:Y:S02]  /*126f0*/  IADD3 R117, R10, 0x166, RZ ;  /* 0x000001660a757810 */ /* 0x000fe40007ffe0ff */
[----:B------:R-:W-:Y:S01]  /*12700*/  @!P5 IMAD.IADD R111, R111, 0x1, -R3 ;  /* 0x000000016f6fd824 */ /* 0x000fe200078e0a03 */
[----:B-1----:R-:W-:Y:S02]  /*12710*/  MOV R2, R120 ;  /* 0x0000007800027202 */ /* 0x002fe40000000f00 */
[----:B------:R-:W-:-:S02]  /*12720*/  ISETP.GE.AND P5, PT, R116, RZ, PT ;  /* 0x000000ff7400720c */ /* 0x000fc40003fa6270 */
[C---:B------:R-:W-:Y:S01]  /*12730*/  ISETP.GT.U32.AND P2, PT, R3.reuse, R111, PT ;  /* 0x0000006f0300720c */ /* 0x040fe20003f44070 */
[----:B------:R-:W-:Y:S01]  /*12740*/  @!P6 IMAD.MOV R2, RZ, RZ, -R2 ;  /* 0x000000ffff02e224 */ /* 0x000fe200078e0a02 */
[C---:B------:R-:W-:Y:S02]  /*12750*/  ISETP.GT.U32.AND P6, PT, R3.reuse, R4, PT ;  /* 0x000000040300720c */ /* 0x040fe40003fc4070 */
[----:B------:R-:W-:Y:S02]  /*12760*/  IABS R116, R112 ;  /* 0x0000007000747213 */ /* 0x000fe40000000000 */
[----:B------:R1:W-:Y:S01]  /*12770*/  STL [R1+0x4d4], R2 ;  /* 0x0004d40201007387 */ /* 0x0003e20000100800 */
[----:B------:R-:W-:-:S03]  /*12780*/  ISETP.GT.U32.AND P3, PT, R3, R0, PT ;  /* 0x000000000300720c */ /* 0x000fc60003f64070 */
[----:B------:R-:W-:Y:S03]  /*12790*/  STL [R1+0x4d0], R6 ;  /* 0x0004d00601007387 */ /* 0x000fe60000100800 */
[--C-:B------:R-:W-:Y:S01]  /*127a0*/  @!P2 IMAD.IADD R111, R111, 0x1, -R3.reuse ;  /* 0x000000016f6fa824 */ /* 0x100fe200078e0a03 */
[----:B------:R-:W-:Y:S01]  /*127b0*/  ISETP.GT.U32.AND P2, PT, R3, R110, PT ;  /* 0x0000006e0300720c */ /* 0x000fe20003f44070 */
[----:B------:R-:W-:Y:S01]  /*127c0*/  @!P6 IMAD.IADD R4, R4, 0x1, -R3 ;  /* 0x000000010404e824 */ /* 0x000fe200078e0a03 */
[----:B-1----:R-:W-:Y:S01]  /*127d0*/  MOV R2, R114 ;  /* 0x0000007200027202 */ /* 0x002fe20000000f00 */
[----:B------:R-:W-:Y:S01]  /*127e0*/  IMAD.HI.U32 R114, R5, R116, RZ ;  /* 0x0000007405727227 */ /* 0x000fe200078e00ff */
[----:B------:R-:W-:-:S03]  /*127f0*/  ISETP.GE.AND P6, PT, R112, RZ, PT ;  /* 0x000000ff7000720c */ /* 0x000fc60003fc6270 */
[----:B------:R-:W-:Y:S01]  /*12800*/  @!P4 IMAD.MOV R2, RZ, RZ, -R2 ;  /* 0x000000ffff02c224 */ /* 0x000fe200078e0a02 */
[----:B------:R-:W-:Y:S01]  /*12810*/  IADD3 R114, -R114, RZ, RZ ;  /* 0x000000ff72727210 */ /* 0x000fe20007ffe1ff */
[----:B------:R-:W-:Y:S01]  /*12820*/  @!P3 IMAD.IADD R0, R0, 0x1, -R3 ;  /* 0x000000010000b824 */ /* 0x000fe200078e0a03 */
[----:B------:R-:W-:Y:S02]  /*12830*/  ISETP.GE.AND P4, PT, R113, RZ, PT ;  /* 0x000000ff7100720c */ /* 0x000fe40003f86270 */
[----:B------:R1:W-:Y:S01]  /*12840*/  STL [R1+0x4cc], R2 ;  /* 0x0004cc0201007387 */ /* 0x0003e20000100800 */
[C---:B------:R-:W-:Y:S01]  /*12850*/  IMAD R112, R3.reuse, R114, R116 ;  /* 0x0000007203707224 */ /* 0x040fe200078e0274 */
[----:B------:R-:W-:Y:S01]  /*12860*/  @!P2 IADD3 R110, R110, -R3, RZ ;  /* 0x800000036e6ea210 */ /* 0x000fe20007ffe0ff */
[----:B------:R-:W-:Y:S01]  /*12870*/  VIADD R114, R10, 0x160 ;  /* 0x000001600a727836 */ /* 0x000fe20000000000 */
[C---:B------:R-:W-:Y:S02]  /*12880*/  ISETP.GT.U32.AND P3, PT, R3.reuse, R0, PT ;  /* 0x000000000300720c */ /* 0x040fe40003f64070 */
[----:B------:R-:W-:-:S02]  /*12890*/  ISETP.GT.U32.AND P2, PT, R3, R110, PT ;  /* 0x0000006e0300720c */ /* 0x000fc40003f44070 */
[----:B------:R-:W-:Y:S01]  /*128a0*/  IABS R122, R114 ;  /* 0x00000072007a7213 */ /* 0x000fe20000000000 */
[----:B-1----:R-:W-:Y:S01]  /*128b0*/  IMAD.MOV.U32 R2, RZ, RZ, R111 ;  /* 0x000000ffff027224 */ /* 0x002fe200078e006f */
[----:B------:R-:W-:-:S03]  /*128c0*/  IADD3 R113, R10, 0x161, RZ ;  /* 0x000001610a717810 */ /* 0x000fc60007ffe0ff */
[----:B------:R-:W-:Y:S01]  /*128d0*/  IMAD.HI.U32 R111, R5, R122, RZ ;  /* 0x0000007a056f7227 */ /* 0x000fe200078e00ff */
[----:B------:R-:W-:Y:S02]  /*128e0*/  IADD3 R116, R10, 0x162, RZ ;  /* 0x000001620a747810 */ /* 0x000fe40007ffe0ff */
[----:B------:R-:W-:Y:S01]  /*128f0*/  IABS R121, R113 ;  /* 0x0000007100797213 */ /* 0x000fe20000000000 */
[----:B------:R-:W-:Y:S01]  /*12900*/  @!P1 IMAD.MOV R2, RZ, RZ, -R2 ;  /* 0x000000ffff029224 */ /* 0x000fe200078e0a02 */
[----:B------:R-:W-:Y:S01]  /*12910*/  ISETP.GE.AND P1, PT, R119, RZ, PT ;  /* 0x000000ff7700720c */ /* 0x000fe20003f26270 */
[----:B------:R-:W-:Y:S01]  /*12920*/  @!P2 IMAD.IADD R110, R110, 0x1, -R3 ;  /* 0x000000016e6ea824 */ /* 0x000fe200078e0a03 */
[----:B------:R-:W-:Y:S01]  /*12930*/  IABS R119, R119 ;  /* 0x0000007700777213 */ /* 0x000fe20000000000 */
[----:B------:R-:W-:Y:S01]  /*12940*/  IMAD.MOV R111, RZ, RZ, -R111 ;  /* 0x000000ffff6f7224 */ /* 0x000fe200078e0a6f */
[----:B------:R1:W-:Y:S01]  /*12950*/  STL [R1+0x4c8], R2 ;  /* 0x0004c80201007387 */ /* 0x0003e20000100800 */
[----:B------:R-:W-:-:S02]  /*12960*/  @!P3 IADD3 R0, R0, -R3, RZ ;  /* 0x800000030000b210 */ /* 0x000fc40007ffe0ff */
[----:B------:R-:W-:Y:S01]  /*12970*/  IMAD.HI.U32 R115, R5, R119, RZ ;  /* 0x0000007705737227 */ /* 0x000fe200078e00ff */
[----:B------:R-:W-:Y:S02]  /*12980*/  ISETP.GE.AND P3, PT, R114, RZ, PT ;  /* 0x000000ff7200720c */ /* 0x000fe40003f66270 */
[----:B------:R-:W-:Y:S01]  /*12990*/  ISETP.GE.AND P2, PT, R113, RZ, PT ;  /* 0x000000ff7100720c */ /* 0x000fe20003f46270 */
[----:B------:R-:W-:Y:S02]  /*129a0*/  IMAD.MOV R114, RZ, RZ, -R115 ;  /* 0x000000ffff727224 */ /* 0x000fe400078e0a73 */
[C---:B------:R-:W-:Y:S01]  /*129b0*/  IMAD R122, R3.reuse, R111, R122 ;  /* 0x0000006f037a7224 */ /* 0x040fe200078e027a */
[----:B------:R-:W-:Y:S01]  /*129c0*/  IABS R111, R118 ;  /* 0x00000076006f7213 */ /* 0x000fe20000000000 */
[----:B-1----:R-:W-:Y:S02]  /*129d0*/  IMAD.MOV.U32 R2, RZ, RZ, R4 ;  /* 0x000000ffff027224 */ /* 0x002fe400078e0004 */
[----:B------:R-:W-:-:S02]  /*129e0*/  IMAD R119, R3, R114, R119 ;  /* 0x0000007203777224 */ /* 0x000fc400078e0277 */
[----:B------:R-:W-:Y:S01]  /*129f0*/  @!P0 IMAD.MOV R2, RZ, RZ, -R2 ;  /* 0x000000ffff028224 */ /* 0x000fe200078e0a02 */
[----:B------:R-:W-:Y:S01]  /*12a00*/  ISETP.GT.U32.AND P0, PT, R3, R112, PT ;  /* 0x000000700300720c */ /* 0x000fe20003f04070 */
[----:B------:R-:W-:-:S03]  /*12a10*/  IMAD.HI.U32 R4, R5, R121, RZ ;  /* 0x0000007905047227 */ /* 0x000fc600078e00ff */
[----:B------:R1:W-:Y:S01]  /*12a20*/  STL [R1+0x4c4], R2 ;  /* 0x0004c40201007387 */ /* 0x0003e20000100800 */
[----:B------:R-:W-:Y:S01]  /*12a30*/  IMAD.MOV.U32 R6, RZ, RZ, R0 ;  /* 0x000000ffff067224 */ /* 0x000fe200078e0000 */
[----:B------:R-:W-:Y:S01]  /*12a40*/  IADD3 R4, -R4, RZ, RZ ;  /* 0x000000ff04047210 */ /* 0x000fe20007ffe1ff */
[----:B------:R-:W-:Y:S02]  /*12a50*/  VIADD R0, R10, 0x165 ;  /* 0x000001650a007836 */ /* 0x000fe40000000000 */
[----:B------:R-:W-:Y:S01]  /*12a60*/  IMAD.HI.U32 R113, R5, R111, RZ ;  /* 0x0000006f05717227 */ /* 0x000fe200078e00ff */
[----:B------:R-:W-:Y:S02]  /*12a70*/  @!P5 IADD3 R6, -R6, RZ, RZ ;  /* 0x000000ff0606d210 */ /* 0x000fe40007ffe1ff */
[----:B------:R-:W-:Y:S01]  /*12a80*/  ISETP.GE.AND P5, PT, R116, RZ, PT ;  /* 0x000000ff7400720c */ /* 0x000fe20003fa6270 */
[----:B------:R-:W-:Y:S01]  /*12a90*/  @!P0 IMAD.IADD R112, R112, 0x1, -R3 ;  /* 0x0000000170708824 */ /* 0x000fe200078e0a03 */
[----:B------:R-:W-:Y:S01]  /*12aa0*/  IABS R116, R116 ;  /* 0x0000007400747213 */ /* 0x000fe20000000000 */
[----:B-1----:R-:W-:Y:S01]  /*12ab0*/  IMAD.MOV.U32 R2, RZ, RZ, R110 ;  /* 0x000000ffff027224 */ /* 0x002fe200078e006e */
[----:B------:R-:W-:Y:S01]  /*12ac0*/  STL [R1+0x4c0], R6 ;  /* 0x0004c00601007387 */ /* 0x000fe20000100800 */
[C---:B------:R-:W-:Y:S01]  /*12ad0*/  IMAD R121, R3.reuse, R4, R121 ;  /* 0x0000000403797224 */ /* 0x040fe200078e0279 */
[C---:B------:R-:W-:Y:S01]  /*12ae0*/  ISETP.GT.U32.AND P0, PT, R3.reuse, R112, PT ;  /* 0x000000700300720c */ /* 0x040fe20003f04070 */
[----:B------:R-:W-:Y:S01]  /*12af0*/  @!P4 IMAD.MOV R2, RZ, RZ, -R2 ;  /* 0x000000ffff02c224 */ /* 0x000fe200078e0a02 */
[----:B------:R-:W-:Y:S01]  /*12b00*/  ISETP.GT.U32.AND P4, PT, R3, R119, PT ;  /* 0x000000770300720c */ /* 0x000fe20003f84070 */
[----:B------:R-:W-:Y:S01]  /*12b10*/  VIADD R4, R10, 0x163 ;  /* 0x000001630a047836 */ /* 0x000fe20000000000 */
[----:B------:R-:W-:Y:S01]  /*12b20*/  IABS R110, R0 ;  /* 0x00000000006e7213 */ /* 0x000fe20000000000 */
[----:B------:R-:W-:Y:S01]  /*12b30*/  IMAD.MOV R113, RZ, RZ, -R113 ;  /* 0x000000ffff717224 */ /* 0x000fe200078e0a71 */
[----:B------:R1:W-:Y:S01]  /*12b40*/  STL [R1+0x4bc], R2 ;  /* 0x0004bc0201007387 */ /* 0x0003e20000100800 */
[----:B------:R-:W-:Y:S01]  /*12b50*/  IMAD.HI.U32 R120, R5, R116, RZ ;  /* 0x0000007405787227 */ /* 0x000fe200078e00ff */
[----:B------:R-:W-:-:S03]  /*12b60*/  IABS R115, R4 ;  /* 0x0000000400737213 */ /* 0x000fc60000000000 */
[C---:B------:R-:W-:Y:S02]  /*12b70*/  IMAD R111, R3.reuse, R113, R111 ;  /* 0x00000071036f7224 */ /* 0x040fe400078e026f */
[--C-:B------:R-:W-:Y:S01]  /*12b80*/  @!P0 IMAD.IADD R112, R112, 0x1, -R3.reuse ;  /* 0x0000000170708824 */ /* 0x100fe200078e0a03 */
[----:B------:R-:W-:Y:S01]  /*12b90*/  ISETP.GT.U32.AND P0, PT, R3, R122, PT ;  /* 0x0000007a0300720c */ /* 0x000fe20003f04070 */
[----:B------:R-:W-:Y:S01]  /*12ba0*/  @!P4 IMAD.IADD R119, R119, 0x1, -R3 ;  /* 0x000000017777c824 */ /* 0x000fe200078e0a03 */
[----:B------:R-:W-:Y:S01]  /*12bb0*/  ISETP.GT.U32.AND P4, PT, R3, R121, PT ;  /* 0x000000790300720c */ /* 0x000fe20003f84070 */
[----:B------:R-:W-:Y:S01]  /*12bc0*/  IMAD.HI.U32 R114, R5, R115, RZ ;  /* 0x0000007305727227 */ /* 0x000fe200078e00ff */
[----:B-1----:R-:W-:-:S03]  /*12bd0*/  MOV R2, R112 ;  /* 0x0000007000027202 */ /* 0x002fc60000000f00 */
[----:B------:R-:W-:Y:S01]  /*12be0*/  IMAD.HI.U32 R113, R5, R110, RZ ;  /* 0x0000006e05717227 */ /* 0x000fe200078e00ff */
[----:B------:R-:W-:-:S03]  /*12bf0*/  IADD3 R114, -R114, RZ, RZ ;  /* 0x000000ff72727210 */ /* 0x000fc60007ffe1ff */
[----:B------:R-:W-:Y:S02]  /*12c00*/  @!P6 IMAD.MOV R2, RZ, RZ, -R2 ;  /* 0x000000ffff02e224 */ /* 0x000fe400078e0a02 */
[--C-:B------:R-:W-:Y:S01]  /*12c10*/  @!P0 IMAD.IADD R122, R122, 0x1, -R3.reuse ;  /* 0x000000017a7a8824 */ /* 0x100fe200078e0a03 */
[----:B------:R-:W-:Y:S01]  /*12c20*/  ISETP.GT.U32.AND P0, PT, R3, R119, PT ;  /* 0x000000770300720c */ /* 0x000fe20003f04070 */
[----:B------:R-:W-:Y:S01]  /*12c30*/  @!P4 IMAD.IADD R121, R121, 0x1, -R3 ;  /* 0x000000017979c824 */ /* 0x000fe200078e0a03 */
[----:B------:R1:W-:Y:S01]  /*12c40*/  STL [R1+0x4b8], R2 ;  /* 0x0004b80201007387 */ /* 0x0003e20000100800 */
[----:B------:R-:W-:Y:S01]  /*12c50*/  IMAD.MOV R120, RZ, RZ, -R120 ;  /* 0x000000ffff787224 */ /* 0x000fe200078e0a78 */
[C---:B------:R-:W-:Y:S01]  /*12c60*/  ISETP.GT.U32.AND P6, PT, R3.reuse, R122, PT ;  /* 0x0000007a0300720c */ /* 0x040fe20003fc4070 */
[C---:B------:R-:W-:Y:S01]  /*12c70*/  IMAD R115, R3.reuse, R114, R115 ;  /* 0x0000007203737224 */ /* 0x040fe200078e0273 */
[C---:B------:R-:W-:Y:S01]  /*12c80*/  ISETP.GT.U32.AND P4, PT, R3.reuse, R121, PT ;  /* 0x000000790300720c */ /* 0x040fe20003f84070 */
[----:B------:R-:W-:Y:S01]  /*12c90*/  IMAD.MOV R113, RZ, RZ, -R113 ;  /* 0x000000ffff717224 */ /* 0x000fe200078e0a71 */
[----:B------:R-:W-:Y:S01]  /*12ca0*/  IABS R114, R117 ;  /* 0x0000007500727213 */ /* 0x000fe20000000000 */
[----:B------:R-:W-:-:S02]  /*12cb0*/  IMAD R116, R3, R120, R116 ;  /* 0x0000007803747224 */ /* 0x000fc400078e0274 */
[----:B------:R-:W-:Y:S02]  /*12cc0*/  IMAD R110, R3, R113, R110 ;  /* 0x00000071036e7224 */ /* 0x000fe400078e026e */
[----:B------:R-:W-:Y:S01]  /*12cd0*/  @!P0 IADD3 R119, R119, -R3, RZ ;  /* 0x8000000377778210 */ /* 0x000fe20007ffe0ff */
[----:B------:R-:W-:Y:S01]  /*12ce0*/  IMAD.HI.U32 R120, R5, R114, RZ ;  /* 0x0000007205787227 */ /* 0x000fe200078e00ff */
[----:B------:R-:W-:Y:S02]  /*12cf0*/  ISETP.GT.U32.AND P0, PT, R3, R116, PT ;  /* 0x000000740300720c */ /* 0x000fe40003f04070 */
[----:B-1----:R-:W-:Y:S01]  /*12d00*/  MOV R2, R119 ;  /* 0x0000007700027202 */ /* 0x002fe20000000f00 */
[----:B------:R-:W-:Y:S01]  /*12d10*/  VIADD R112, R10, 0x167 ;  /* 0x000001670a707836 */ /* 0x000fe20000000000 */
[----:B------:R-:W-:Y:S01]  /*12d20*/  @!P6 IADD3 R122, R122, -R3, RZ ;  /* 0x800000037a7ae210 */ /* 0x000fe20007ffe0ff */
[----:B------:R-:W-:Y:S01]  /*12d30*/  @!P4 IMAD.IADD R121, R121, 0x1, -R3 ;  /* 0x000000017979c824 */ /* 0x000fe200078e0a03 */
[C---:B------:R-:W-:Y:S01]  /*12d40*/  ISETP.GT.U32.AND P6, PT, R3.reuse, R111, PT ;  /* 0x0000006f0300720c */ /* 0x040fe20003fc4070 */
[----:B------:R-:W-:Y:S01]  /*12d50*/  @!P1 IMAD.MOV R2, RZ, RZ, -R2 ;  /* 0x000000ffff029224 */ /* 0x000fe200078e0a02 */
[C---:B------:R-:W-:Y:S01]  /*12d60*/  ISETP.GT.U32.AND P1, PT, R3.reuse, R115, PT ;  /* 0x000000730300720c */ /* 0x040fe20003f24070 */
[----:B------:R-:W-:Y:S01]  /*12d70*/  IMAD.MOV R120, RZ, RZ, -R120 ;  /* 0x000000ffff787224 */ /* 0x000fe200078e0a78 */
[----:B------:R-:W-:Y:S01]  /*12d80*/  ISETP.GT.U32.AND P4, PT, R3, R110, PT ;  /* 0x0000006e0300720c */ /* 0x000fe20003f84070 */
[----:B------:R-:W-:Y:S01]  /*12d90*/  VIADD R113, R10, 0x168 ;  /* 0x000001680a717836 */ /* 0x000fe20000000000 */
[----:B------:R1:W-:Y:S01]  /*12da0*/  STL [R1+0x48c], R2 ;  /* 0x00048c0201007387 */ /* 0x0003e20000100800 */
[----:B------:R-:W-:-:S02]  /*12db0*/  @!P0 IADD3 R116, R116, -R3, RZ ;  /* 0x8000000374748210 */ /* 0x000fc40007ffe0ff */
[----:B------:R-:W-:Y:S02]  /*12dc0*/  IABS R119, R112 ;  /* 0x0000007000777213 */ /* 0x000fe40000000000 */
[----:B------:R-:W-:Y:S01]  /*12dd0*/  ISETP.GE.AND P0, PT, R4, RZ, PT ;  /* 0x000000ff0400720c */ /* 0x000fe20003f06270 */
[----:B------:R-:W-:Y:S01]  /*12de0*/  IMAD R4, R3, R120, R114 ;  /* 0x0000007803047224 */ /* 0x000fe200078e0272 */
[----:B------:R-:W-:Y:S01]  /*12df0*/  @!P6 IADD3 R111, R111, -R3, RZ ;  /* 0x800000036f6fe210 */ /* 0x000fe20007ffe0ff */
[----:B------:R-:W-:Y:S01]  /*12e00*/  IMAD.HI.U32 R120, R5, R119, RZ ;  /* 0x0000007705787227 */ /* 0x000fe200078e00ff */
[----:B------:R-:W-:-:S03]  /*12e10*/  IABS R114, R113 ;  /* 0x0000007100727213 */ /* 0x000fc60000000000 */
[----:B-1----:R-:W-:Y:S02]  /*12e20*/  IMAD.MOV.U32 R2, RZ, RZ, R122 ;  /* 0x000000ffff027224 */ /* 0x002fe400078e007a */
[--C-:B------:R-:W-:Y:S01]  /*12e30*/  @!P1 IMAD.IADD R115, R115, 0x1, -R3.reuse ;  /* 0x0000000173739824 */ /* 0x100fe200078e0a03 */
[C---:B------:R-:W-:Y:S01]  /*12e40*/  ISETP.GT.U32.AND P1, PT, R3.reuse, R116, PT ;  /* 0x000000740300720c */ /* 0x040fe20003f24070 */
[----:B------:R-:W-:Y:S01]  /*12e50*/  @!P3 IMAD.MOV R2, RZ, RZ, -R2 ;  /* 0x000000ffff02b224 */ /* 0x000fe200078e0a02 */
[C---:B------:R-:W-:Y:S01]  /*12e60*/  ISETP.GT.U32.AND P3, PT, R3.reuse, R111, PT ;  /* 0x0000006f0300720c */ /* 0x040fe20003f64070 */
[----:B------:R-:W-:Y:S01]  /*12e70*/  @!P4 IMAD.IADD R110, R110, 0x1, -R3 ;  /* 0x000000016e6ec824 */ /* 0x000fe200078e0a03 */
[C---:B------:R-:W-:Y:S01]  /*12e80*/  ISETP.GT.U32.AND P6, PT, R3.reuse, R115, PT ;  /* 0x000000730300720c */ /* 0x040fe20003fc4070 */
[----:B------:R-:W-:Y:S01]  /*12e90*/  IMAD.MOV R120, RZ, RZ, -R120 ;  /* 0x000000ffff787224 */ /* 0x000fe200078e0a78 */
[----:B------:R1:W-:Y:S02]  /*12ea0*/  STL [R1+0x488], R2 ;  /* 0x0004880201007387 */ /* 0x0003e40000100800 */
[----:B------:R-:W-:-:S05]  /*12eb0*/  ISETP.GT.U32.AND P4, PT, R3, R110, PT ;  /* 0x0000006e0300720c */ /* 0x000fca0003f84070 */
[----:B------:R-:W-:Y:S02]  /*12ec0*/  @!P1 IADD3 R116, R116, -R3, RZ ;  /* 0x8000000374749210 */ /* 0x000fe40007ffe0ff */
[----:B------:R-:W-:Y:S01]  /*12ed0*/  ISETP.GE.AND P1, PT, R118, RZ, PT ;  /* 0x000000ff7600720c */ /* 0x000fe20003f26270 */
[--C-:B------:R-:W-:Y:S01]  /*12ee0*/  @!P3 IMAD.IADD R111, R111, 0x1, -R3.reuse ;  /* 0x000000016f6fb824 */ /* 0x100fe200078e0a03 */
[----:B-1----:R-:W-:Y:S01]  /*12ef0*/  MOV R2, R121 ;  /* 0x0000007900027202 */ /* 0x002fe20000000f00 */
[----:B------:R-:W-:Y:S01]  /*12f00*/  @!P6 IMAD.IADD R115, R115, 0x1, -R3 ;  /* 0x000000017373e824 */ /* 0x000fe200078e0a03 */
[----:B------:R-:W-:Y:S01]  /*12f10*/  ISETP.GE.AND P6, PT, R0, RZ, PT ;  /* 0x000000ff0000720c */ /* 0x000fe20003fc6270 */
[----:B------:R-:W-:Y:S01]  /*12f20*/  IMAD R0, R3, R120, R119 ;  /* 0x0000007803007224 */ /* 0x000fe200078e0277 */
[----:B------:R-:W-:Y:S01]  /*12f30*/  ISETP.GE.AND P3, PT, R117, RZ, PT ;  /* 0x000000ff7500720c */ /* 0x000fe20003f66270 */
[----:B------:R-:W-:Y:S01]  /*12f40*/  @!P2 IMAD.MOV R2, RZ, RZ, -R2 ;  /* 0x000000ffff02a224 */ /* 0x000fe200078e0a02 */
[C---:B------:R-:W-:Y:S01]  /*12f50*/  ISETP.GT.U32.AND P2, PT, R3.reuse, R4, PT ;  /* 0x000000040300720c */ /* 0x040fe20003f44070 */
[----:B------:R-:W-:Y:S01]  /*12f60*/  @!P4 IMAD.IADD R110, R110, 0x1, -R3 ;  /* 0x000000016e6ec824 */ /* 0x000fe200078e0a03 */
[----:B------:R-:W-:Y:S01]  /*12f70*/  ISETP.GT.U32.AND P4, PT, R3, R0, PT ;  /* 0x000000000300720c */ /* 0x000fe20003f84070 */
[----:B------:R-:W-:Y:S01]  /*12f80*/  IMAD.MOV.U32 R6, RZ, RZ, R116 ;  /* 0x000000ffff067224 */ /* 0x000fe200078e0074 */
[----:B------:R1:W-:Y:S01]  /*12f90*/  STL [R1+0x484], R2 ;  /* 0x0004840201007387 */ /* 0x0003e20000100800 */
[----:B------:R-:W-:Y:S01]  /*12fa0*/  IMAD.HI.U32 R118, R5, R114, RZ ;  /* 0x0000007205767227 */ /* 0x000fe200078e00ff */
[----:B------:R-:W-:-:S03]  /*12fb0*/  IABS R117, R243 ;  /* 0x000000f300757213 */ /* 0x000fc60000000000 */
[----:B------:R-:W-:Y:S01]  /*12fc0*/  @!P5 IMAD.MOV R6, RZ, RZ, -R6 ;  /* 0x000000ffff06d224 */ /* 0x000fe200078e0a06 */
[----:B------:R-:W-:Y:S01]  /*12fd0*/  IADD3 R118, -R118, RZ, RZ ;  /* 0x000000ff76767210 */ /* 0x000fe20007ffe1ff */
[----:B------:R-:W-:Y:S02]  /*12fe0*/  VIADD R120, R10, 0x16a ;  /* 0x0000016a0a787836 */ /* 0x000fe40000000000 */
[----:B------:R-:W-:Y:S01]  /*12ff0*/  @!P2 IMAD.IADD R4, R4, 0x1, -R3 ;  /* 0x000000010404a824 */ /* 0x000fe200078e0a03 */
[----:B-1----:R-:W-:Y:S01]  /*13000*/  MOV R2, R115 ;  /* 0x0000007300027202 */ /* 0x002fe20000000f00 */
[----:B------:R1:W-:Y:S01]  /*13010*/  STL [R1+0x480], R6 ;  /* 0x0004800601007387 */ /* 0x0003e20000100800 */
[----:B------:R-:W-:Y:S01]  /*13020*/  @!P4 IADD3 R0, R0, -R3, RZ ;  /* 0x800000030000c210 */ /* 0x000fe20007ffe0ff */
[----:B------:R-:W-:Y:S01]  /*13030*/  IMAD.HI.U32 R116, R5, R239, RZ ;  /* 0x000000ef05747227 */ /* 0x000fe200078e00ff */
[----:B------:R-:W-:Y:S02]  /*13040*/  @!P0 IADD3 R2, -R2, RZ, RZ ;  /* 0x000000ff02028210 */ /* 0x000fe40007ffe1ff */
[----:B------:R-:W-:Y:S01]  /*13050*/  ISETP.GT.U32.AND P5, PT, R3, R4, PT ;  /* 0x000000040300720c */ /* 0x000fe20003fa4070 */
[----:B------:R-:W-:Y:S01]  /*13060*/  IMAD.HI.U32 R115, R5, R237, RZ ;  /* 0x000000ed05737227 */ /* 0x000fe200078e00ff */
[----:B------:R-:W-:Y:S01]  /*13070*/  ISETP.GE.AND P2, PT, R112, RZ, PT ;  /* 0x000000ff7000720c */ /* 0x000fe20003f46270 */
[----:B------:R2:W-:Y:S01]  /*13080*/  STL [R1+0x46c], R2 ;  /* 0x00046c0201007387 */ /* 0x0005e20000100800 */
[----:B------:R-:W-:Y:S01]  /*13090*/  ISETP.GE.AND P0, PT, R113, RZ, PT ;  /* 0x000000ff7100720c */ /* 0x000fe20003f06270 */
[----:B-1----:R-:W-:Y:S01]  /*130a0*/  IMAD.MOV.U32 R6, RZ, RZ, R110 ;  /* 0x000000ffff067224 */ /* 0x002fe200078e006e */
[----:B------:R-:W-:Y:S01]  /*130b0*/  IADD3 R116, -R116, RZ, RZ ;  /* 0x000000ff74747210 */ /* 0x000fe20007ffe1ff */
[----:B------:R-:W-:-:S02]  /*130c0*/  IMAD R113, R3, R118, R114 ;  /* 0x0000007603717224 */ /* 0x000fc400078e0272 */
[----:B------:R-:W-:Y:S01]  /*130d0*/  VIADD R118, R10, 0x169 ;  /* 0x000001690a767836 */ /* 0x000fe20000000000 */
[----:B------:R-:W-:Y:S01]  /*130e0*/  @!P6 IADD3 R6, -R6, RZ, RZ ;  /* 0x000000ff0606e210 */ /* 0x000fe20007ffe1ff */
[----:B------:R-:W-:Y:S01]  /*130f0*/  IMAD R239, R3, R116, R239 ;  /* 0x0000007403ef7224 */ /* 0x000fe200078e02ef */
[----:B------:R-:W-:Y:S01]  /*13100*/  ISETP.GE.AND P6, PT, R231, RZ, PT ;  /* 0x000000ffe700720c */ /* 0x000fe20003fc6270 */
[----:B--2---:R-:W-:Y:S01]  /*13110*/  IMAD.MOV.U32 R2, RZ, RZ, R111 ;  /* 0x000000ffff027224 */ /* 0x004fe200078e006f */
[----:B------:R-:W-:Y:S01]  /*13120*/  @!P5 IADD3 R4, R4, -R3, RZ ;  /* 0x800000030404d210 */ /* 0x000fe20007ffe0ff */
[----:B------:R-:W-:Y:S01]  /*13130*/  IMAD.MOV R115, RZ, RZ, -R115 ;  /* 0x000000ffff737224 */ /* 0x000fe200078e0a73 */
[----:B------:R-:W-:Y:S01]  /*13140*/  ISETP.GE.AND P4, PT, R118, RZ, PT ;  /* 0x000000ff7600720c */ /* 0x000fe20003f86270 */
[----:B------:R-:W-:Y:S01]  /*13150*/  @!P1 IMAD.MOV R2, RZ, RZ, -R2 ;  /* 0x000000ffff029224 */ /* 0x000fe200078e0a02 */
[C---:B------:R-:W-:Y:S01]  /*13160*/  ISETP.GT.U32.AND P1, PT, R3.reuse, R0, PT ;  /* 0x000000000300720c */ /* 0x040fe20003f24070 */
[----:B------:R-:W-:Y:S01]  /*13170*/  IMAD R237, R3, R115, R237 ;  /* 0x0000007303ed7224 */ /* 0x000fe200078e02ed */
[----:B------:R-:W-:-:S02]  /*13180*/  IABS R118, R118 ;  /* 0x0000007600767213 */ /* 0x000fc40000000000 */
[----:B------:R1:W-:Y:S01]  /*13190*/  STL [R1+0x468], R2 ;  /* 0x0004680201007387 */ /* 0x0003e20000100800 */
[----:B------:R-:W-:Y:S02]  /*131a0*/  ISETP.GE.AND P5, PT, R120, RZ, PT ;  /* 0x000000ff7800720c */ /* 0x000fe40003fa6270 */
[C---:B------:R-:W-:Y:S01]  /*131b0*/  IMAD.HI.U32 R114, R5.reuse, R118, RZ ;  /* 0x0000007605727227 */ /* 0x040fe200078e00ff */
[----:B------:R2:W-:Y:S01]  /*131c0*/  STL [R1+0x464], R6 ;  /* 0x0004640601007387 */ /* 0x0005e20000100800 */
[----:B------:R-:W-:Y:S02]  /*131d0*/  IABS R120, R120 ;  /* 0x0000007800787213 */ /* 0x000fe40000000000 */
[----:B------:R-:W-:Y:S02]  /*131e0*/  IABS R231, R231 ;  /* 0x000000e700e77213 */ /* 0x000fe40000000000 */
[----:B------:R-:W-:Y:S01]  /*131f0*/  @!P1 IMAD.IADD R0, R0, 0x1, -R3 ;  /* 0x0000000100009824 */ /* 0x000fe200078e0a03 */
[----:B------:R-:W-:Y:S01]  /*13200*/  ISETP.GE.AND P1, PT, R244, RZ, PT ;  /* 0x000000fff400720c */ /* 0x000fe20003f26270 */
[----:B-1----:R-:W-:Y:S01]  /*13210*/  IMAD.MOV.U32 R2, RZ, RZ, R4 ;  /* 0x000000ffff027224 */ /* 0x002fe200078e0004 */
[----:B------:R-:W-:Y:S01]  /*13220*/  IABS R244, R244 ;  /* 0x000000f400f47213 */ /* 0x000fe20000000000 */
[----:B------:R-:W-:Y:S01]  /*13230*/  IMAD.HI.U32 R112, R5, R120, RZ ;  /* 0x0000007805707227 */ /* 0x000fe200078e00ff */
[----:B------:R-:W-:-:S02]  /*13240*/  IADD3 R114, -R114, RZ, RZ ;  /* 0x000000ff72727210 */ /* 0x000fc40007ffe1ff */
[----:B--2---:R-:W-:Y:S01]  /*13250*/  IADD3 R6, R10, 0x179, RZ ;  /* 0x000001790a067810 */ /* 0x004fe20007ffe0ff */
[----:B------:R-:W-:Y:S01]  /*13260*/  @!P3 IMAD.MOV R2, RZ, RZ, -R2 ;  /* 0x000000ffff02b224 */ /* 0x000fe200078e0a02 */
[----:B------:R-:W-:Y:S01]  /*13270*/  ISETP.GE.AND P3, PT, R238, RZ, PT ;  /* 0x000000ffee00720c */ /* 0x000fe20003f66270 */
[----:B------:R-:W-:Y:S01]  /*13280*/  IMAD.HI.U32 R4, R5, R244, RZ ;  /* 0x000000f405047227 */ /* 0x000fe200078e00ff */
[----:B------:R-:W-:Y:S02]  /*13290*/  IABS R238, R238 ;  /* 0x000000ee00ee7213 */ /* 0x000fe40000000000 */
[----:B------:R1:W-:Y:S01]  /*132a0*/  STL [R1+0x460], R2 ;  /* 0x0004600201007387 */ /* 0x0003e20000100800 */
[----:B------:R-:W-:Y:S02]  /*132b0*/  IMAD.MOV R4, RZ, RZ, -R4 ;  /* 0x000000ffff047224 */ /* 0x000fe400078e0a04 */
[C---:B------:R-:W-:Y:S02]  /*132c0*/  IMAD R118, R3.reuse, R114, R118 ;  /* 0x0000007203767224 */ /* 0x040fe400078e0276 */
[----:B------:R-:W-:Y:S01]  /*132d0*/  IMAD R244, R3, R4, R244 ;  /* 0x0000000403f47224 */ /* 0x000fe200078e02f4 */
[----:B------:R-:W-:Y:S01]  /*132e0*/  IABS R4, R235 ;  /* 0x000000eb00047213 */ /* 0x000fe20000000000 */
[----:B------:R-:W-:-:S02]  /*132f0*/  IMAD.MOV R112, RZ, RZ, -R112 ;  /* 0x000000ffff707224 */ /* 0x000fc400078e0a70 */
[----:B------:R-:W-:-:S04]  /*13300*/  IMAD.HI.U32 R111, R5, R231, RZ ;  /* 0x000000e7056f7227 */ /* 0x000fc800078e00ff */
[----:B-1----:R-:W-:Y:S02]  /*13310*/  IMAD.MOV.U32 R2, RZ, RZ, R0 ;  /* 0x000000ffff027224 */ /* 0x002fe400078e0000 */
[----:B------:R-:W-:-:S04]  /*13320*/  IMAD.HI.U32 R114, R5, R4, RZ ;  /* 0x0000000405727227 */ /* 0x000fc800078e00ff */
[----:B------:R-:W-:Y:S01]  /*13330*/  @!P2 IMAD.MOV R2, RZ, RZ, -R2 ;  /* 0x000000ffff02a224 */ /* 0x000fe200078e0a02 */
[C---:B------:R-:W-:Y:S01]  /*13340*/  ISETP.GT.U32.AND P2, PT, R3.reuse, R113, PT ;  /* 0x000000710300720c */ /* 0x040fe20003f44070 */
[----:B------:R-:W-:Y:S01]  /*13350*/  IMAD R120, R3, R112, R120 ;  /* 0x0000007003787224 */ /* 0x000fe200078e0278 */
[----:B------:R-:W-:Y:S01]  /*13360*/  IADD3 R114, -R114, RZ, RZ ;  /* 0x000000ff72727210 */ /* 0x000fe20007ffe1ff */
[----:B------:R-:W-:Y:S01]  /*13370*/  IMAD.MOV R111, RZ, RZ, -R111 ;  /* 0x000000ffff6f7224 */ /* 0x000fe200078e0a6f */
[----:B------:R1:W-:Y:S01]  /*13380*/  STL [R1+0x45c], R2 ;  /* 0x00045c0201007387 */ /* 0x0003e20000100800 */
[----:B------:R-:W-:-:S04]  /*13390*/  IMAD.HI.U32 R110, R5, R238, RZ ;  /* 0x000000ee056e7227 */ /* 0x000fc800078e00ff */
[C---:B------:R-:W-:Y:S01]  /*133a0*/  IMAD R4, R3.reuse, R114, R4 ;  /* 0x0000007203047224 */ /* 0x040fe200078e0204 */
[----:B------:R-:W-:Y:S01]  /*133b0*/  IABS R114, R236 ;  /* 0x000000ec00727213 */ /* 0x000fe20000000000 */
[----:B------:R-:W-:Y:S01]  /*133c0*/  IMAD R231, R3, R111, R231 ;  /* 0x0000006f03e77224 */ /* 0x000fe200078e02e7 */
[----:B------:R-:W-:Y:S01]  /*133d0*/  IADD3 R110, -R110, RZ, RZ ;  /* 0x000000ff6e6e7210 */ /* 0x000fe20007ffe1ff */
[----:B------:R-:W-:Y:S01]  /*133e0*/  @!P2 IMAD.IADD R113, R113, 0x1, -R3 ;  /* 0x000000017171a824 */ /* 0x000fe200078e0a03 */
[----:B------:R-:W-:Y:S01]  /*133f0*/  IABS R111, R241 ;  /* 0x000000f1006f7213 */ /* 0x000fe20000000000 */
[----:B-1----:R-:W-:Y:S02]  /*13400*/  VIADD R2, R10, 0x177 ;  /* 0x000001770a027836 */ /* 0x002fe40000000000 */
[----:B------:R-:W-:Y:S01]  /*13410*/  IMAD.HI.U32 R119, R5, R114, RZ ;  /* 0x0000007205777227 */ /* 0x000fe200078e00ff */
[C---:B------:R-:W-:Y:S02]  /*13420*/  ISETP.GT.U32.AND P2, PT, R3.reuse, R113, PT ;  /* 0x000000710300720c */ /* 0x040fe40003f44070 */
[----:B------:R1:W-:Y:S01]  /*13430*/  STL [R1+0x110], R2 ;  /* 0x0001100201007387 */ /* 0x0003e20000100800 */
[----:B------:R-:W-:Y:S01]  /*13440*/  IABS R116, R2 ;  /* 0x0000000200747213 */ /* 0x000fe20000000000 */
[----:B------:R-:W-:Y:S01]  /*13450*/  IMAD R238, R3, R110, R238 ;  /* 0x0000006e03ee7224 */ /* 0x000fe200078e02ee */
[----:B------:R-:W-:Y:S01]  /*13460*/  IADD3 R119, -R119, RZ, RZ ;  /* 0x000000ff77777210 */ /* 0x000fe20007ffe1ff */
[----:B------:R-:W-:Y:S01]  /*13470*/  IMAD.HI.U32 R0, R5, R111, RZ ;  /* 0x0000006f05007227 */ /* 0x000fe200078e00ff */
[----:B------:R-:W-:-:S03]  /*13480*/  IABS R110, R240 ;  /* 0x000000f0006e7213 */ /* 0x000fc60000000000 */
[----:B------:R-:W-:Y:S02]  /*13490*/  IMAD R114, R3, R119, R114 ;  /* 0x0000007703727224 */ /* 0x000fe400078e0272 */
[----:B------:R-:W-:-:S04]  /*134a0*/  IMAD.HI.U32 R119, R5, R116, RZ ;  /* 0x0000007405777227 */ /* 0x000fc800078e00ff */
[----:B------:R-:W-:Y:S01]  /*134b0*/  @!P2 IMAD.IADD R113, R113, 0x1, -R3 ;  /* 0x000000017171a824 */ /* 0x000fe200078e0a03 */
[----:B------:R-:W-:Y:S01]  /*134c0*/  ISETP.GT.U32.AND P2, PT, R3, R118, PT ;  /* 0x000000760300720c */ /* 0x000fe20003f44070 */
[----:B------:R-:W-:Y:S02]  /*134d0*/  IMAD.MOV R119, RZ, RZ, -R119 ;  /* 0x000000ffff777224 */ /* 0x000fe400078e0a77 */
[----:B------:R-:W-:Y:S01]  /*134e0*/  IMAD.HI.U32 R112, R5, R110, RZ ;  /* 0x0000006e05707227 */ /* 0x000fe200078e00ff */
[----:B-1----:R-:W-:-:S03]  /*134f0*/  MOV R2, R113 ;  /* 0x0000007100027202 */ /* 0x002fc60000000f00 */
[C---:B------:R-:W-:Y:S02]  /*13500*/  IMAD R116, R3.reuse, R119, R116 ;  /* 0x0000007703747224 */ /* 0x040fe400078e0274 */
[----:B------:R-:W-:Y:S01]  /*13510*/  @!P0 IMAD.MOV R2, RZ, RZ, -R2 ;  /* 0x000000ffff028224 */ /* 0x000fe200078e0a02 */
[C---:B------:R-:W-:Y:S01]  /*13520*/  ISETP.GT.U32.AND P0, PT, R3.reuse, R120, PT ;  /* 0x000000780300720c */ /* 0x040fe20003f04070 */
[----:B------:R-:W-:Y:S02]  /*13530*/  IMAD.MOV R112, RZ, RZ, -R112 ;  /* 0x000000ffff707224 */ /* 0x000fe400078e0a70 */
[----:B------:R-:W-:Y:S01]  /*13540*/  @!P2 IADD3 R118, R118, -R3, RZ ;  /* 0x800000037676a210 */ /* 0x000fe20007ffe0ff */
[----:B------:R1:W-:Y:S01]  /*13550*/  STL [R1+0x440], R2 ;  /* 0x0004400201007387 */ /* 0x0003e20000100800 */
[C---:B------:R-:W-:Y:S01]  /*13560*/  IMAD R110, R3.reuse, R112, R110 ;  /* 0x00000070036e7224 */ /* 0x040fe200078e026e */
[----:B------:R-:W-:Y:S01]  /*13570*/  IABS R112, R242 ;  /* 0x000000f200707213 */ /* 0x000fe20000000000 */
[----:B------:R-:W-:Y:S01]  /*13580*/  IMAD.MOV R0, RZ, RZ, -R0 ;  /* 0x000000ffff007224 */ /* 0x000fe200078e0a00 */
[----:B------:R-:W-:Y:S01]  /*13590*/  ISETP.GT.U32.AND P2, PT, R3, R118, PT ;  /* 0x000000760300720c */ /* 0x000fe20003f44070 */
[----:B------:R-:W-:Y:S01]  /*135a0*/  STL [R1+0x10c], R7 ;  /* 0x00010c0701007387 */ /* 0x000fe20000100800 */
[----:B------:R-:W-:-:S02]  /*135b0*/  IMAD.MOV.U32 R113, RZ, RZ, R117 ;  /* 0x000000ffff717224 */ /* 0x000fc400078e0075 */
[----:B------:R-:W-:Y:S01]  /*135c0*/  IMAD R111, R3, R0, R111 ;  /* 0x00000000036f7224 */ /* 0x000fe200078e026f */
[----:B------:R-:W-:Y:S01]  /*135d0*/  STL [R1+0x108], R6 ;  /* 0x0001080601007387 */ /* 0x000fe20000100800 */
[--C-:B------:R-:W-:Y:S01]  /*135e0*/  @!P0 IMAD.IADD R120, R120, 0x1, -R3.reuse ;  /* 0x0000000178788824 */ /* 0x100fe200078e0a03 */
[C---:B------:R-:W-:Y:S01]  /*135f0*/  IADD3 R0, R10.reuse, 0x176, RZ ;  /* 0x000001760a007810 */ /* 0x040fe20007ffe0ff */
[----:B-1----:R-:W-:Y:S02]  /*13600*/  VIADD R2, R10, 0x17a ;  /* 0x0000017a0a027836 */ /* 0x002fe40000000000 */
[----:B------:R-:W-:Y:S01]  /*13610*/  IMAD.HI.U32 R117, R5, R112, RZ ;  /* 0x0000007005757227 */ /* 0x000fe200078e00ff */
[C---:B------:R-:W-:Y:S02]  /*13620*/  ISETP.GT.U32.AND P0, PT, R3.reuse, R120, PT ;  /* 0x000000780300720c */ /* 0x040fe40003f04070 */
[----:B------:R1:W-:Y:S01]  /*13630*/  STL [R1+0x104], R2 ;  /* 0x0001040201007387 */ /* 0x0003e20000100800 */
[----:B------:R-:W-:Y:S01]  /*13640*/  @!P2 IMAD.IADD R118, R118, 0x1, -R3 ;  /* 0x000000017676a824 */ /* 0x000fe200078e0a03 */
[----:B------:R-:W-:Y:S01]  /*13650*/  ISETP.GT.U32.AND P2, PT, R3, R231, PT ;  /* 0x000000e70300720c */ /* 0x000fe20003f44070 */
[----:B------:R-:W-:Y:S01]  /*13660*/  IMAD.MOV R117, RZ, RZ, -R117 ;  /* 0x000000ffff757224 */ /* 0x000fe200078e0a75 */
[----:B------:R-:W-:Y:S01]  /*13670*/  IABS R119, R2 ;  /* 0x0000000200777213 */ /* 0x000fe20000000000 */
[----:B------:R-:W-:Y:S01]  /*13680*/  IMAD.HI.U32 R121, R5, R113, RZ ;  /* 0x0000007105797227 */ /* 0x000fe200078e00ff */
[----:B------:R-:W-:-:S03]  /*13690*/  IABS R115, R0 ;  /* 0x0000000000737213 */ /* 0x000fc60000000000 */
[C---:B------:R-:W-:Y:S01]  /*136a0*/  IMAD R112, R3.reuse, R117, R112 ;  /* 0x0000007503707224 */ /* 0x040fe200078e0270 */
[----:B-1----:R-:W-:Y:S01]  /*136b0*/  MOV R2, R118 ;  /* 0x0000007600027202 */ /* 0x002fe20000000f00 */
[----:B------:R-:W-:Y:S01]  /*136c0*/  @!P0 IMAD.IADD R120, R120, 0x1, -R3 ;  /* 0x0000000178788824 */ /* 0x000fe200078e0a03 */
[----:B------:R-:W-:Y:S01]  /*136d0*/  ISETP.GT.U32.AND P0, PT, R3, R238, PT ;  /* 0x000000ee0300720c */ /* 0x000fe20003f04070 */
[----:B------:R-:W-:Y:S01]  /*136e0*/  IMAD.MOV R121, RZ, RZ, -R121 ;  /* 0x000000ffff797224 */ /* 0x000fe200078e0a79 */
[----:B------:R-:W-:Y:S01]  /*136f0*/  @!P4 IADD3 R2, -R2, RZ, RZ ;  /* 0x000000ff0202c210 */ /* 0x000fe20007ffe1ff */
[----:B------:R-:W-:Y:S01]  /*13700*/  @!P2 IMAD.IADD R231, R231, 0x1, -R3 ;  /* 0x00000001e7e7a824 */ /* 0x000fe200078e0a03 */
[C---:B------:R-:W-:Y:S01]  /*13710*/  ISETP.GT.U32.AND P2, PT, R3.reuse, R244, PT ;  /* 0x000000f40300720c */ /* 0x040fe20003f44070 */
[C---:B------:R-:W-:Y:S01]  /*13720*/  IMAD R113, R3.reuse, R121, R113 ;  /* 0x0000007903717224 */ /* 0x040fe200078e0271 */
[----:B------:R-:W-:Y:S01]  /*13730*/  IABS R121, R6 ;  /* 0x0000000600797213 */ /* 0x000fe20000000000 */
[----:B------:R1:W-:Y:S01]  /*13740*/  STL [R1+0x420], R2 ;  /* 0x0004200201007387 */ /* 0x0003e20000100800 */
[----:B------:R-:W-:Y:S01]  /*13750*/  ISETP.GT.U32.AND P4, PT, R3, R231, PT ;  /* 0x000000e70300720c */ /* 0x000fe20003f84070 */
[----:B------:R-:W-:-:S04]  /*13760*/  IMAD.HI.U32 R117, R5, R115, RZ ;  /* 0x0000007305757227 */ /* 0x000fc800078e00ff */
[----:B------:R-:W-:Y:S01]  /*13770*/  @!P0 IADD3 R238, R238, -R3, RZ ;  /* 0x80000003eeee8210 */ /* 0x000fe20007ffe0ff */
[----:B------:R-:W-:Y:S02]  /*13780*/  IMAD.MOV R117, RZ, RZ, -R117 ;  /* 0x000000ffff757224 */ /* 0x000fe400078e0a75 */
[----:B------:R-:W-:Y:S01]  /*13790*/  IMAD.MOV.U32 R118, RZ, RZ, R121 ;  /* 0x000000ffff767224 */ /* 0x000fe200078e0079 */
[C---:B------:R-:W-:Y:S01]  /*137a0*/  ISETP.GT.U32.AND P0, PT, R3.reuse, R238, PT ;  /* 0x000000ee0300720c */ /* 0x040fe20003f04070 */
[----:B-1----:R-:W-:Y:S02]  /*137b0*/  IMAD.MOV.U32 R2, RZ, RZ, R120 ;  /* 0x000000ffff027224 */ /* 0x002fe400078e0078 */
[--C-:B------:R-:W-:Y:S02]  /*137c0*/  @!P2 IMAD.IADD R244, R244, 0x1, -R3.reuse ;  /* 0x00000001f4f4a824 */ /* 0x100fe400078e0a03 */
[----:B------:R-:W-:Y:S01]  /*137d0*/  @!P5 IMAD.MOV R2, RZ, RZ, -R2 ;  /* 0x000000ffff02d224 */ /* 0x000fe200078e0a02 */
[----:B------:R-:W-:Y:S01]  /*137e0*/  ISETP.GT.U32.AND P5, PT, R3, R239, PT ;  /* 0x000000ef0300720c */ /* 0x000fe20003fa4070 */
[----:B------:R-:W-:Y:S01]  /*137f0*/  @!P4 IMAD.IADD R231, R231, 0x1, -R3 ;  /* 0x00000001e7e7c824 */ /* 0x000fe200078e0a03 */
[C---:B------:R-:W-:Y:S01]  /*13800*/  ISETP.GT.U32.AND P2, PT, R3.reuse, R244, PT ;  /* 0x000000f40300720c */ /* 0x040fe20003f44070 */
[C---:B------:R-:W-:Y:S01]  /*13810*/  IMAD R115, R3.reuse, R117, R115 ;  /* 0x0000007503737224 */ /* 0x040fe200078e0273 */
[----:B------:R-:W-:Y:S01]  /*13820*/  ISETP.GT.U32.AND P4, PT, R3, R237, PT ;  /* 0x000000ed0300720c */ /* 0x000fe20003f84070 */
[----:B------:R-:W-:Y:S01]  /*13830*/  IMAD.HI.U32 R121, R5, R118, RZ ;  /* 0x0000007605797227 */ /* 0x000fe200078e00ff */
[----:B------:R-:W-:Y:S01]  /*13840*/  IABS R117, R7 ;  /* 0x0000000700757213 */ /* 0x000fe20000000000 */
[----:B------:R1:W-:Y:S02]  /*13850*/  STL [R1+0x41c], R2 ;  /* 0x00041c0201007387 */ /* 0x0003e40000100800 */
[----:B------:R-:W-:Y:S01]  /*13860*/  @!P0 IMAD.IADD R238, R238, 0x1, -R3 ;  /* 0x00000001eeee8824 */ /* 0x000fe200078e0a03 */
[----:B------:R-:W-:Y:S01]  /*13870*/  ISETP.GT.U32.AND P0, PT, R3, R4, PT ;  /* 0x000000040300720c */ /* 0x000fe20003f04070 */
[----:B------:R-:W-:-:S02]  /*13880*/  IMAD.HI.U32 R122, R5, R117, RZ ;  /* 0x00000075057a7227 */ /* 0x000fc400078e00ff */
[-C--:B------:R-:W-:Y:S02]  /*13890*/  @!P5 IADD3 R239, R239, -R3.reuse, RZ ;  /* 0x80000003efefd210 */ /* 0x080fe40007ffe0ff */
[----:B------:R-:W-:Y:S01]  /*138a0*/  @!P2 IADD3 R244, R244, -R3, RZ ;  /* 0x80000003f4f4a210 */ /* 0x000fe20007ffe0ff */
[----:B------:R-:W-:Y:S01]  /*138b0*/  IMAD.MOV R122, RZ, RZ, -R122 ;  /* 0x000000ffff7a7224 */ /* 0x000fe200078e0a7a */
[----:B------:R-:W-:Y:S01]  /*138c0*/  ISETP.GT.U32.AND P5, PT, R3, R239, PT ;  /* 0x000000ef0300720c */ /* 0x000fe20003fa4070 */
[----:B------:R-:W-:Y:S01]  /*138d0*/  @!P4 IMAD.IADD R237, R237, 0x1, -R3 ;  /* 0x00000001ededc824 */ /* 0x000fe200078e0a03 */
[C---:B------:R-:W-:Y:S01]  /*138e0*/  ISETP.GT.U32.AND P2, PT, R3.reuse, R110, PT ;  /* 0x0000006e0300720c */ /* 0x040fe20003f44070 */
[----:B------:R-:W-:Y:S01]  /*138f0*/  IMAD.MOV R121, RZ, RZ, -R121 ;  /* 0x000000ffff797224 */ /* 0x000fe200078e0a79 */
[----:B-1----:R-:W-:Y:S01]  /*13900*/  IADD3 R2, R10, 0x17d, RZ ;  /* 0x0000017d0a027810 */ /* 0x002fe20007ffe0ff */
[C---:B------:R-:W-:Y:S01]  /*13910*/  IMAD R117, R3.reuse, R122, R117 ;  /* 0x0000007a03757224 */ /* 0x040fe200078e0275 */
[----:B------:R-:W-:Y:S01]  /*13920*/  ISETP.GT.U32.AND P4, PT, R3, R237, PT ;  /* 0x000000ed0300720c */ /* 0x000fe20003f84070 */
[----:B------:R-:W-:Y:S01]  /*13930*/  @!P0 IMAD.IADD R4, R4, 0x1, -R3 ;  /* 0x0000000104048824 */ /* 0x000fe200078e0a03 */
[----:B------:R-:W-:Y:S01]  /*13940*/  IABS R122, R2 ;  /* 0x00000002007a7213 */ /* 0x000fe20000000000 */
[----:B------:R-:W-:-:S03]  /*13950*/  IMAD.HI.U32 R120, R5, R119, RZ ;  /* 0x0000007705787227 */ /* 0x000fc600078e00ff */
[----:B------:R-:W-:Y:S01]  /*13960*/  ISETP.GT.U32.AND P0, PT, R3, R4, PT ;  /* 0x000000040300720c */ /* 0x000fe20003f04070 */
[--C-:B------:R-:W-:Y:S01]  /*13970*/  @!P5 IMAD.IADD R239, R239, 0x1, -R3.reuse ;  /* 0x00000001efefd824 */ /* 0x100fe200078e0a03 */
[C---:B------:R-:W-:Y:S01]  /*13980*/  ISETP.GT.U32.AND P5, PT, R3.reuse, R111, PT ;  /* 0x0000006f0300720c */ /* 0x040fe20003fa4070 */
[----:B------:R-:W-:Y:S01]  /*13990*/  @!P2 IMAD.IADD R110, R110, 0x1, -R3 ;  /* 0x000000016e6ea824 */ /* 0x000fe200078e0a03 */
[----:B------:R-:W-:Y:S01]  /*139a0*/  IADD3 R120, -R120, RZ, RZ ;  /* 0x000000ff78787210 */ /* 0x000fe20007ffe1ff */
[C---:B------:R-:W-:Y:S01]  /*139b0*/  IMAD R118, R3.reuse, R121, R118 ;  /* 0x0000007903767224 */ /* 0x040fe200078e0276 */
[----:B------:R-:W-:Y:S01]  /*139c0*/  MOV R15, R239 ;  /* 0x000000ef000f7202 */ /* 0x000fe20000000f00 */
[C---:B------:R-:W-:Y:S01]  /*139d0*/  VIADD R7, R10.reuse, 0x17b ;  /* 0x0000017b0a077836 */ /* 0x040fe20000000000 */
[C---:B------:R-:W-:Y:S01]  /*139e0*/  ISETP.GT.U32.AND P2, PT, R3.reuse, R110, PT ;  /* 0x0000006e0300720c */ /* 0x040fe20003f44070 */
[----:B------:R-:W-:Y:S01]  /*139f0*/  IMAD R119, R3, R120, R119 ;  /* 0x0000007803777224 */ /* 0x000fe200078e0277 */
[-C--:B------:R-:W-:Y:S01]  /*13a00*/  @!P4 IADD3 R237, R237, -R3.reuse, RZ ;  /* 0x80000003ededc210 */ /* 0x080fe20007ffe0ff */
[----:B------:R-:W-:Y:S01]  /*13a10*/  VIADD R6, R10, 0x17c ;  /* 0x0000017c0a067836 */ /* 0x000fe20000000000 */
[----:B------:R-:W-:Y:S01]  /*13a20*/  ISETP.GT.U32.AND P4, PT, R3, R112, PT ;  /* 0x000000700300720c */ /* 0x000fe20003f84070 */
[----:B------:R-:W-:Y:S01]  /*13a30*/  IMAD.HI.U32 R123, R5, R122, RZ ;  /* 0x0000007a057b7227 */ /* 0x000fe200078e00ff */
[----:B------:R-:W-:Y:S01]  /*13a40*/  @!P0 IADD3 R4, R4, -R3, RZ ;  /* 0x8000000304048210 */ /* 0x000fe20007ffe0ff */
[----:B------:R1:W-:Y:S01]  /*13a50*/  STL [R1+0xf8], R7 ;  /* 0x0000f80701007387 */ /* 0x0003e20000100800 */
[----:B------:R-:W-:Y:S01]  /*13a60*/  ISETP.GT.U32.AND P0, PT, R3, R113, PT ;  /* 0x000000710300720c */ /* 0x000fe20003f04070 */
[----:B------:R-:W-:Y:S01]  /*13a70*/  @!P5 IMAD.IADD R111, R111, 0x1, -R3 ;  /* 0x000000016f6fd824 */ /* 0x000fe200078e0a03 */
[----:B------:R-:W-:Y:S01]  /*13a80*/  IABS R120, R7 ;  /* 0x0000000700787213 */ /* 0x000fe20000000000 */
[----:B------:R-:W-:Y:S01]  /*13a90*/  IMAD.MOV R123, RZ, RZ, -R123 ;  /* 0x000000ffff7b7224 */ /* 0x000fe200078e0a7b */
[----:B------:R-:W-:Y:S01]  /*13aa0*/  IABS R121, R6 ;  /* 0x0000000600797213 */ /* 0x000fe20000000000 */
[--C-:B------:R-:W-:Y:S01]  /*13ab0*/  @!P2 IMAD.IADD R110, R110, 0x1, -R3.reuse ;  /* 0x000000016e6ea824 */ /* 0x100fe200078e0a03 */
[----:B------:R-:W-:Y:S01]  /*13ac0*/  ISETP.GT.U32.AND P5, PT, R3, R111, PT ;  /* 0x0000006f0300720c */ /* 0x000fe20003fa4070 */
[----:B------:R-:W-:Y:S01]  /*13ad0*/  IMAD.HI.U32 R125, R5, R120, RZ ;  /* 0x00000078057d7227 */ /* 0x000fe200078e00ff */
[----:B------:R-:W-:Y:S01]  /*13ae0*/  ISETP.GT.U32.AND P2, PT, R3, R114, PT ;  /* 0x000000720300720c */ /* 0x000fe20003f44070 */
[----:B------:R-:W-:Y:S01]  /*13af0*/  STL [R1+0xfc], R6 ;  /* 0x0000fc0601007387 */ /* 0x000fe20000100800 */
[----:B------:R-:W-:Y:S01]  /*13b00*/  MOV R13, R237 ;  /* 0x000000ed000d7202 */ /* 0x000fe20000000f00 */
[----:B------:R-:W-:-:S02]  /*13b10*/  @!P4 IMAD.IADD R112, R112, 0x1, -R3 ;  /* 0x000000017070c824 */ /* 0x000fc400078e0a03 */
[----:B------:R-:W-:Y:S01]  /*13b20*/  @!P0 IMAD.IADD R113, R113, 0x1, -R3 ;  /* 0x0000000171718824 */ /* 0x000fe200078e0a03 */
[----:B------:R2:W-:Y:S01]  /*13b30*/  STL [R1+0x100], R2 ;  /* 0x0001000201007387 */ /* 0x0005e20000100800 */
[----:B------:R-:W-:Y:S01]  /*13b40*/  IMAD.HI.U32 R124, R5, R121, RZ ;  /* 0x00000079057c7227 */ /* 0x000fe200078e00ff */
[C---:B------:R-:W-:Y:S02]  /*13b50*/  ISETP.GT.U32.AND P4, PT, R3.reuse, R112, PT ;  /* 0x000000700300720c */ /* 0x040fe40003f84070 */
[----:B------:R-:W-:Y:S01]  /*13b60*/  ISETP.GT.U32.AND P0, PT, R3, R113, PT ;  /* 0x000000710300720c */ /* 0x000fe20003f04070 */
[----:B------:R-:W-:Y:S01]  /*13b70*/  IMAD.MOV R125, RZ, RZ, -R125 ;  /* 0x000000ffff7d7224 */ /* 0x000fe200078e0a7d */
[----:B------:R-:W-:Y:S01]  /*13b80*/  @!P5 IADD3 R111, R111, -R3, RZ ;  /* 0x800000036f6fd210 */ /* 0x000fe20007ffe0ff */
[----:B-1----:R-:W-:Y:S01]  /*13b90*/  VIADD R7, R10, 0x17e ;  /* 0x0000017e0a077836 */ /* 0x002fe20000000000 */
[C---:B------:R-:W-:Y:S01]  /*13ba0*/  ISETP.GT.U32.AND P5, PT, R3.reuse, R115, PT ;  /* 0x000000730300720c */ /* 0x040fe20003fa4070 */
[C---:B------:R-:W-:Y:S01]  /*13bb0*/  IMAD R120, R3.reuse, R125, R120 ;  /* 0x0000007d03787224 */ /* 0x040fe200078e0278 */
[----:B------:R-:W-:Y:S01]  /*13bc0*/  @!P2 IADD3 R114, R114, -R3, RZ ;  /* 0x800000037272a210 */ /* 0x000fe20007ffe0ff */
[C---:B------:R-:W-:Y:S01]  /*13bd0*/  IMAD R122, R3.reuse, R123, R122 ;  /* 0x0000007b037a7224 */ /* 0x040fe200078e027a */
[----:B------:R-:W-:Y:S01]  /*13be0*/  IADD3 R124, -R124, RZ, RZ ;  /* 0x000000ff7c7c7210 */ /* 0x000fe20007ffe1ff */
[----:B--2---:R-:W-:Y:S01]  /*13bf0*/  VIADD R2, R10, 0x180 ;  /* 0x000001800a027836 */ /* 0x004fe20000000000 */
[C---:B------:R-:W-:Y:S01]  /*13c00*/  ISETP.GT.U32.AND P2, PT, R3.reuse, R114, PT ;  /* 0x000000720300720c */ /* 0x040fe20003f44070 */
[--C-:B------:R-:W-:Y:S01]  /*13c10*/  @!P4 IMAD.IADD R112, R112, 0x1, -R3.reuse ;  /* 0x000000017070c824 */ /* 0x100fe200078e0a03 */
[----:B------:R-:W-:Y:S01]  /*13c20*/  ISETP.GT.U32.AND P4, PT, R3, R116, PT ;  /* 0x000000740300720c */ /* 0x000fe20003f84070 */
[----:B------:R-:W-:Y:S01]  /*13c30*/  @!P0 IMAD.IADD R113, R113, 0x1, -R3 ;  /* 0x0000000171718824 */ /* 0x000fe200078e0a03 */
[C---:B------:R-:W-:Y:S01]  /*13c40*/  ISETP.GT.U32.AND P0, PT, R3.reuse, R117, PT ;  /* 0x000000750300720c */ /* 0x040fe20003f04070 */
[----:B------:R-:W-:Y:S01]  /*13c50*/  IMAD R121, R3, R124, R121 ;  /* 0x0000007c03797224 */ /* 0x000fe200078e0279 */
[----:B------:R-:W-:Y:S01]  /*13c60*/  IABS R123, R7 ;  /* 0x00000007007b7213 */ /* 0x000fe20000000000 */
[--C-:B------:R-:W-:Y:S01]  /*13c70*/  @!P5 IMAD.IADD R115, R115, 0x1, -R3.reuse ;  /* 0x000000017373d824 */ /* 0x100fe200078e0a03 */
[----:B------:R-:W-:Y:S01]  /*13c80*/  IADD3 R6, R10, 0x17f, RZ ;  /* 0x0000017f0a067810 */ /* 0x000fe20007ffe0ff */
[----:B------:R-:W-:Y:S01]  /*13c90*/  STL [R1+0xf4], R7 ;  /* 0x0000f40701007387 */ /* 0x000fe20000100800 */
[----:B------:R-:W-:Y:S01]  /*13ca0*/  IABS R125, R2 ;  /* 0x00000002007d7213 */ /* 0x000fe20000000000 */
[----:B------:R-:W-:Y:S01]  /*13cb0*/  IMAD.HI.U32 R128, R5, R123, RZ ;  /* 0x0000007b05807227 */ /* 0x000fe200078e00ff */
[C---:B------:R-:W-:Y:S01]  /*13cc0*/  ISETP.GT.U32.AND P5, PT, R3.reuse, R115, PT ;  /* 0x000000730300720c */ /* 0x040fe20003fa4070 */
[----:B------:R1:W-:Y:S01]  /*13cd0*/  STL [R1+0xf0], R6 ;  /* 0x0000f00601007387 */ /* 0x0003e20000100800 */
[----:B------:R-:W-:Y:S01]  /*13ce0*/  IABS R124, R6 ;  /* 0x00000006007c7213 */ /* 0x000fe20000000000 */
[----:B------:R-:W-:Y:S01]  /*13cf0*/  @!P2 IMAD.IADD R114, R114, 0x1, -R3 ;  /* 0x000000017272a824 */ /* 0x000fe200078e0a03 */
[----:B------:R-:W-:Y:S01]  /*13d00*/  ISETP.GT.U32.AND P2, PT, R3, R118, PT ;  /* 0x000000760300720c */ /* 0x000fe20003f44070 */
[----:B------:R-:W-:Y:S01]  /*13d10*/  IMAD.MOV R128, RZ, RZ, -R128 ;  /* 0x000000ffff807224 */ /* 0x000fe200078e0a80 */
[----:B------:R-:W-:Y:S01]  /*13d20*/  @!P4 IADD3 R116, R116, -R3, RZ ;  /* 0x800000037474c210 */ /* 0x000fe20007ffe0ff */
[----:B------:R-:W-:Y:S01]  /*13d30*/  IMAD.HI.U32 R126, R5, R125, RZ ;  /* 0x0000007d057e7227 */ /* 0x000fe200078e00ff */
[----:B------:R-:W-:Y:S01]  /*13d40*/  @!P0 IADD3 R117, R117, -R3, RZ ;  /* 0x8000000375758210 */ /* 0x000fe20007ffe0ff */
[----:B------:R2:W-:Y:S01]  /*13d50*/  STL [R1+0xec], R2 ;  /* 0x0000ec0201007387 */ /* 0x0005e20000100800 */
[C---:B------:R-:W-:Y:S01]  /*13d60*/  ISETP.GT.U32.AND P4, PT, R3.reuse, R116, PT ;  /* 0x000000740300720c */ /* 0x040fe20003f84070 */
[C---:B------:R-:W-:Y:S01]  /*13d70*/  IMAD R123, R3.reuse, R128, R123 ;  /* 0x00000080037b7224 */ /* 0x040fe200078e027b */
[----:B------:R-:W-:Y:S01]  /*13d80*/  ISETP.GT.U32.AND P0, PT, R3, R117, PT ;  /* 0x000000750300720c */ /* 0x000fe20003f04070 */
[--C-:B------:R-:W-:Y:S01]  /*13d90*/  @!P5 IMAD.IADD R115, R115, 0x1, -R3.reuse ;  /* 0x000000017373d824 */ /* 0x100fe200078e0a03 */
[----:B------:R-:W-:Y:S01]  /*13da0*/  ISETP.GT.U32.AND P5, PT, R3, R119, PT ;  /* 0x000000770300720c */ /* 0x000fe20003fa4070 */
[----:B------:R-:W-:Y:S01]  /*13db0*/  IMAD.HI.U32 R127, R5, R124, RZ ;  /* 0x0000007c057f7227 */ /* 0x000fe200078e00ff */
[----:B-1----:R-:W-:Y:S01]  /*13dc0*/  IADD3 R6, R10, 0x182, RZ ;  /* 0x000001820a067810 */ /* 0x002fe20007ffe0ff */
[----:B------:R-:W-:Y:S02]  /*13dd0*/  STL [R1+0x4ebc], R111 ;  /* 0x004ebc6f01007387 */ /* 0x000fe40000100800 */
[--C-:B------:R-:W-:Y:S01]  /*13de0*/  @!P2 IMAD.IADD R118, R118, 0x1, -R3.reuse ;  /* 0x000000017676a824 */ /* 0x100fe200078e0a03 */
[----:B------:R-:W-:Y:S01]  /*13df0*/  IADD3 R127, -R127, RZ, RZ ;  /* 0x000000ff7f7f7210 */ /* 0x000fe20007ffe1ff */
[----:B------:R-:W-:Y:S01]  /*13e00*/  IMAD.MOV R126, RZ, RZ, -R126 ;  /* 0x000000ffff7e7224 */ /* 0x000fe200078e0a7e */
[----:B------:R-:W-:Y:S01]  /*13e10*/  STL [R1+0x4ec0], R112 ;  /* 0x004ec07001007387 */ /* 0x000fe20000100800 */
[--C-:B------:R-:W-:Y:S01]  /*13e20*/  @!P4 IMAD.IADD R116, R116, 0x1, -R3.reuse ;  /* 0x000000017474c824 */ /* 0x100fe200078e0a03 */
[----:B------:R-:W-:Y:S01]  /*13e30*/  ISETP.GT.U32.AND P2, PT, R3, R118, PT ;  /* 0x000000760300720c */ /* 0x000fe20003f44070 */
[----:B------:R-:W-:Y:S01]  /*13e40*/  @!P0 IMAD.IADD R117, R117, 0x1, -R3 ;  /* 0x0000000175758824 */ /* 0x000fe200078e0a03 */
[----:B------:R-:W-:Y:S01]  /*13e50*/  ISETP.GT.U32.AND P4, PT, R3, R120, PT ;  /* 0x000000780300720c */ /* 0x000fe20003f84070 */
[C---:B------:R-:W-:Y:S01]  /*13e60*/  VIADD R7, R10.reuse, 0x181 ;  /* 0x000001810a077836 */ /* 0x040fe20000000000 */
[----:B------:R-:W-:Y:S01]  /*13e70*/  @!P5 IADD3 R119, R119, -R3, RZ ;  /* 0x800000037777d210 */ /* 0x000fe20007ffe0ff */
[C---:B------:R-:W-:Y:S01]  /*13e80*/  IMAD R125, R3.reuse, R126, R125 ;  /* 0x0000007e037d7224 */ /* 0x040fe200078e027d */
[C---:B------:R-:W-:Y:S01]  /*13e90*/  ISETP.GT.U32.AND P0, PT, R3.reuse, R121, PT ;  /* 0x000000790300720c */ /* 0x040fe20003f04070 */
[C---:B------:R-:W-:Y:S01]  /*13ea0*/  IMAD R124, R3.reuse, R127, R124 ;  /* 0x0000007f037c7224 */ /* 0x040fe200078e027c */
[C---:B------:R-:W-:Y:S01]  /*13eb0*/  ISETP.GT.U32.AND P5, PT, R3.reuse, R119, PT ;  /* 0x000000770300720c */ /* 0x040fe20003fa4070 */
[----:B--2---:R-:W-:Y:S01]  /*13ec0*/  VIADD R2, R10, 0x183 ;  /* 0x000001830a027836 */ /* 0x004fe20000000000 */
[----:B------:R-:W-:Y:S01]  /*13ed0*/  IABS R126, R7 ;  /* 0x00000007007e7213 */ /* 0x000fe20000000000 */
[----:B------:R1:W-:Y:S01]  /*13ee0*/  STL [R1+0xe8], R7 ;  /* 0x0000e80701007387 */ /* 0x0003e20000100800 */
[----:B------:R-:W-:Y:S01]  /*13ef0*/  IABS R127, R6 ;  /* 0x00000006007f7213 */ /* 0x000fe20000000000 */
[----:B------:R-:W-:Y:S01]  /*13f00*/  IMAD.MOV.U32 R17, RZ, RZ, R244 ;  /* 0x000000ffff117224 */ /* 0x000fe200078e00f4 */
[----:B------:R-:W-:Y:S01]  /*13f10*/  @!P2 IADD3 R118, R118, -R3, RZ ;  /* 0x800000037676a210 */ /* 0x000fe20007ffe0ff */
[--C-:B------:R-:W-:Y:S01]  /*13f20*/  @!P4 IMAD.IADD R120, R120, 0x1, -R3.reuse ;  /* 0x000000017878c824 */ /* 0x100fe200078e0a03 */
[----:B------:R-:W-:Y:S01]  /*13f30*/  ISETP.GT.U32.AND P2, PT, R3, R122, PT ;  /* 0x0000007a0300720c */ /* 0x000fe20003f44070 */
[----:B------:R-:W-:Y:S01]  /*13f40*/  IMAD.HI.U32 R131, R5, R126, RZ ;  /* 0x0000007e05837227 */ /* 0x000fe200078e00ff */
[----:B------:R-:W-:Y:S01]  /*13f50*/  IABS R128, R2 ;  /* 0x0000000200807213 */ /* 0x000fe20000000000 */
[----:B------:R2:W-:Y:S01]  /*13f60*/  STL [R1+0xe4], R6 ;  /* 0x0000e40601007387 */ /* 0x0005e20000100800 */
[----:B------:R-:W-:Y:S01]  /*13f70*/  ISETP.GT.U32.AND P4, PT, R3, R120, PT ;  /* 0x000000780300720c */ /* 0x000fe20003f84070 */
[--C-:B------:R-:W-:Y:S01]  /*13f80*/  @!P5 IMAD.IADD R119, R119, 0x1, -R3.reuse ;  /* 0x000000017777d824 */ /* 0x100fe200078e0a03 */
[----:B------:R-:W-:Y:S01]  /*13f90*/  ISETP.GT.U32.AND P5, PT, R3, R123, PT ;  /* 0x0000007b0300720c */ /* 0x000fe20003fa4070 */
[--C-:B------:R-:W-:Y:S01]  /*13fa0*/  @!P0 IMAD.IADD R121, R121, 0x1, -R3.reuse ;  /* 0x0000000179798824 */ /* 0x100fe200078e0a03 */
[----:B------:R-:W-:Y:S01]  /*13fb0*/  IADD3 R131, -R131, RZ, RZ ;  /* 0x000000ff83837210 */ /* 0x000fe20007ffe1ff */
[----:B------:R-:W-:Y:S01]  /*13fc0*/  IMAD.HI.U32 R130, R5, R127, RZ ;  /* 0x0000007f05827227 */ /* 0x000fe200078e00ff */
[----:B-1----:R-:W-:Y:S01]  /*13fd0*/  IADD3 R7, R10, 0x184, RZ ;  /* 0x000001840a077810 */ /* 0x002fe20007ffe0ff */
[----:B------:R1:W-:Y:S01]  /*13fe0*/  STL [R1+0x4928], R2 ;  /* 0x0049280201007387 */ /* 0x0003e20000100800 */
[C---:B------:R-:W-:Y:S01]  /*13ff0*/  ISETP.GT.U32.AND P0, PT, R3.reuse, R121, PT ;  /* 0x000000790300720c */ /* 0x040fe20003f04070 */
[--C-:B------:R-:W-:Y:S01]  /*14000*/  @!P2 IMAD.IADD R122, R122, 0x1, -R3.reuse ;  /* 0x000000017a7aa824 */ /* 0x100fe200078e0a03 */
[----:B------:R-:W-:Y:S01]  /*14010*/  IABS R244, R23 ;  /* 0x0000001700f47213 */ /* 0x000fe20000000000 */
[C---:B------:R-:W-:Y:S01]  /*14020*/  IMAD R126, R3.reuse, R131, R126 ;  /* 0x00000083037e7224 */ /* 0x040fe200078e027e */
[----:B------:R-:W-:Y:S01]  /*14030*/  STL [R1+0x3d54], R7 ;  /* 0x003d540701007387 */ /* 0x000fe20000100800 */
[----:B------:R-:W-:Y:S01]  /*14040*/  @!P4 IADD3 R120, R120, -R3, RZ ;  /* 0x800000037878c210 */ /* 0x000fe20007ffe0ff */
[----:B------:R-:W-:Y:S01]  /*14050*/  IMAD.MOV R130, RZ, RZ, -R130 ;  /* 0x000000ffff827224 */ /* 0x000fe200078e0a82 */
[----:B------:R-:W-:Y:S01]  /*14060*/  ISETP.GT.U32.AND P2, PT, R3, R122, PT ;  /* 0x0000007a0300720c */ /* 0x000fe20003f44070 */
[----:B------:R-:W-:Y:S01]  /*14070*/  @!P5 IMAD.IADD R123, R123, 0x1, -R3 ;  /* 0x000000017b7bd824 */ /* 0x000fe200078e0a03 */
[----:B------:R-:W-:Y:S01]  /*14080*/  ISETP.GT.U32.AND P4, PT, R3, R124, PT ;  /* 0x0000007c0300720c */ /* 0x000fe20003f84070 */
[----:B------:R-:W-:-:S03]  /*14090*/  IMAD.HI.U32 R129, R5, R128, RZ ;  /* 0x0000008005817227 */ /* 0x000fc600078e00ff */
[C---:B------:R-:W-:Y:S01]  /*140a0*/  ISETP.GT.U32.AND P5, PT, R3.reuse, R123, PT ;  /* 0x0000007b0300720c */ /* 0x040fe20003fa4070 */
[----:B------:R-:W-:Y:S01]  /*140b0*/  IMAD R127, R3, R130, R127 ;  /* 0x00000082037f7224 */ /* 0x000fe200078e027f */
[----:B------:R-:W-:Y:S01]  /*140c0*/  @!P0 IADD3 R121, R121, -R3, RZ ;  /* 0x8000000379798210 */ /* 0x000fe20007ffe0ff */
[----:B------:R-:W-:Y:S01]  /*140d0*/  IMAD.MOV R129, RZ, RZ, -R129 ;  /* 0x000000ffff817224 */ /* 0x000fe200078e0a81 */
[C---:B------:R-:W-:Y:S01]  /*140e0*/  ISETP.GT.U32.AND P0, PT, R3.reuse, R125, PT ;  /* 0x0000007d0300720c */ /* 0x040fe20003f04070 */
[----:B--2---:R-:W-:Y:S02]  /*140f0*/  VIADD R6, R10, 0x185 ;  /* 0x000001850a067836 */ /* 0x004fe40000000000 */
[--C-:B------:R-:W-:Y:S01]  /*14100*/  @!P2 IMAD.IADD R122, R122, 0x1, -R3.reuse ;  /* 0x000000017a7aa824 */ /* 0x100fe200078e0a03 */
[C---:B------:R-:W-:Y:S01]  /*14110*/  ISETP.GT.U32.AND P2, PT, R3.reuse, R126, PT ;  /* 0x0000007e0300720c */ /* 0x040fe20003f44070 */
[--C-:B------:R-:W-:Y:S01]  /*14120*/  @!P4 IMAD.IADD R124, R124, 0x1, -R3.reuse ;  /* 0x000000017c7cc824 */ /* 0x100fe200078e0a03 */
[----:B------:R-:W-:Y:S01]  /*14130*/  IABS R130, R6 ;  /* 0x0000000600827213 */ /* 0x000fe20000000000 */
[----:B------:R-:W-:Y:S01]  /*14140*/  IMAD R128, R3, R129, R128 ;  /* 0x0000008103807224 */ /* 0x000fe200078e0280 */
[----:B------:R-:W-:Y:S01]  /*14150*/  IABS R129, R7 ;  /* 0x0000000700817213 */ /* 0x000fe20000000000 */
[----:B-1----:R-:W-:Y:S01]  /*14160*/  VIADD R2, R10, 0x186 ;  /* 0x000001860a027836 */ /* 0x002fe20000000000 */
[----:B------:R-:W-:Y:S01]  /*14170*/  @!P5 IADD3 R123, R123, -R3, RZ ;  /* 0x800000037b7bd210 */ /* 0x000fe20007ffe0ff */
[----:B------:R-:W-:Y:S01]  /*14180*/  IMAD.HI.U32 R134, R5, R130, RZ ;  /* 0x0000008205867227 */ /* 0x000fe200078e00ff */
[C---:B------:R-:W-:Y:S01]  /*14190*/  ISETP.GT.U32.AND P5, PT, R3.reuse, R127, PT ;  /* 0x0000007f0300720c */ /* 0x040fe20003fa4070 */
[----:B------:R-:W-:Y:S01]  /*141a0*/  STL [R1+0x492c], R6 ;  /* 0x00492c0601007387 */ /* 0x000fe20000100800 */
[----:B------:R-:W-:Y:S01]  /*141b0*/  ISETP.GT.U32.AND P4, PT, R3, R124, PT ;  /* 0x0000007c0300720c */ /* 0x000fe20003f84070 */
[----:B------:R-:W-:Y:S01]  /*141c0*/  @!P0 IMAD.IADD R125, R125, 0x1, -R3 ;  /* 0x000000017d7d8824 */ /* 0x000fe200078e0a03 */
[----:B------:R-:W-:Y:S01]  /*141d0*/  IABS R131, R2 ;  /* 0x0000000200837213 */ /* 0x000fe20000000000 */
[----:B------:R-:W-:Y:S01]  /*141e0*/  IMAD.HI.U32 R135, R5, R129, RZ ;  /* 0x0000008105877227 */ /* 0x000fe200078e00ff */
[----:B------:R-:W-:Y:S01]  /*141f0*/  @!P2 IADD3 R126, R126, -R3, RZ ;  /* 0x800000037e7ea210 */ /* 0x000fe20007ffe0ff */
[----:B------:R1:W-:Y:S01]  /*14200*/  STL [R1+0x4934], R2 ;  /* 0x0049340201007387 */ /* 0x0003e20000100800 */
[C---:B------:R-:W-:Y:S01]  /*14210*/  ISETP.GT.U32.AND P0, PT, R3.reuse, R125, PT ;  /* 0x0000007d0300720c */ /* 0x040fe20003f04070 */
[----:B------:R-:W-:Y:S01]  /*14220*/  IMAD.MOV R134, RZ, RZ, -R134 ;  /* 0x000000ffff867224 */ /* 0x000fe200078e0a86 */
[----:B------:R-:W-:Y:S01]  /*14230*/  ISETP.GT.U32.AND P2, PT, R3, R126, PT ;  /* 0x0000007e0300720c */ /* 0x000fe20003f44070 */
[----:B------:R-:W-:Y:S01]  /*14240*/  IMAD.HI.U32 R133, R5, R131, RZ ;  /* 0x0000008305857227 */ /* 0x000fe200078e00ff */
[----:B------:R-:W-:-:S03]  /*14250*/  IADD3 R135, -R135, RZ, RZ ;  /* 0x000000ff87877210 */ /* 0x000fc60007ffe1ff */
[--C-:B------:R-:W-:Y:S02]  /*14260*/  @!P5 IMAD.IADD R127, R127, 0x1, -R3.reuse ;  /* 0x000000017f7fd824 */ /* 0x100fe400078e0a03 */
[----:B------:R-:W-:Y:S01]  /*14270*/  @!P4 IMAD.IADD R124, R124, 0x1, -R3 ;  /* 0x000000017c7cc824 */ /* 0x000fe200078e0a03 */
[C---:B------:R-:W-:Y:S01]  /*14280*/  ISETP.GT.U32.AND P4, PT, R3.reuse, R128, PT ;  /* 0x000000800300720c */ /* 0x040fe20003f84070 */
[C---:B------:R-:W-:Y:S01]  /*14290*/  IMAD R129, R3.reuse, R135, R129 ;  /* 0x0000008703817224 */ /* 0x040fe200078e0281 */
[C---:B------:R-:W-:Y:S01]  /*142a0*/  ISETP.GT.U32.AND P5, PT, R3.reuse, R127, PT ;  /* 0x0000007f0300720c */ /* 0x040fe20003fa4070 */
[----:B------:R-:W-:Y:S01]  /*142b0*/  IMAD R130, R3, R134, R130 ;  /* 0x0000008603827224 */ /* 0x000fe200078e0282 */
[----:B-1----:R-:W-:Y:S01]  /*142c0*/  IADD3 R2, R10, 0x189, RZ ;  /* 0x000001890a027810 */ /* 0x002fe20007ffe0ff */
[----:B------:R-:W-:Y:S01]  /*142d0*/  @!P0 IMAD.IADD R125, R125, 0x1, -R3 ;  /* 0x000000017d7d8824 */ /* 0x000fe200078e0a03 */
[C---:B------:R-:W-:Y:S01]  /*142e0*/  ISETP.GT.U32.AND P0, PT, R3.reuse, R129, PT ;  /* 0x000000810300720c */ /* 0x040fe20003f04070 */
[----:B------:R-:W-:Y:S01]  /*142f0*/  IMAD.MOV R133, RZ, RZ, -R133 ;  /* 0x000000ffff857224 */ /* 0x000fe200078e0a85 */
[----:B------:R-:W-:Y:S01]  /*14300*/  IABS R134, R2 ;  /* 0x0000000200867213 */ /* 0x000fe20000000000 */
[----:B------:R-:W-:Y:S01]  /*14310*/  @!P2 IMAD.IADD R126, R126, 0x1, -R3 ;  /* 0x000000017e7ea824 */ /* 0x000fe200078e0a03 */
[C---:B------:R-:W-:Y:S01]  /*14320*/  ISETP.GT.U32.AND P2, PT, R3.reuse, R130, PT ;  /* 0x000000820300720c */ /* 0x040fe20003f44070 */
[----:B------:R-:W-:-:S02]  /*14330*/  IMAD R131, R3, R133, R131 ;  /* 0x0000008503837224 */ /* 0x000fc400078e0283 */
[----:B------:R-:W-:Y:S01]  /*14340*/  @!P4 IADD3 R128, R128, -R3, RZ ;  /* 0x800000038080c210 */ /* 0x000fe20007ffe0ff */
[C---:B------:R-:W-:Y:S02]  /*14350*/  VIADD R7, R10.reuse, 0x187 ;  /* 0x000001870a077836 */ /* 0x040fe40000000000 */
[--C-:B------:R-:W-:Y:S01]  /*14360*/  @!P5 IMAD.IADD R127, R127, 0x1, -R3.reuse ;  /* 0x000000017f7fd824 */ /* 0x100fe200078e0a03 */
[C---:B------:R-:W-:Y:S01]  /*14370*/  ISETP.GT.U32.AND P4, PT, R3.reuse, R128, PT ;  /* 0x000000800300720c */ /* 0x040fe20003f84070 */
[----:B------:R-:W-:Y:S01]  /*14380*/  VIADD R6, R10, 0x188 ;  /* 0x000001880a067836 */ /* 0x000fe20000000000 */
[----:B------:R-:W-:Y:S01]  /*14390*/  ISETP.GT.U32.AND P5, PT, R3, R131, PT ;  /* 0x000000830300720c */ /* 0x000fe20003fa4070 */
[----:B------:R-:W-:Y:S01]  /*143a0*/  IMAD.HI.U32 R135, R5, R134, RZ ;  /* 0x0000008605877227 */ /* 0x000fe200078e00ff */
[----:B------:R-:W-:Y:S01]  /*143b0*/  IABS R137, R7 ;  /* 0x0000000700897213 */ /* 0x000fe20000000000 */
[----:B------:R-:W-:Y:S01]  /*143c0*/  STL [R1+0x4930], R7 ;  /* 0x0049300701007387 */ /* 0x000fe20000100800 */
[----:B------:R-:W-:Y:S01]  /*143d0*/  @!P0 IADD3 R129, R129, -R3, RZ ;  /* 0x8000000381818210 */ /* 0x000fe20007ffe0ff */
[----:B------:R-:W-:Y:S01]  /*143e0*/  @!P2 IMAD.IADD R130, R130, 0x1, -R3 ;  /* 0x000000018282a824 */ /* 0x000fe200078e0a03 */
[----:B------:R-:W-:Y:S01]  /*143f0*/  IABS R133, R6 ;  /* 0x0000000600857213 */ /* 0x000fe20000000000 */
[----:B------:R-:W-:Y:S01]  /*14400*/  IMAD.HI.U32 R138, R5, R137, RZ ;  /* 0x00000089058a7227 */ /* 0x000fe200078e00ff */
[C---:B------:R-:W-:Y:S01]  /*14410*/  ISETP.GT.U32.AND P0, PT, R3.reuse, R129, PT ;  /* 0x000000810300720c */ /* 0x040fe20003f04070 */
[----:B------:R1:W-:Y:S01]  /*14420*/  STL [R1+0x4938], R6 ;  /* 0x0049380601007387 */ /* 0x0003e20000100800 */
[----:B------:R-:W-:Y:S01]  /*14430*/  ISETP.GT.U32.AND P2, PT, R3, R130, PT ;  /* 0x000000820300720c */ /* 0x000fe20003f44070 */
[----:B------:R-:W-:Y:S01]  /*14440*/  IMAD.HI.U32 R136, R5, R133, RZ ;  /* 0x0000008505887227 */ /* 0x000fe200078e00ff */
[----:B------:R-:W-:Y:S01]  /*14450*/  IADD3 R135, -R135, RZ, RZ ;  /* 0x000000ff87877210 */ /* 0x000fe20007ffe1ff */
[----:B------:R2:W-:Y:S02]  /*14460*/  STL [R1+0x4944], R2 ;  /* 0x0049440201007387 */ /* 0x0005e40000100800 */
[----:B------:R-:W-:-:S02]  /*14470*/  IMAD.MOV R138, RZ, RZ, -R138 ;  /* 0x000000ffff8a7224 */ /* 0x000fc400078e0a8a */
[--C-:B------:R-:W-:Y:S01]  /*14480*/  @!P4 IMAD.IADD R128, R128, 0x1, -R3.reuse ;  /* 0x000000018080c824 */ /* 0x100fe200078e0a03 */
[----:B------:R-:W-:Y:S01]  /*14490*/  ISETP.GE.AND P4, PT, R132, RZ, PT ;  /* 0x000000ff8400720c */ /* 0x000fe20003f86270 */
[----:B------:R-:W-:Y:S01]  /*144a0*/  @!P5 IMAD.IADD R131, R131, 0x1, -R3 ;  /* 0x000000018383d824 */ /* 0x000fe200078e0a03 */
[----:B-1----:R-:W-:Y:S01]  /*144b0*/  IADD3 R6, R10, 0x18c, RZ ;  /* 0x0000018c0a067810 */ /* 0x002fe20007ffe0ff */
[----:B------:R-:W-:Y:S02]  /*144c0*/  IMAD.MOV R136, RZ, RZ, -R136 ;  /* 0x000000ffff887224 */ /* 0x000fe400078e0a88 */
[C---:B------:R-:W-:Y:S01]  /*144d0*/  IMAD R132, R3.reuse, R138, R137 ;  /* 0x0000008a03847224 */ /* 0x040fe200078e0289 */
[C---:B------:R-:W-:Y:S01]  /*144e0*/  ISETP.GT.U32.AND P5, PT, R3.reuse, R131, PT ;  /* 0x000000830300720c */ /* 0x040fe20003fa4070 */
[----:B------:R-:W-:Y:S01]  /*144f0*/  IMAD R133, R3, R136, R133 ;  /* 0x0000008803857224 */ /* 0x000fe200078e0285 */
[----:B------:R-:W-:Y:S01]  /*14500*/  @!P2 IADD3 R130, R130, -R3, RZ ;  /* 0x800000038282a210 */ /* 0x000fe20007ffe0ff */
[----:B------:R-:W-:Y:S01]  /*14510*/  @!P0 IMAD.IADD R129, R129, 0x1, -R3 ;  /* 0x0000000181818824 */ /* 0x000fe200078e0a03 */
[C---:B------:R-:W-:Y:S01]  /*14520*/  ISETP.GT.U32.AND P0, PT, R3.reuse, R132, PT ;  /* 0x000000840300720c */ /* 0x040fe20003f04070 */
[C---:B------:R-:W-:Y:S01]  /*14530*/  IMAD R134, R3.reuse, R135, R134 ;  /* 0x0000008703867224 */ /* 0x040fe200078e0286 */
[----:B------:R-:W-:Y:S01]  /*14540*/  ISETP.GT.U32.AND P2, PT, R3, R133, PT ;  /* 0x000000850300720c */ /* 0x000fe20003f44070 */
[C---:B------:R-:W-:Y:S01]  /*14550*/  VIADD R7, R10.reuse, 0x18b ;  /* 0x0000018b0a077836 */ /* 0x040fe20000000000 */
[----:B--2---:R-:W-:Y:S01]  /*14560*/  IADD3 R2, R10, 0x18a, RZ ;  /* 0x0000018a0a027810 */ /* 0x004fe20007ffe0ff */
[----:B------:R-:W-:Y:S01]  /*14570*/  @!P1 IMAD.MOV R17, RZ, RZ, -R17 ;  /* 0x000000ffff119224 */ /* 0x000fe200078e0a11 */
[----:B------:R-:W-:Y:S01]  /*14580*/  IABS R137, R6 ;  /* 0x0000000600897213 */ /* 0x000fe20000000000 */
[----:B------:R-:W-:Y:S01]  /*14590*/  @!P4 IMAD.MOV R15, RZ, RZ, -R15 ;  /* 0x000000ffff0fc224 */ /* 0x000fe200078e0a0f */
[----:B------:R-:W-:Y:S01]  /*145a0*/  IABS R135, R2 ;  /* 0x0000000200877213 */ /* 0x000fe20000000000 */
[--C-:B------:R-:W-:Y:S01]  /*145b0*/  @!P5 IMAD.IADD R131, R131, 0x1, -R3.reuse ;  /* 0x000000018383d824 */ /* 0x100fe200078e0a03 */
[----:B------:R-:W-:Y:S01]  /*145c0*/  ISETP.GT.U32.AND P5, PT, R3, R134, PT ;  /* 0x000000860300720c */ /* 0x000fe20003fa4070 */
[C---:B------:R-:W-:Y:S01]  /*145d0*/  IMAD.HI.U32 R140, R5.reuse, R137, RZ ;  /* 0x00000089058c7227 */ /* 0x040fe200078e00ff */
[----:B------:R-:W-:Y:S01]  /*145e0*/  IABS R136, R7 ;  /* 0x0000000700887213 */ /* 0x000fe20000000000 */
[----:B------:R1:W-:Y:S01]  /*145f0*/  STL [R1+0x493c], R2 ;  /* 0x00493c0201007387 */ /* 0x0003e20000100800 */
[----:B------:R-:W-:Y:S01]  /*14600*/  ISETP.GE.AND P4, PT, R242, RZ, PT ;  /* 0x000000fff200720c */ /* 0x000fe20003f86270 */
[----:B------:R-:W-:Y:S01]  /*14610*/  @!P0 IMAD.IADD R132, R132, 0x1, -R3 ;  /* 0x0000000184848824 */ /* 0x000fe200078e0a03 */
[----:B------:R-:W-:Y:S01]  /*14620*/  IADD3 R140, -R140, RZ, RZ ;  /* 0x000000ff8c8c7210 */ /* 0x000fe20007ffe1ff */
[----:B------:R-:W-:Y:S01]  /*14630*/  IMAD.HI.U32 R142, R5, R135, RZ ;  /* 0x00000087058e7227 */ /* 0x000fe200078e00ff */
[----:B------:R2:W-:Y:S01]  /*14640*/  STL [R1+0x4940], R7 ;  /* 0x0049400701007387 */ /* 0x0005e20000100800 */
[----:B------:R-:W-:-:S02]  /*14650*/  IABS R242, R20 ;  /* 0x0000001400f27213 */ /* 0x000fc40000000000 */
[--C-:B------:R-:W-:Y:S01]  /*14660*/  @!P2 IMAD.IADD R133, R133, 0x1, -R3.reuse ;  /* 0x000000018585a824 */ /* 0x100fe200078e0a03 */
[----:B------:R-:W-:Y:S01]  /*14670*/  ISETP.GT.U32.AND P0, PT, R3, R132, PT ;  /* 0x000000840300720c */ /* 0x000fe20003f04070 */
[----:B------:R-:W-:Y:S01]  /*14680*/  IMAD.HI.U32 R141, R5, R136, RZ ;  /* 0x00000088058d7227 */ /* 0x000fe200078e00ff */
[----:B------:R-:W-:Y:S01]  /*14690*/  IADD3 R142, -R142, RZ, RZ ;  /* 0x000000ff8e8e7210 */ /* 0x000fe20007ffe1ff */
[----:B------:R3:W-:Y:S01]  /*146a0*/  STL [R1+0x494c], R6 ;  /* 0x00494c0601007387 */ /* 0x0007e20000100800 */
[C---:B------:R-:W-:Y:S01]  /*146b0*/  ISETP.GT.U32.AND P2, PT, R3.reuse, R133, PT ;  /* 0x000000850300720c */ /* 0x040fe20003f44070 */
[----:B------:R-:W-:Y:S02]  /*146c0*/  @!P5 IMAD.IADD R134, R134, 0x1, -R3 ;  /* 0x000000018686d824 */ /* 0x000fe400078e0a03 */
[----:B------:R-:W-:Y:S02]  /*146d0*/  IMAD.MOV R141, RZ, RZ, -R141 ;  /* 0x000000ffff8d7224 */ /* 0x000fe400078e0a8d */
[C---:B------:R-:W-:Y:S01]  /*146e0*/  IMAD R135, R3.reuse, R142, R135 ;  /* 0x0000008e03877224 */ /* 0x040fe200078e0287 */
[----:B------:R-:W-:Y:S01]  /*146f0*/  ISETP.GT.U32.AND P5, PT, R3, R134, PT ;  /* 0x000000860300720c */ /* 0x000fe20003fa4070 */
[----:B-1----:R-:W-:-:S02]  /*14700*/  VIADD R2, R10, 0x18d ;  /* 0x0000018d0a027836 */ /* 0x002fc40000000000 */
[C---:B------:R-:W-:Y:S01]  /*14710*/  IMAD R136, R3.reuse, R141, R136 ;  /* 0x0000008d03887224 */ /* 0x040fe200078e0288 */
[----:B------:R-:W-:Y:S01]  /*14720*/  @!P0 IADD3 R132, R132, -R3, RZ ;  /* 0x8000000384848210 */ /* 0x000fe20007ffe0ff */
[C---:B------:R-:W-:Y:S01]  /*14730*/  IMAD R137, R3.reuse, R140, R137 ;  /* 0x0000008c03897224 */ /* 0x040fe200078e0289 */
[----:B------:R-:W-:Y:S01]  /*14740*/  ISETP.GT.U32.AND P0, PT, R3, R135, PT ;  /* 0x000000870300720c */ /* 0x000fe20003f04070 */
[----:B------:R-:W-:Y:S01]  /*14750*/  @!P2 IMAD.IADD R133, R133, 0x1, -R3 ;  /* 0x000000018585a824 */ /* 0x000fe200078e0a03 */
[----:B------:R-:W-:Y:S01]  /*14760*/  IABS R138, R2 ;  /* 0x00000002008a7213 */ /* 0x000fe20000000000 */
[C---:B--2---:R-:W-:Y:S01]  /*14770*/  VIADD R7, R10.reuse, 0x18f ;  /* 0x0000018f0a077836 */ /* 0x044fe20000000000 */
[----:B------:R-:W-:Y:S01]  /*14780*/  ISETP.GT.U32.AND P2, PT, R3, R136, PT ;  /* 0x000000880300720c */ /* 0x000fe20003f44070 */
[----:B------:R1:W-:Y:S01]  /*14790*/  STL [R1+0x4950], R2 ;  /* 0x0049500201007387 */ /* 0x0003e20000100800 */
[----:B---3--:R-:W-:Y:S01]  /*147a0*/  IADD3 R6, R10, 0x190, RZ ;  /* 0x000001900a067810 */ /* 0x008fe20007ffe0ff */
[----:B------:R-:W-:Y:S01]  /*147b0*/  IMAD.HI.U32 R139, R5, R138, RZ ;  /* 0x0000008a058b7227 */ /* 0x000fe200078e00ff */
[----:B------:R-:W-:Y:S01]  /*147c0*/  @!P5 IADD3 R134, R134, -R3, RZ ;  /* 0x800000038686d210 */ /* 0x000fe20007ffe0ff */
[----:B------:R2:W-:Y:S01]  /*147d0*/  STL [R1+0x4948], R8 ;  /* 0x0049480801007387 */ /* 0x0005e20000100800 */
[----:B------:R-:W-:Y:S01]  /*147e0*/  ISETP.GT.U32.AND P5, PT, R3, R137, PT ;  /* 0x000000890300720c */ /* 0x000fe20003fa4070 */
[----:B------:R-:W-:Y:S01]  /*147f0*/  IMAD.MOV R139, RZ, RZ, -R139 ;  /* 0x000000ffff8b7224 */ /* 0x000fe200078e0a8b */
[----:B------:R-:W-:Y:S01]  /*14800*/  IABS R140, R7 ;  /* 0x00000007008c7213 */ /* 0x000fe20000000000 */
[--C-:B------:R-:W-:Y:S01]  /*14810*/  @!P0 IMAD.IADD R135, R135, 0x1, -R3.reuse ;  /* 0x0000000187878824 */ /* 0x100fe200078e0a03 */
[----:B------:R-:W-:Y:S01]  /*14820*/  IABS R141, R6 ;  /* 0x00000006008d7213 */ /* 0x000fe20000000000 */
[C---:B------:R-:W-:Y:S01]  /*14830*/  IMAD R138, R3.reuse, R139, R138 ;  /* 0x0000008b038a7224 */ /* 0x040fe200078e028a */
[----:B------:R-:W-:Y:S01]  /*14840*/  IABS R139, R8 ;  /* 0x00000008008b7213 */ /* 0x000fe20000000000 */
[----:B------:R-:W-:Y:S01]  /*14850*/  @!P2 IMAD.IADD R136, R136, 0x1, -R3 ;  /* 0x000000018888a824 */ /* 0x000fe200078e0a03 */
[----:B------:R-:W-:Y:S01]  /*14860*/  ISETP.GT.U32.AND P0, PT, R3, R135, PT ;  /* 0x000000870300720c */ /* 0x000fe20003f04070 */
[----:B------:R-:W-:Y:S01]  /*14870*/  IMAD.HI.U32 R145, R5, R140, RZ ;  /* 0x0000008c05917227 */ /* 0x000fe200078e00ff */
[----:B------:R-:W-:Y:S02]  /*14880*/  STL [R1+0x4954], R7 ;  /* 0x0049540701007387 */ /* 0x000fe40000100800 */
[----:B------:R-:W-:Y:S01]  /*14890*/  ISETP.GT.U32.AND P2, PT, R3, R136, PT ;  /* 0x000000880300720c */ /* 0x000fe20003f44070 */
[----:B------:R-:W-:Y:S01]  /*148a0*/  IMAD.HI.U32 R146, R5, R139, RZ ;  /* 0x0000008b05927227 */ /* 0x000fe200078e00ff */
[----:B------:R-:W-:Y:S01]  /*148b0*/  @!P5 IADD3 R137, R137, -R3, RZ ;  /* 0x800000038989d210 */ /* 0x000fe20007ffe0ff */
[----:B------:R-:W-:Y:S02]  /*148c0*/  STL [R1+0x4958], R6 ;  /* 0x0049580601007387 */ /* 0x000fe40000100800 */
[----:B------:R-:W-:Y:S01]  /*148d0*/  IMAD.MOV R146, RZ, RZ, -R146 ;  /* 0x000000ffff927224 */ /* 0x000fe200078e0a92 */
[----:B------:R-:W-:Y:S01]  /*148e0*/  ISETP.GT.U32.AND P5, PT, R3, R137, PT ;  /* 0x000000890300720c */ /* 0x000fe20003fa4070 */
[----:B------:R-:W-:-:S02]  /*148f0*/  IMAD.MOV R145, RZ, RZ, -R145 ;  /* 0x000000ffff917224 */ /* 0x000fc400078e0a91 */
[-C--:B------:R-:W-:Y:S01]  /*14900*/  @!P0 IADD3 R135, R135, -R3.reuse, RZ ;  /* 0x8000000387878210 */ /* 0x080fe20007ffe0ff */
[C---:B------:R-:W-:Y:S01]  /*14910*/  IMAD R139, R3.reuse, R146, R139 ;  /* 0x00000092038b7224 */ /* 0x040fe200078e028b */
[C---:B------:R-:W-:Y:S01]  /*14920*/  ISETP.GT.U32.AND P0, PT, R3.reuse, R138, PT ;  /* 0x0000008a0300720c */ /* 0x040fe20003f04070 */
[----:B-1----:R-:W-:Y:S01]  /*14930*/  VIADD R2, R10, 0x191 ;  /* 0x000001910a027836 */ /* 0x002fe20000000000 */
[----:B------:R-:W-:Y:S01]  /*14940*/  @!P2 IADD3 R136, R136, -R3, RZ ;  /* 0x800000038888a210 */ /* 0x000fe20007ffe0ff */
[C---:B------:R-:W-:Y:S01]  /*14950*/  IMAD R140, R3.reuse, R145, R140 ;  /* 0x00000091038c7224 */ /* 0x040fe200078e028c */
[----:B------:R-:W-:Y:S01]  /*14960*/  ISETP.GT.U32.AND P2, PT, R3, R139, PT ;  /* 0x0000008b0300720c */ /* 0x000fe20003f44070 */
[----:B------:R-:W-:Y:S01]  /*14970*/  IMAD.HI.U32 R144, R5, R141, RZ ;  /* 0x0000008d05907227 */ /* 0x000fe200078e00ff */
[----:B------:R-:W-:Y:S01]  /*14980*/  IABS R142, R2 ;  /* 0x00000002008e7213 */ /* 0x000fe20000000000 */
[----:B------:R1:W-:Y:S01]  /*14990*/  STL [R1+0x4960], R2 ;  /* 0x0049600201007387 */ /* 0x0003e20000100800 */
[----:B------:R-:W-:Y:S01]  /*149a0*/  @!P5 IADD3 R137, R137, -R3, RZ ;  /* 0x800000038989d210 */ /* 0x000fe20007ffe0ff */
[----:B--2---:R-:W-:Y:S01]  /*149b0*/  VIADD R8, R10, 0x192 ;  /* 0x000001920a087836 */ /* 0x004fe20000000000 */
[----:B------:R-:W-:Y:S01]  /*149c0*/  ISETP.GT.U32.AND P5, PT, R3, R140, PT ;  /* 0x0000008c0300720c */ /* 0x000fe20003fa4070 */
[----:B------:R-:W-:-:S03]  /*149d0*/  IMAD.HI.U32 R143, R5, R142, RZ ;  /* 0x0000008e058f7227 */ /* 0x000fc600078e00ff */
[----:B------:R2:W-:Y:S01]  /*149e0*/  STL [R1+0x495c], R8 ;  /* 0x00495c0801007387 */ /* 0x0005e20000100800 */
[--C-:B------:R-:W-:Y:S02]  /*149f0*/  @!P0 IMAD.IADD R138, R138, 0x1, -R3.reuse ;  /* 0x000000018a8a8824 */ /* 0x100fe400078e0a03 */
[----:B------:R-:W-:Y:S01]  /*14a00*/  @!P2 IMAD.IADD R139, R139, 0x1, -R3 ;  /* 0x000000018b8ba824 */ /* 0x000fe200078e0a03 */
[----:B-1----:R-:W-:Y:S01]  /*14a10*/  IADD3 R2, R10, 0x195, RZ ;  /* 0x000001950a027810 */ /* 0x002fe20007ffe0ff */
[----:B------:R-:W-:Y:S01]  /*14a20*/  IMAD.MOV R143, RZ, RZ, -R143 ;  /* 0x000000ffff8f7224 */ /* 0x000fe200078e0a8f */
[C---:B------:R-:W-:Y:S01]  /*14a30*/  ISETP.GT.U32.AND P0, PT, R3.reuse, R138, PT ;  /* 0x0000008a0300720c */ /* 0x040fe20003f04070 */
[----:B------:R-:W-:Y:S01]  /*14a40*/  IMAD.MOV R144, RZ, RZ, -R144 ;  /* 0x000000ffff907224 */ /* 0x000fe200078e0a90 */
[C---:B------:R-:W-:Y:S01]  /*14a50*/  ISETP.GT.U32.AND P2, PT, R3.reuse, R139, PT ;  /* 0x0000008b0300720c */ /* 0x040fe20003f44070 */
[C---:B------:R-:W-:Y:S01]  /*14a60*/  IMAD R142, R3.reuse, R143, R142 ;  /* 0x0000008f038e7224 */ /* 0x040fe200078e028e */
[----:B------:R-:W-:Y:S01]  /*14a70*/  IABS R143, R8 ;  /* 0x00000008008f7213 */ /* 0x000fe20000000000 */
[----:B------:R-:W-:Y:S01]  /*14a80*/  @!P5 IMAD.IADD R140, R140, 0x1, -R3 ;  /* 0x000000018c8cd824 */ /* 0x000fe200078e0a03 */
[----:B------:R-:W-:Y:S01]  /*14a90*/  IABS R146, R2 ;  /* 0x0000000200927213 */ /* 0x000fe20000000000 */
[----:B------:R-:W-:Y:S01]  /*14aa0*/  IMAD R141, R3, R144, R141 ;  /* 0x00000090038d7224 */ /* 0x000fe200078e028d */
[----:B--2---:R-:W-:Y:S01]  /*14ab0*/  IADD3 R8, R10, 0x1f8, RZ ;  /* 0x000001f80a087810 */ /* 0x004fe20007ffe0ff */
[----:B------:R-:W-:Y:S01]  /*14ac0*/  IMAD.HI.U32 R150, R5, R143, RZ ;  /* 0x0000008f05967227 */ /* 0x000fe200078e00ff */
[----:B------:R-:W-:-:S03]  /*14ad0*/  ISETP.GT.U32.AND P5, PT, R3, R140, PT ;  /* 0x0000008c0300720c */ /* 0x000fc60003fa4070 */
[----:B------:R-:W-:Y:S01]  /*14ae0*/  @!P0 IADD3 R138, R138, -R3, RZ ;  /* 0x800000038a8a8210 */ /* 0x000fe20007ffe0ff */
[----:B------:R-:W-:Y:S01]  /*14af0*/  IMAD.MOV R150, RZ, RZ, -R150 ;  /* 0x000000ffff967224 */ /* 0x000fe200078e0a96 */
[----:B------:R-:W-:Y:S01]  /*14b00*/  ISETP.GT.U32.AND P0, PT, R3, R141, PT ;  /* 0x0000008d0300720c */ /* 0x000fe20003f04070 */
[----:B------:R-:W-:Y:S01]  /*14b10*/  @!P2 IMAD.IADD R139, R139, 0x1, -R3 ;  /* 0x000000018b8ba824 */ /* 0x000fe200078e0a03 */
[C---:B------:R-:W-:Y:S01]  /*14b20*/  ISETP.GT.U32.AND P2, PT, R3.reuse, R142, PT ;  /* 0x0000008e0300720c */ /* 0x040fe20003f44070 */
[----:B------:R-:W-:Y:S01]  /*14b30*/  IMAD R143, R3, R150, R143 ;  /* 0x00000096038f7224 */ /* 0x000fe200078e028f */
[----:B------:R-:W-:Y:S01]  /*14b40*/  IABS R150, R9 ;  /* 0x0000000900967213 */ /* 0x000fe20000000000 */
[C---:B------:R-:W-:Y:S02]  /*14b50*/  VIADD R7, R10.reuse, 0x193 ;  /* 0x000001930a077836 */ /* 0x040fe40000000000 */
[----:B------:R-:W-:Y:S01]  /*14b60*/  VIADD R6, R10, 0x194 ;  /* 0x000001940a067836 */ /* 0x000fe20000000000 */
[----:B------:R-:W-:Y:S01]  /*14b70*/  @!P5 IADD3 R140, R140, -R3, RZ ;  /* 0x800000038c8cd210 */ /* 0x000fe20007ffe0ff */
[----:B------:R-:W-:Y:S01]  /*14b80*/  IMAD.HI.U32 R147, R5, R146, RZ ;  /* 0x0000009205937227 */ /* 0x000fe200078e00ff */
[----:B------:R-:W-:Y:S01]  /*14b90*/  ISETP.GT.U32.AND P5, PT, R3, R143, PT ;  /* 0x0000008f0300720c */ /* 0x000fe20003fa4070 */
[----:B------:R1:W-:Y:S01]  /*14ba0*/  STL [R1+0x4964], R7 ;  /* 0x0049640701007387 */ /* 0x0003e20000100800 */
[----:B------:R-:W-:Y:S01]  /*14bb0*/  IABS R144, R7 ;  /* 0x0000000700907213 */ /* 0x000fe20000000000 */
[----:B------:R-:W-:Y:S01]  /*14bc0*/  @!P0 IMAD.IADD R141, R141, 0x1, -R3 ;  /* 0x000000018d8d8824 */ /* 0x000fe200078e0a03 */
[----:B------:R-:W-:Y:S01]  /*14bd0*/  IABS R145, R6 ;  /* 0x0000000600917213 */ /* 0x000fe20000000000 */
[----:B------:R-:W-:Y:S01]  /*14be0*/  IMAD.MOV R147, RZ, RZ, -R147 ;  /* 0x000000ffff937224 */ /* 0x000fe200078e0a93 */
[----:B------:R-:W-:Y:S01]  /*14bf0*/  @!P2 IADD3 R142, R142, -R3, RZ ;  /* 0x800000038e8ea210 */ /* 0x000fe20007ffe0ff */
[----:B------:R-:W-:Y:S01]  /*14c00*/  IMAD.HI.U32 R149, R5, R144, RZ ;  /* 0x0000009005957227 */ /* 0x000fe200078e00ff */
[C---:B------:R-:W-:Y:S01]  /*14c10*/  ISETP.GT.U32.AND P0, PT, R3.reuse, R141, PT ;  /* 0x0000008d0300720c */ /* 0x040fe20003f04070 */
[----:B------:R2:W-:Y:S01]  /*14c20*/  STL [R1+0x4968], R6 ;  /* 0x0049680601007387 */ /* 0x0005e20000100800 */
[----:B------:R-:W-:Y:S01]  /*14c30*/  ISETP.GT.U32.AND P2, PT, R3, R142, PT ;  /* 0x0000008e0300720c */ /* 0x000fe20003f44070 */
[----:B------:R-:W-:Y:S01]  /*14c40*/  IMAD.HI.U32 R148, R5, R145, RZ ;  /* 0x0000009105947227 */ /* 0x000fe200078e00ff */
[----:B------:R-:W-:Y:S01]  /*14c50*/  IADD3 R149, -R149, RZ, RZ ;  /* 0x000000ff95957210 */ /* 0x000fe20007ffe1ff */
[----:B------:R3:W-:Y:S02]  /*14c60*/  STL [R1+0x4974], R2 ;  /* 0x0049740201007387 */ /* 0x0007e40000100800 */
[----:B------:R-:W-:-:S02]  /*14c70*/  @!P5 IMAD.IADD R143, R143, 0x1, -R3 ;  /* 0x000000018f8fd824 */ /* 0x000fc400078e0a03 */
[----:B------:R-:W-:Y:S02]  /*14c80*/  IMAD.MOV R148, RZ, RZ, -R148 ;  /* 0x000000ffff947224 */ /* 0x000fe400078e0a94 */
[C---:B------:R-:W-:Y:S01]  /*14c90*/  IMAD R144, R3.reuse, R149, R144 ;  /* 0x0000009503907224 */ /* 0x040fe200078e0290 */
[C---:B------:R-:W-:Y:S01]  /*14ca0*/  ISETP.GT.U32.AND P5, PT, R3.reuse, R143, PT ;  /* 0x0000008f0300720c */ /* 0x040fe20003fa4070 */
[----:B------:R-:W-:Y:S02]  /*14cb0*/  IMAD R145, R3, R148, R145 ;  /* 0x0000009403917224 */ /* 0x000fe400078e0291 */
[----:B------:R-:W-:Y:S01]  /*14cc0*/  @!P0 IMAD.IADD R141, R141, 0x1, -R3 ;  /* 0x000000018d8d8824 */ /* 0x000fe200078e0a03 */
[C---:B------:R-:W-:Y:S01]  /*14cd0*/  ISETP.GT.U32.AND P0, PT, R3.reuse, R144, PT ;  /* 0x000000900300720c */ /* 0x040fe20003f04070 */
[C---:B------:R-:W-:Y:S01]  /*14ce0*/  IMAD R146, R3.reuse, R147, R146 ;  /* 0x0000009303927224 */ /* 0x040fe200078e0292 */
[----:B------:R-:W-:Y:S01]  /*14cf0*/  @!P2 IADD3 R142, R142, -R3, RZ ;  /* 0x800000038e8ea210 */ /* 0x000fe20007ffe0ff */
[C---:B-1----:R-:W-:Y:S01]  /*14d00*/  VIADD R7, R10.reuse, 0x196 ;  /* 0x000001960a077836 */ /* 0x042fe20000000000 */
[----:B------:R-:W-:Y:S01]  /*14d10*/  ISETP.GT.U32.AND P2, PT, R3, R145, PT ;  /* 0x000000910300720c */ /* 0x000fe20003f44070 */
[----:B--2---:R-:W-:-:S02]  /*14d20*/  VIADD R6, R10, 0x197 ;  /* 0x000001970a067836 */ /* 0x004fc40000000000 */
[----:B---3--:R-:W-:Y:S01]  /*14d30*/  VIADD R2, R10, 0x198 ;  /* 0x000001980a027836 */ /* 0x008fe20000000000 */
[----:B------:R-:W-:Y:S01]  /*14d40*/  IABS R147, R7 ;  /* 0x0000000700937213 */ /* 0x000fe20000000000 */
[----:B------:R-:W-:Y:S01]  /*14d50*/  @!P5 IMAD.IADD R143, R143, 0x1, -R3 ;  /* 0x000000018f8fd824 */ /* 0x000fe200078e0a03 */
[----:B------:R-:W-:Y:S01]  /*14d60*/  ISETP.GT.U32.AND P5, PT, R3, R146, PT ;  /* 0x000000920300720c */ /* 0x000fe20003fa4070 */
[C---:B------:R-:W-:Y:S01]  /*14d70*/  IMAD.HI.U32 R151, R5.reuse, R150, RZ ;  /* 0x0000009605977227 */ /* 0x040fe200078e00ff */
[----:B------:R-:W-:Y:S01]  /*14d80*/  IABS R148, R6 ;  /* 0x0000000600947213 */ /* 0x000fe20000000000 */
[----:B------:R-:W-:Y:S01]  /*14d90*/  STL [R1+0x496c], R7 ;  /* 0x00496c0701007387 */ /* 0x000fe20000100800 */
[----:B------:R-:W-:Y:S01]  /*14da0*/  @!P0 IADD3 R144, R144, -R3, RZ ;  /* 0x8000000390908210 */ /* 0x000fe20007ffe0ff */
[----:B------:R-:W-:Y:S01]  /*14db0*/  IMAD.HI.U32 R154, R5, R147, RZ ;  /* 0x00000093059a7227 */ /* 0x000fe200078e00ff */
[----:B------:R-:W-:Y:S01]  /*14dc0*/  IABS R149, R2 ;  /* 0x0000000200957213 */ /* 0x000fe20000000000 */
[----:B------:R-:W-:Y:S01]  /*14dd0*/  STL [R1+0x4970], R6 ;  /* 0x0049700601007387 */ /* 0x000fe20000100800 */
[----:B------:R-:W-:Y:S01]  /*14de0*/  @!P2 IADD3 R145, R145, -R3, RZ ;  /* 0x800000039191a210 */ /* 0x000fe20007ffe0ff */
[----:B------:R-:W-:Y:S01]  /*14df0*/  IMAD.HI.U32 R153, R5, R148, RZ ;  /* 0x0000009405997227 */ /* 0x000fe200078e00ff */
[C---:B------:R-:W-:Y:S01]  /*14e00*/  ISETP.GT.U32.AND P0, PT, R3.reuse, R144, PT ;  /* 0x000000900300720c */ /* 0x040fe20003f04070 */
[----:B------:R1:W-:Y:S01]  /*14e10*/  STL [R1+0x4978], R2 ;  /* 0x0049780201007387 */ /* 0x0003e20000100800 */
[C---:B------:R-:W-:Y:S01]  /*14e20*/  ISETP.GT.U32.AND P2, PT, R3.reuse, R145, PT ;  /* 0x000000910300720c */ /* 0x040fe20003f44070 */
[----:B------:R-:W-:Y:S01]  /*14e30*/  IMAD.MOV R154, RZ, RZ, -R154 ;  /* 0x000000ffff9a7224 */ /* 0x000fe200078e0a9a */
[----:B------:R-:W-:Y:S01]  /*14e40*/  @!P5 IADD3 R146, R146, -R3, RZ ;  /* 0x800000039292d210 */ /* 0x000fe20007ffe0ff */
[----:B------:R-:W-:Y:S01]  /*14e50*/  IMAD.MOV R153, RZ, RZ, -R153 ;  /* 0x000000ffff997224 */ /* 0x000fe200078e0a99 */
[----:B------:R-:W-:Y:S01]  /*14e60*/  STL [R1+0x4980], R9 ;  /* 0x0049800901007387 */ /* 0x000fe20000100800 */
[C---:B------:R-:W-:Y:S01]  /*14e70*/  IMAD R147, R3.reuse, R154, R147 ;  /* 0x0000009a03937224 */ /* 0x040fe200078e0293 */
[----:B------:R-:W-:Y:S01]  /*14e80*/  ISETP.GT.U32.AND P5, PT, R3, R146, PT ;  /* 0x000000920300720c */ /* 0x000fe20003fa4070 */
[----:B------:R-:W-:Y:S01]  /*14e90*/  IMAD.HI.U32 R152, R5, R149, RZ ;  /* 0x0000009505987227 */ /* 0x000fe200078e00ff */
[----:B------:R-:W-:Y:S01]  /*14ea0*/  IABS R154, R106 ;  /* 0x0000006a009a7213 */ /* 0x000fe20000000000 */
[----:B------:R-:W-:Y:S02]  /*14eb0*/  STL [R1+0x497c], R109 ;  /* 0x00497c6d01007387 */ /* 0x000fe40000100800 */
[C---:B------:R-:W-:Y:S01]  /*14ec0*/  IMAD R148, R3.reuse, R153, R148 ;  /* 0x0000009903947224 */ /* 0x040fe200078e0294 */
[----:B------:R-:W-:Y:S01]  /*14ed0*/  IABS R153, R107 ;  /* 0x0000006b00997213 */ /* 0x000fe20000000000 */
[--C-:B------:R-:W-:Y:S01]  /*14ee0*/  @!P0 IMAD.IADD R144, R144, 0x1, -R3.reuse ;  /* 0x0000000190908824 */ /* 0x100fe200078e0a03 */
[----:B------:R-:W-:Y:S01]  /*14ef0*/  ISETP.GT.U32.AND P0, PT, R3, R147, PT ;  /* 0x000000930300720c */ /* 0x000fe20003f04070 */
[----:B------:R-:W-:Y:S01]  /*14f00*/  IMAD.MOV R152, RZ, RZ, -R152 ;  /* 0x000000ffff987224 */ /* 0x000fe200078e0a98 */
[----:B------:R-:W-:Y:S01]  /*14f10*/  STL [R1+0x4984], R108 ;  /* 0x0049846c01007387 */ /* 0x000fe20000100800 */
[----:B------:R-:W-:Y:S01]  /*14f20*/  @!P2 IMAD.IADD R145, R145, 0x1, -R3 ;  /* 0x000000019191a824 */ /* 0x000fe200078e0a03 */
[C---:B------:R-:W-:Y:S01]  /*14f30*/  ISETP.GT.U32.AND P2, PT, R3.reuse, R148, PT ;  /* 0x000000940300720c */ /* 0x040fe20003f44070 */
[----:B------:R-:W-:Y:S01]  /*14f40*/  IMAD R149, R3, R152, R149 ;  /* 0x0000009803957224 */ /* 0x000fe200078e0295 */
[----:B------:R-:W-:Y:S01]  /*14f50*/  @!P5 IADD3 R146, R146, -R3, RZ ;  /* 0x800000039292d210 */ /* 0x000fe20007ffe0ff */
[----:B------:R-:W-:Y:S01]  /*14f60*/  IMAD.MOV R151, RZ, RZ, -R151 ;  /* 0x000000ffff977224 */ /* 0x000fe200078e0a97 */
[----:B------:R-:W-:Y:S01]  /*14f70*/  IABS R152, R108 ;  /* 0x0000006c00987213 */ /* 0x000fe20000000000 */
[----:B------:R-:W-:Y:S01]  /*14f80*/  IMAD.HI.U32 R155, R5, R153, RZ ;  /* 0x00000099059b7227 */ /* 0x000fe200078e00ff */
[----:B------:R-:W-:Y:S01]  /*14f90*/  ISETP.GT.U32.AND P5, PT, R3, R149, PT ;  /* 0x000000950300720c */ /* 0x000fe20003fa4070 */
[----:B------:R-:W-:Y:S02]  /*14fa0*/  STL [R1+0x4988], R107 ;  /* 0x0049886b01007387 */ /* 0x000fe40000100800 */
[--C-:B------:R-:W-:Y:S01]  /*14fb0*/  @!P0 IMAD.IADD R147, R147, 0x1, -R3.reuse ;  /* 0x0000000193938824 */ /* 0x100fe200078e0a03 */
[----:B------:R-:W-:Y:S01]  /*14fc0*/  IADD3 R155, -R155, RZ, RZ ;  /* 0x000000ff9b9b7210 */ /* 0x000fe20007ffe1ff */
[----:B------:R-:W-:Y:S01]  /*14fd0*/  IMAD R150, R3, R151, R150 ;  /* 0x0000009703967224 */ /* 0x000fe200078e0296 */
[----:B------:R-:W-:Y:S01]  /*14fe0*/  IABS R151, R109 ;  /* 0x0000006d00977213 */ /* 0x000fe20000000000 */
[----:B------:R-:W-:Y:S01]  /*14ff0*/  IMAD.HI.U32 R157, R5, R152, RZ ;  /* 0x00000098059d7227 */ /* 0x000fe200078e00ff */
[----:B------:R-:W-:Y:S01]  /*15000*/  @!P2 IADD3 R148, R148, -R3, RZ ;  /* 0x800000039494a210 */ /* 0x000fe20007ffe0ff */
[----:B------:R-:W-:Y:S01]  /*15010*/  STL [R1+0x4990], R106 ;  /* 0x0049906a01007387 */ /* 0x000fe20000100800 */
[----:B------:R-:W-:Y:S01]  /*15020*/  ISETP.GT.U32.AND P0, PT, R3, R147, PT ;  /* 0x000000930300720c */ /* 0x000fe20003f04070 */
[----:B------:R-:W-:Y:S01]  /*15030*/  IMAD.HI.U32 R158, R5, R151, RZ ;  /* 0x00000097059e7227 */ /* 0x000fe200078e00ff */
[----:B------:R-:W-:Y:S01]  /*15040*/  ISETP.GT.U32.AND P2, PT, R3, R148, PT ;  /* 0x000000940300720c */ /* 0x000fe20003f44070 */
[----:B------:R-:W-:Y:S02]  /*15050*/  STL [R1+0x498c], R105 ;  /* 0x00498c6901007387 */ /* 0x000fe40000100800 */
[----:B------:R-:W-:-:S02]  /*15060*/  @!P5 IMAD.IADD R149, R149, 0x1, -R3 ;  /* 0x000000019595d824 */ /* 0x000fc400078e0a03 */
[----:B------:R-:W-:Y:S01]  /*15070*/  IMAD.MOV R158, RZ, RZ, -R158 ;  /* 0x000000ffff9e7224 */ /* 0x000fe200078e0a9e */
[----:B------:R-:W-:Y:S01]  /*15080*/  STL [R1+0x4994], R104 ;  /* 0x0049946801007387 */ /* 0x000fe20000100800 */
[----:B------:R-:W-:Y:S01]  /*15090*/  IMAD.MOV R157, RZ, RZ, -R157 ;  /* 0x000000ffff9d7224 */ /* 0x000fe200078e0a9d */
[C---:B------:R-:W-:Y:S01]  /*150a0*/  ISETP.GT.U32.AND P5, PT, R3.reuse, R149, PT ;  /* 0x000000950300720c */ /* 0x040fe20003fa4070 */
[----:B------:R-:W-:Y:S01]  /*150b0*/  IMAD R151, R3, R158, R151 ;  /* 0x0000009e03977224 */ /* 0x000fe200078e0297 */
[----:B------:R-:W-:Y:S01]  /*150c0*/  IABS R158, R102 ;  /* 0x00000066009e7213 */ /* 0x000fe20000000000 */
[--C-:B------:R-:W-:Y:S01]  /*150d0*/  @!P0 IMAD.IADD R147, R147, 0x1, -R3.reuse ;  /* 0x0000000193938824 */ /* 0x100fe200078e0a03 */
[C---:B------:R-:W-:Y:S01]  /*150e0*/  ISETP.GT.U32.AND P0, PT, R3.reuse, R150, PT ;  /* 0x000000960300720c */ /* 0x040fe20003f04070 */
[--C-:B------:R-:W-:Y:S01]  /*150f0*/  @!P2 IMAD.IADD R148, R148, 0x1, -R3.reuse ;  /* 0x000000019494a824 */ /* 0x100fe200078e0a03 */
[C---:B------:R-:W-:Y:S01]  /*15100*/  ISETP.GT.U32.AND P2, PT, R3.reuse, R151, PT ;  /* 0x000000970300720c */ /* 0x040fe20003f44070 */
[----:B------:R-:W-:Y:S01]  /*15110*/  IMAD R152, R3, R157, R152 ;  /* 0x0000009d03987224 */ /* 0x000fe200078e0298 */
[----:B------:R-:W-:Y:S01]  /*15120*/  IABS R157, R103 ;  /* 0x00000067009d7213 */ /* 0x000fe20000000000 */
[----:B------:R-:W-:Y:S01]  /*15130*/  IMAD.HI.U32 R156, R5, R154, RZ ;  /* 0x0000009a059c7227 */ /* 0x000fe200078e00ff */
[----:B------:R-:W-:Y:S03]  /*15140*/  STL [R1+0x49a4], R103 ;  /* 0x0049a46701007387 */ /* 0x000fe60000100800 */
[----:B------:R-:W-:Y:S01]  /*15150*/  @!P5 IMAD.IADD R149, R149, 0x1, -R3 ;  /* 0x000000019595d824 */ /* 0x000fe200078e0a03 */
[C---:B------:R-:W-:Y:S01]  /*15160*/  ISETP.GT.U32.AND P5, PT, R3.reuse, R152, PT ;  /* 0x000000980300720c */ /* 0x040fe20003fa4070 */
[----:B------:R-:W-:Y:S01]  /*15170*/  IMAD R153, R3, R155, R153 ;  /* 0x0000009b03997224 */ /* 0x000fe200078e0299 */
[----:B------:R-:W-:Y:S01]  /*15180*/  IABS R155, R105 ;  /* 0x00000069009b7213 */ /* 0x000fe20000000000 */
[----:B------:R-:W-:Y:S01]  /*15190*/  IMAD.MOV R156, RZ, RZ, -R156 ;  /* 0x000000ffff9c7224 */ /* 0x000fe200078e0a9c */
[----:B------:R-:W-:Y:S01]  /*151a0*/  @!P0 IADD3 R150, R150, -R3, RZ ;  /* 0x8000000396968210 */ /* 0x000fe20007ffe0ff */
[----:B------:R-:W-:Y:S01]  /*151b0*/  @!P2 IMAD.IADD R151, R151, 0x1, -R3 ;  /* 0x000000019797a824 */ /* 0x000fe200078e0a03 */
[----:B------:R-:W-:Y:S01]  /*151c0*/  STL [R1+0x49b4], R102 ;  /* 0x0049b46601007387 */ /* 0x000fe20000100800 */
[----:B------:R-:W-:Y:S01]  /*151d0*/  IMAD.HI.U32 R162, R5, R155, RZ ;  /* 0x0000009b05a27227 */ /* 0x000fe200078e00ff */
[----:B------:R-:W-:-:S02]  /*151e0*/  ISETP.GT.U32.AND P0, PT, R3, R150, PT ;  /* 0x000000960300720c */ /* 0x000fc40003f04070 */
[C---:B------:R-:W-:Y:S01]  /*151f0*/  ISETP.GT.U32.AND P2, PT, R3.reuse, R151, PT ;  /* 0x000000970300720c */ /* 0x040fe20003f44070 */
[----:B------:R-:W-:Y:S01]  /*15200*/  IMAD R154, R3, R156, R154 ;  /* 0x0000009c039a7224 */ /* 0x000fe200078e029a */
[----:B------:R-:W-:Y:S01]  /*15210*/  IADD3 R162, -R162, RZ, RZ ;  /* 0x000000ffa2a27210 */ /* 0x000fe20007ffe1ff */
[----:B------:R-:W-:Y:S01]  /*15220*/  @!P5 IMAD.IADD R152, R152, 0x1, -R3 ;  /* 0x000000019898d824 */ /* 0x000fe200078e0a03 */
[----:B------:R-:W-:Y:S01]  /*15230*/  IABS R156, R104 ;  /* 0x00000068009c7213 */ /* 0x000fe20000000000 */
[----:B------:R-:W-:Y:S01]  /*15240*/  IMAD.HI.U32 R160, R5, R157, RZ ;  /* 0x0000009d05a07227 */ /* 0x000fe200078e00ff */
[----:B------:R-:W-:Y:S02]  /*15250*/  STL [R1+0x49a0], R101 ;  /* 0x0049a06501007387 */ /* 0x000fe40000100800 */
[C---:B------:R-:W-:Y:S01]  /*15260*/  ISETP.GT.U32.AND P5, PT, R3.reuse, R152, PT ;  /* 0x000000980300720c */ /* 0x040fe20003fa4070 */
[C---:B------:R-:W-:Y:S01]  /*15270*/  IMAD R155, R3.reuse, R162, R155 ;  /* 0x000000a2039b7224 */ /* 0x040fe200078e029b */
[----:B------:R-:W-:Y:S01]  /*15280*/  IADD3 R160, -R160, RZ, RZ ;  /* 0x000000ffa0a07210 */ /* 0x000fe20007ffe1ff */
[--C-:B------:R-:W-:Y:S01]  /*15290*/  @!P0 IMAD.IADD R150, R150, 0x1, -R3.reuse ;  /* 0x0000000196968824 */ /* 0x100fe200078e0a03 */
[----:B------:R-:W-:Y:S01]  /*152a0*/  ISETP.GT.U32.AND P0, PT, R3, R153, PT ;  /* 0x000000990300720c */ /* 0x000fe20003f04070 */
[----:B------:R-:W-:Y:S01]  /*152b0*/  @!P2 IMAD.IADD R151, R151, 0x1, -R3 ;  /* 0x000000019797a824 */ /* 0x000fe200078e0a03 */
[----:B------:R-:W-:Y:S01]  /*152c0*/  ISETP.GT.U32.AND P2, PT, R3, R154, PT ;  /* 0x0000009a0300720c */ /* 0x000fe20003f44070 */
[----:B------:R-:W-:Y:S01]  /*152d0*/  IMAD.HI.U32 R161, R5, R156, RZ ;  /* 0x0000009c05a17227 */ /* 0x000fe200078e00ff */
[----:B------:R-:W-:Y:S01]  /*152e0*/  IABS R162, R98 ;  /* 0x0000006200a27213 */ /* 0x000fe20000000000 */
[----:B------:R-:W-:Y:S02]  /*152f0*/  STL [R1+0x49b0], R100 ;  /* 0x0049b06401007387 */ /* 0x000fe40000100800 */
[----:B------:R-:W-:-:S02]  /*15300*/  IMAD.MOV R161, RZ, RZ, -R161 ;  /* 0x000000ffffa17224 */ /* 0x000fc400078e0aa1 */
[--C-:B------:R-:W-:Y:S01]  /*15310*/  @!P5 IMAD.IADD R152, R152, 0x1, -R3.reuse ;  /* 0x000000019898d824 */ /* 0x100fe200078e0a03 */
[C---:B------:R-:W-:Y:S01]  /*15320*/  ISETP.GT.U32.AND P5, PT, R3.reuse, R155, PT ;  /* 0x0000009b0300720c */ /* 0x040fe20003fa4070 */
[----:B------:R-:W-:Y:S01]  /*15330*/  IMAD R156, R3, R161, R156 ;  /* 0x000000a1039c7224 */ /* 0x000fe200078e029c */
[----:B------:R-:W-:Y:S01]  /*15340*/  IABS R161, R99 ;  /* 0x0000006300a17213 */ /* 0x000fe20000000000 */
[----:B------:R-:W-:Y:S01]  /*15350*/  @!P0 IMAD.IADD R153, R153, 0x1, -R3 ;  /* 0x0000000199998824 */ /* 0x000fe200078e0a03 */
[----:B------:R-:W-:Y:S01]  /*15360*/  STL [R1+0x49c0], R99 ;  /* 0x0049c06301007387 */ /* 0x000fe20000100800 */
[----:B------:R-:W-:Y:S01]  /*15370*/  @!P2 IADD3 R154, R154, -R3, RZ ;  /* 0x800000039a9aa210 */ /* 0x000fe20007ffe0ff */
[----:B------:R-:W-:Y:S01]  /*15380*/  IMAD R157, R3, R160, R157 ;  /* 0x000000a0039d7224 */ /* 0x000fe200078e029d */
[----:B------:R-:W-:Y:S01]  /*15390*/  IABS R160, R100 ;  /* 0x0000006400a07213 */ /* 0x000fe20000000000 */
[----:B------:R-:W-:Y:S01]  /*153a0*/  IMAD.HI.U32 R159, R5, R158, RZ ;  /* 0x0000009e059f7227 */ /* 0x000fe200078e00ff */
[C---:B------:R-:W-:Y:S01]  /*153b0*/  ISETP.GT.U32.AND P0, PT, R3.reuse, R153, PT ;  /* 0x000000990300720c */ /* 0x040fe20003f04070 */
[----:B------:R-:W-:Y:S01]  /*153c0*/  STL [R1+0x49c4], R98 ;  /* 0x0049c46201007387 */ /* 0x000fe20000100800 */
[----:B------:R-:W-:Y:S01]  /*153d0*/  ISETP.GT.U32.AND P2, PT, R3, R154, PT ;  /* 0x0000009a0300720c */ /* 0x000fe20003f44070 */
[----:B------:R-:W-:-:S02]  /*153e0*/  IMAD.MOV R159, RZ, RZ, -R159 ;  /* 0x000000ffff9f7224 */ /* 0x000fc400078e0a9f */
[--C-:B------:R-:W-:Y:S01]  /*153f0*/  @!P5 IMAD.IADD R155, R155, 0x1, -R3.reuse ;  /* 0x000000019b9bd824 */ /* 0x100fe200078e0a03 */
[----:B------:R-:W-:Y:S01]  /*15400*/  STL [R1+0x49bc], R97 ;  /* 0x0049bc6101007387 */ /* 0x000fe20000100800 */
[----:B------:R-:W-:Y:S01]  /*15410*/  IMAD R158, R3, R159, R158 ;  /* 0x0000009f039e7224 */ /* 0x000fe200078e029e */
[----:B------:R-:W-:Y:S01]  /*15420*/  IABS R159, R101 ;  /* 0x00000065009f7213 */ /* 0x000fe20000000000 */
[----:B------:R-:W-:Y:S01]  /*15430*/  IMAD.HI.U32 R165, R5, R160, RZ ;  /* 0x000000a005a57227 */ /* 0x000fe200078e00ff */
[----:B------:R-:W-:Y:S01]  /*15440*/  ISETP.GT.U32.AND P5, PT, R3, R155, PT ;  /* 0x0000009b0300720c */ /* 0x000fe20003fa4070 */
[----:B------:R-:W-:Y:S02]  /*15450*/  STL [R1+0x49c8], R96 ;  /* 0x0049c86001007387 */ /* 0x000fe40000100800 */
[----:B------:R-:W-:Y:S01]  /*15460*/  @!P0 IMAD.IADD R153, R153, 0x1, -R3 ;  /* 0x0000000199998824 */ /* 0x000fe200078e0a03 */
[----:B------:R-:W-:Y:S01]  /*15470*/  ISETP.GT.U32.AND P0, PT, R3, R156, PT ;  /* 0x0000009c0300720c */ /* 0x000fe20003f04070 */
[----:B------:R-:W-:Y:S01]  /*15480*/  IMAD.HI.U32 R166, R5, R159, RZ ;  /* 0x0000009f05a67227 */ /* 0x000fe200078e00ff */
[----:B------:R-:W-:Y:S01]  /*15490*/  @!P2 IADD3 R154, R154, -R3, RZ ;  /* 0x800000039a9aa210 */ /* 0x000fe20007ffe0ff */
[----:B------:R-:W-:Y:S01]  /*154a0*/  STL [R1+0x49cc], R95 ;  /* 0x0049cc5f01007387 */ /* 0x000fe20000100800 */
[----:B------:R-:W-:Y:S01]  /*154b0*/  ISETP.GT.U32.AND P2, PT, R3, R157, PT ;  /* 0x0000009d0300720c */ /* 0x000fe20003f44070 */
[----:B------:R-:W-:-:S02]  /*154c0*/  IMAD.MOV R166, RZ, RZ, -R166 ;  /* 0x000000ffffa67224 */ /* 0x000fc400078e0aa6 */
[----:B------:R-:W-:Y:S01]  /*154d0*/  IMAD.MOV R165, RZ, RZ, -R165 ;  /* 0x000000ffffa57224 */ /* 0x000fe200078e0aa5 */
[----:B------:R-:W-:Y:S01]  /*154e0*/  STL [R1+0x49ec], R94 ;  /* 0x0049ec5e01007387 */ /* 0x000fe20000100800 */
[----:B------:R-:W-:Y:S01]  /*154f0*/  @!P5 IMAD.IADD R155, R155, 0x1, -R3 ;  /* 0x000000019b9bd824 */ /* 0x000fe200078e0a03 */
[C---:B------:R-:W-:Y:S01]  /*15500*/  ISETP.GT.U32.AND P5, PT, R3.reuse, R158, PT ;  /* 0x0000009e0300720c */ /* 0x040fe20003fa4070 */
[----:B------:R-:W-:Y:S01]  /*15510*/  IMAD R159, R3, R166, R159 ;  /* 0x000000a6039f7224 */ /* 0x000fe200078e029f */
[----:B------:R-:W-:Y:S01]  /*15520*/  IABS R166, R94 ;  /* 0x0000005e00a67213 */ /* 0x000fe20000000000 */
[----:B------:R-:W-:Y:S01]  /*15530*/  IMAD.HI.U32 R164, R5, R161, RZ ;  /* 0x000000a105a47227 */ /* 0x000fe200078e00ff */
[----:B------:R-:W-:Y:S01]  /*15540*/  @!P0 IADD3 R156, R156, -R3, RZ ;  /* 0x800000039c9c8210 */ /* 0x000fe20007ffe0ff */
[----:B------:R-:W-:Y:S02]  /*15550*/  STL [R1+0x49e4], R93 ;  /* 0x0049e45d01007387 */ /* 0x000fe40000100800 */
[--C-:B------:R-:W-:Y:S01]  /*15560*/  @!P2 IMAD.IADD R157, R157, 0x1, -R3.reuse ;  /* 0x000000019d9da824 */ /* 0x100fe200078e0a03 */
[C---:B------:R-:W-:Y:S01]  /*15570*/  ISETP.GT.U32.AND P0, PT, R3.reuse, R156, PT ;  /* 0x0000009c0300720c */ /* 0x040fe20003f04070 */
[----:B------:R-:W-:Y:S01]  /*15580*/  IMAD R160, R3, R165, R160 ;  /* 0x000000a503a07224 */ /* 0x000fe200078e02a0 */
[----:B------:R-:W-:Y:S01]  /*15590*/  IADD3 R164, -R164, RZ, RZ ;  /* 0x000000ffa4a47210 */ /* 0x000fe20007ffe1ff */
[----:B------:R-:W-:Y:S01]  /*155a0*/  IMAD.HI.U32 R163, R5, R162, RZ ;  /* 0x000000a205a37227 */ /* 0x000fe200078e00ff */
[----:B------:R-:W-:Y:S01]  /*155b0*/  ISETP.GT.U32.AND P2, PT, R3, R157, PT ;  /* 0x0000009d0300720c */ /* 0x000fe20003f44070 */
[----:B------:R-:W-:Y:S01]  /*155c0*/  STL [R1+0x49e8], R92 ;  /* 0x0049e85c01007387 */ /* 0x000fe20000100800 */
[----:B------:R-:W-:Y:S01]  /*155d0*/  IABS R165, R95 ;  /* 0x0000005f00a57213 */ /* 0x000fe20000000000 */
[----:B------:R-:W-:-:S02]  /*155e0*/  @!P5 IMAD.IADD R158, R158, 0x1, -R3 ;  /* 0x000000019e9ed824 */ /* 0x000fc400078e0a03 */
[C---:B------:R-:W-:Y:S01]  /*155f0*/  IMAD R161, R3.reuse, R164, R161 ;  /* 0x000000a403a17224 */ /* 0x040fe200078e02a1 */
[----:B------:R-:W-:Y:S01]  /*15600*/  IABS R164, R96 ;  /* 0x0000006000a47213 */ /* 0x000fe20000000000 */
[----:B------:R-:W-:Y:S01]  /*15610*/  IMAD.MOV R163, RZ, RZ, -R163 ;  /* 0x000000ffffa37224 */ /* 0x000fe200078e0aa3 */
[C---:B------:R-:W-:Y:S01]  /*15620*/  ISETP.GT.U32.AND P5, PT, R3.reuse, R158, PT ;  /* 0x0000009e0300720c */ /* 0x040fe20003fa4070 */
[--C-:B------:R-:W-:Y:S01]  /*15630*/  @!P0 IMAD.IADD R156, R156, 0x1, -R3.reuse ;  /* 0x000000019c9c8824 */ /* 0x100fe200078e0a03 */
[C---:B------:R-:W-:Y:S01]  /*15640*/  ISETP.GT.U32.AND P0, PT, R3.reuse, R159, PT ;  /* 0x0000009f0300720c */ /* 0x040fe20003f04070 */
[----:B------:R-:W-:Y:S01]  /*15650*/  IMAD R162, R3, R163, R162 ;  /* 0x000000a303a27224 */ /* 0x000fe200078e02a2 */
[----:B------:R-:W-:Y:S01]  /*15660*/  IABS R163, R97 ;  /* 0x0000006100a37213 */ /* 0x000fe20000000000 */
[--C-:B------:R-:W-:Y:S01]  /*15670*/  @!P2 IMAD.IADD R157, R157, 0x1, -R3.reuse ;  /* 0x000000019d9da824 */ /* 0x100fe200078e0a03 */
[----:B------:R-:W-:Y:S01]  /*15680*/  ISETP.GT.U32.AND P2, PT, R3, R160, PT ;  /* 0x000000a00300720c */ /* 0x000fe20003f44070 */
[C---:B------:R-:W-:Y:S01]  /*15690*/  IMAD.HI.U32 R169, R5.reuse, R164, RZ ;  /* 0x000000a405a97227 */ /* 0x040fe200078e00ff */
[----:B------:R-:W-:Y:S03]  /*156a0*/  STL [R1+0x49f0], R91 ;  /* 0x0049f05b01007387 */ /* 0x000fe60000100800 */
[----:B------:R-:W-:Y:S01]  /*156b0*/  IMAD.HI.U32 R170, R5, R163, RZ ;  /* 0x000000a305aa7227 */ /* 0x000fe200078e00ff */
[----:B------:R-:W-:Y:S01]  /*156c0*/  IADD3 R169, -R169, RZ, RZ ;  /* 0x000000ffa9a97210 */ /* 0x000fe20007ffe1ff */
[----:B------:R-:W-:Y:S02]  /*156d0*/  STL [R1+0x4a00], R90 ;  /* 0x004a005a01007387 */ /* 0x000fe40000100800 */
[--C-:B------:R-:W-:Y:S01]  /*156e0*/  @!P5 IMAD.IADD R158, R158, 0x1, -R3.reuse ;  /* 0x000000019e9ed824 */ /* 0x100fe200078e0a03 */
[----:B------:R-:W-:Y:S01]  /*156f0*/  ISETP.GT.U32.AND P5, PT, R3, R161, PT ;  /* 0x000000a10300720c */ /* 0x000fe20003fa4070 */
[--C-:B------:R-:W-:Y:S01]  /*15700*/  @!P0 IMAD.IADD R159, R159, 0x1, -R3.reuse ;  /* 0x000000019f9f8824 */ /* 0x100fe200078e0a03 */
[----:B------:R-:W-:Y:S01]  /*15710*/  IADD3 R170, -R170, RZ, RZ ;  /* 0x000000ffaaaa7210 */ /* 0x000fe20007ffe1ff */
[----:B------:R-:W-:Y:S01]  /*15720*/  @!P2 IMAD.IADD R160, R160, 0x1, -R3 ;  /* 0x00000001a0a0a824 */ /* 0x000fe200078e0a03 */
[----:B------:R-:W-:Y:S01]  /*15730*/  STL [R1+0x49f4], R89 ;  /* 0x0049f45901007387 */ /* 0x000fe20000100800 */
[C---:B------:R-:W-:Y:S01]  /*15740*/  IMAD R164, R3.reuse, R169, R164 ;  /* 0x000000a903a47224 */ /* 0x040fe200078e02a4 */
[C---:B------:R-:W-:Y:S01]  /*15750*/  ISETP.GT.U32.AND P0, PT, R3.reuse, R159, PT ;  /* 0x0000009f0300720c */ /* 0x040fe20003f04070 */
[C---:B------:R-:W-:Y:S01]  /*15760*/  IMAD R163, R3.reuse, R170, R163 ;  /* 0x000000aa03a37224 */ /* 0x040fe200078e02a3 */
[----:B------:R-:W-:Y:S01]  /*15770*/  ISETP.GT.U32.AND P2, PT, R3, R160, PT ;  /* 0x000000a00300720c */ /* 0x000fe20003f44070 */
[----:B------:R-:W-:Y:S01]  /*15780*/  IMAD.HI.U32 R167, R5, R165, RZ ;  /* 0x000000a505a77227 */ /* 0x000fe200078e00ff */
[----:B------:R-:W-:Y:S01]  /*15790*/  IABS R169, R91 ;  /* 0x0000005b00a97213 */ /* 0x000fe20000000000 */
[----:B------:R-:W-:Y:S01]  /*157a0*/  STL [R1+0x49f8], R88 ;  /* 0x0049f85801007387 */ /* 0x000fe20000100800 */
[----:B------:R-:W-:Y:S01]  /*157b0*/  IABS R170, R90 ;  /* 0x0000005a00aa7213 */ /* 0x000fe20000000000 */
[----:B------:R-:W-:-:S02]  /*157c0*/  @!P5 IMAD.IADD R161, R161, 0x1, -R3 ;  /* 0x00000001a1a1d824 */ /* 0x000fc400078e0a03 */
[----:B------:R-:W-:Y:S01]  /*157d0*/  IMAD.HI.U32 R168, R5, R166, RZ ;  /* 0x000000a605a87227 */ /* 0x000fe200078e00ff */
[----:B------:R-:W-:Y:S02]  /*157e0*/  STL [R1+0x4a08], R87 ;  /* 0x004a085701007387 */ /* 0x000fe40000100800 */
[----:B------:R-:W-:Y:S01]  /*157f0*/  ISETP.GT.U32.AND P5, PT, R3, R161, PT ;  /* 0x000000a10300720c */ /* 0x000fe20003fa4070 */
[----:B------:R-:W-:Y:S01]  /*15800*/  IMAD.MOV R167, RZ, RZ, -R167 ;  /* 0x000000ffffa77224 */ /* 0x000fe200078e0aa7 */
[----:B------:R-:W-:Y:S01]  /*15810*/  @!P0 IADD3 R159, R159, -R3, RZ ;  /* 0x800000039f9f8210 */ /* 0x000fe20007ffe0ff */
[----:B------:R-:W-:Y:S01]  /*15820*/  @!P2 IMAD.IADD R160, R160, 0x1, -R3 ;  /* 0x00000001a0a0a824 */ /* 0x000fe200078e0a03 */
[C---:B------:R-:W-:Y:S01]  /*15830*/  ISETP.GT.U32.AND P0, PT, R3.reuse, R162, PT ;  /* 0x000000a20300720c */ /* 0x040fe20003f04070 */
[C---:B------:R-:W-:Y:S01]  /*15840*/  IMAD R165, R3.reuse, R167, R165 ;  /* 0x000000a703a57224 */ /* 0x040fe200078e02a5 */
[----:B------:R-:W-:Y:S01]  /*15850*/  ISETP.GT.U32.AND P2, PT, R3, R163, PT ;  /* 0x000000a30300720c */ /* 0x000fe20003f44070 */
[----:B------:R-:W-:Y:S01]  /*15860*/  IMAD.HI.U32 R172, R5, R169, RZ ;  /* 0x000000a905ac7227 */ /* 0x000fe200078e00ff */
[----:B------:R-:W-:Y:S01]  /*15870*/  IADD3 R168, -R168, RZ, RZ ;  /* 0x000000ffa8a87210 */ /* 0x000fe20007ffe1ff */
[----:B------:R-:W-:Y:S01]  /*15880*/  STL [R1+0x4a0c], R86 ;  /* 0x004a0c5601007387 */ /* 0x000fe20000100800 */
[----:B------:R-:W-:Y:S01]  /*15890*/  IABS R167, R93 ;  /* 0x0000005d00a77213 */ /* 0x000fe20000000000 */
[----:B------:R-:W-:-:S02]  /*158a0*/  IMAD.MOV R172, RZ, RZ, -R172 ;  /* 0x000000ffffac7224 */ /* 0x000fc400078e0aac */
[--C-:B------:R-:W-:Y:S01]  /*158b0*/  @!P5 IMAD.IADD R161, R161, 0x1, -R3.reuse ;  /* 0x00000001a1a1d824 */ /* 0x100fe200078e0a03 */
[C---:B------:R-:W-:Y:S01]  /*158c0*/  ISETP.GT.U32.AND P5, PT, R3.reuse, R164, PT ;  /* 0x000000a40300720c */ /* 0x040fe20003fa4070 */
[----:B------:R-:W-:Y:S01]  /*158d0*/  IMAD R166, R3, R168, R166 ;  /* 0x000000a803a67224 */ /* 0x000fe200078e02a6 */
[----:B------:R-:W-:Y:S01]  /*158e0*/  IABS R168, R92 ;  /* 0x0000005c00a87213 */ /* 0x000fe20000000000 */
[----:B------:R-:W-:Y:S01]  /*158f0*/  IMAD.HI.U32 R174, R5, R167, RZ ;  /* 0x000000a705ae7227 */ /* 0x000fe200078e00ff */
[----:B------:R-:W-:Y:S01]  /*15900*/  @!P0 IADD3 R162, R162, -R3, RZ ;  /* 0x80000003a2a28210 */ /* 0x000fe20007ffe0ff */
[----:B------:R-:W-:Y:S02]  /*15910*/  STL [R1+0x4a04], R85 ;  /* 0x004a045501007387 */ /* 0x000fe40000100800 */
[----:B------:R-:W-:Y:S01]  /*15920*/  @!P2 IMAD.IADD R163, R163, 0x1, -R3 ;  /* 0x00000001a3a3a824 */ /* 0x000fe200078e0a03 */
[----:B------:R-:W-:Y:S01]  /*15930*/  ISETP.GT.U32.AND P0, PT, R3, R162, PT ;  /* 0x000000a20300720c */ /* 0x000fe20003f04070 */
[----:B------:R-:W-:Y:S01]  /*15940*/  IMAD.MOV R174, RZ, RZ, -R174 ;  /* 0x000000ffffae7224 */ /* 0x000fe200078e0aae */
[----:B------:R-:W-:Y:S01]  /*15950*/  STL [R1+0x4a1c], R84 ;  /* 0x004a1c5401007387 */ /* 0x000fe20000100800 */
[----:B------:R-:W-:Y:S01]  /*15960*/  IMAD.HI.U32 R173, R5, R168, RZ ;  /* 0x000000a805ad7227 */ /* 0x000fe200078e00ff */
[----:B------:R-:W-:-:S02]  /*15970*/  ISETP.GT.U32.AND P2, PT, R3, R163, PT ;  /* 0x000000a30300720c */ /* 0x000fc40003f44070 */
[----:B------:R-:W-:Y:S01]  /*15980*/  @!P5 IADD3 R164, R164, -R3, RZ ;  /* 0x80000003a4a4d210 */ /* 0x000fe20007ffe0ff */
[C---:B------:R-:W-:Y:S01]  /*15990*/  IMAD R167, R3.reuse, R174, R167 ;  /* 0x000000ae03a77224 */ /* 0x040fe200078e02a7 */
[----:B------:R-:W-:Y:S01]  /*159a0*/  IABS R174, R86 ;  /* 0x0000005600ae7213 */ /* 0x000fe20000000000 */
[----:B------:R-:W-:Y:S01]  /*159b0*/  IMAD.MOV R173, RZ, RZ, -R173 ;  /* 0x000000ffffad7224 */ /* 0x000fe200078e0aad */
[----:B------:R-:W-:Y:S01]  /*159c0*/  ISETP.GT.U32.AND P5, PT, R3, R164, PT ;  /* 0x000000a40300720c */ /* 0x000fe20003fa4070 */
[----:B------:R-:W-:Y:S01]  /*159d0*/  IMAD.HI.U32 R171, R5, R170, RZ ;  /* 0x000000aa05ab7227 */ /* 0x000fe200078e00ff */
[----:B------:R-:W-:Y:S03]  /*159e0*/  STL [R1+0x4a20], R83 ;  /* 0x004a205301007387 */ /* 0x000fe60000100800 */
[----:B------:R-:W-:Y:S01]  /*159f0*/  @!P0 IMAD.IADD R162, R162, 0x1, -R3 ;  /* 0x00000001a2a28824 */ /* 0x000fe200078e0a03 */
[C---:B------:R-:W-:Y:S01]  /*15a00*/  ISETP.GT.U32.AND P0, PT, R3.reuse, R165, PT ;  /* 0x000000a50300720c */ /* 0x040fe20003f04070 */
[----:B------:R-:W-:Y:S01]  /*15a10*/  IMAD R168, R3, R173, R168 ;  /* 0x000000ad03a87224 */ /* 0x000fe200078e02a8 */
[----:B------:R-:W-:Y:S01]  /*15a20*/  @!P2 IADD3 R163, R163, -R3, RZ ;  /* 0x80000003a3a3a210 */ /* 0x000fe20007ffe0ff */
[C---:B------:R-:W-:Y:S01]  /*15a30*/  IMAD R169, R3.reuse, R172, R169 ;  /* 0x000000ac03a97224 */ /* 0x040fe200078e02a9 */
[----:B------:R-:W-:Y:S01]  /*15a40*/  ISETP.GT.U32.AND P2, PT, R3, R166, PT ;  /* 0x000000a60300720c */ /* 0x000fe20003f44070 */
[----:B------:R-:W-:Y:S01]  /*15a50*/  IMAD.HI.U32 R175, R5, R174, RZ ;  /* 0x000000ae05af7227 */ /* 0x000fe200078e00ff */
[----:B------:R-:W-:Y:S01]  /*15a60*/  IADD3 R171, -R171, RZ, RZ ;  /* 0x000000ffabab7210 */ /* 0x000fe20007ffe1ff */
[----:B------:R-:W-:Y:S01]  /*15a70*/  STL [R1+0x4a30], R82 ;  /* 0x004a305201007387 */ /* 0x000fe20000100800 */
[----:B------:R-:W-:Y:S01]  /*15a80*/  IABS R172, R88 ;  /* 0x0000005800ac7213 */ /* 0x000fe20000000000 */
[--C-:B------:R-:W-:Y:S01]  /*15a90*/  @!P5 IMAD.IADD R164, R164, 0x1, -R3.reuse ;  /* 0x00000001a4a4d824 */ /* 0x100fe200078e0a03 */
[C---:B------:R-:W-:Y:S01]  /*15aa0*/  ISETP.GT.U32.AND P5, PT, R3.reuse, R167, PT ;  /* 0x000000a70300720c */ /* 0x040fe20003fa4070 */
[----:B------:R-:W-:Y:S01]  /*15ab0*/  IMAD R170, R3, R171, R170 ;  /* 0x000000ab03aa7224 */ /* 0x000fe200078e02aa */
[----:B------:R-:W-:Y:S01]  /*15ac0*/  IABS R171, R89 ;  /* 0x0000005900ab7213 */ /* 0x000fe20000000000 */
[--C-:B------:R-:W-:Y:S01]  /*15ad0*/  @!P0 IMAD.IADD R165, R165, 0x1, -R3.reuse ;  /* 0x00000001a5a58824 */ /* 0x100fe200078e0a03 */
[----:B------:R-:W-:Y:S01]  /*15ae0*/  IABS R173, R87 ;  /* 0x0000005700ad7213 */ /* 0x000fe20000000000 */
[----:B------:R-:W-:Y:S01]  /*15af0*/  IMAD.HI.U32 R177, R5, R172, RZ ;  /* 0x000000ac05b17227 */ /* 0x000fe200078e00ff */
[----:B------:R-:W-:Y:S01]  /*15b00*/  IADD3 R175, -R175, RZ, RZ ;  /* 0x000000ffafaf7210 */ /* 0x000fe20007ffe1ff */
[----:B------:R-:W-:Y:S01]  /*15b10*/  STL [R1+0x4a24], R81 ;  /* 0x004a245101007387 */ /* 0x000fe20000100800 */
[----:B------:R-:W-:Y:S01]  /*15b20*/  @!P2 IADD3 R166, R166, -R3, RZ ;  /* 0x80000003a6a6a210 */ /* 0x000fe20007ffe0ff */
[----:B------:R-:W-:Y:S01]  /*15b30*/  IMAD.HI.U32 R178, R5, R171, RZ ;  /* 0x000000ab05b27227 */ /* 0x000fe200078e00ff */
[C---:B------:R-:W-:Y:S01]  /*15b40*/  ISETP.GT.U32.AND P0, PT, R3.reuse, R165, PT ;  /* 0x000000a50300720c */ /* 0x040fe20003f04070 */
[----:B------:R-:W-:Y:S01]  /*15b50*/  STL [R1+0x4a34], R80 ;  /* 0x004a345001007387 */ /* 0x000fe20000100800 */
[----:B------:R-:W-:Y:S01]  /*15b60*/  ISETP.GT.U32.AND P2, PT, R3, R166, PT ;  /* 0x000000a60300720c */ /* 0x000fe20003f44070 */
[----:B------:R-:W-:Y:S01]  /*15b70*/  @!P5 IMAD.IADD R167, R167, 0x1, -R3 ;  /* 0x00000001a7a7d824 */ /* 0x000fe200078e0a03 */
[----:B------:R-:W-:Y:S01]  /*15b80*/  IADD3 R178, -R178, RZ, RZ ;  /* 0x000000ffb2b27210 */ /* 0x000fe20007ffe1ff */
[----:B------:R-:W-:Y:S01]  /*15b90*/  IMAD.MOV R177, RZ, RZ, -R177 ;  /* 0x000000ffffb17224 */ /* 0x000fe200078e0ab1 */
[----:B------:R-:W-:Y:S01]  /*15ba0*/  STL [R1+0x4a38], R79 ;  /* 0x004a384f01007387 */ /* 0x000fe20000100800 */
[----:B------:R-:W-:Y:S01]  /*15bb0*/  IMAD.HI.U32 R176, R5, R173, RZ ;  /* 0x000000ad05b07227 */ /* 0x000fe200078e00ff */
[----:B------:R-:W-:-:S02]  /*15bc0*/  ISETP.GT.U32.AND P5, PT, R3, R167, PT ;  /* 0x000000a70300720c */ /* 0x000fc40003fa4070 */
[----:B------:R-:W-:Y:S01]  /*15bd0*/  STL [R1+0x4a4c], R78 ;  /* 0x004a4c4e01007387 */ /* 0x000fe20000100800 */
        /* <DEDUP_REMOVED lines=8> */
[----:B------:R-:W-:Y:S01]  /*15c60*/  IMAD.MOV R176, RZ, RZ, -R176 ;  /* 0x000000ffffb07224 */ /* 0x000fe200078e0ab0 */
[----:B------:R-:W-:Y:S01]  /*15c70*/  STL [R1+0x4a3c], R77 ;  /* 0x004a3c4d01007387 */ /* 0x000fe20000100800 */
[----:B------:R-:W-:Y:S01]  /*15c80*/  @!P5 IMAD.IADD R167, R167, 0x1, -R3 ;  /* 0x00000001a7a7d824 */ /* 0x000fe200078e0a03 */
[C---:B------:R-:W-:Y:S01]  /*15c90*/  ISETP.GT.U32.AND P5, PT, R3.reuse, R170, PT ;  /* 0x000000aa0300720c */ /* 0x040fe20003fa4070 */
[C---:B------:R-:W-:Y:S01]  /*15ca0*/  IMAD R173, R3.reuse, R176, R173 ;  /* 0x000000b003ad7224 */ /* 0x040fe200078e02ad */
[----:B------:R-:W-:Y:S01]  /*15cb0*/  IABS R176, R84 ;  /* 0x0000005400b07213 */ /* 0x000fe20000000000 */
[----:B------:R-:W-:Y:S01]  /*15cc0*/  IMAD R174, R3, R175, R174 ;  /* 0x000000af03ae7224 */ /* 0x000fe200078e02ae */
[----:B------:R-:W-:Y:S01]  /*15cd0*/  IABS R175, R85 ;  /* 0x0000005500af7213 */ /* 0x000fe20000000000 */
[----:B------:R-:W-:Y:S01]  /*15ce0*/  IMAD.HI.U32 R179, R5, R178, RZ ;  /* 0x000000b205b37227 */ /* 0x000fe200078e00ff */
[----:B------:R-:W-:Y:S01]  /*15cf0*/  @!P0 IADD3 R168, R168, -R3, RZ ;  /* 0x80000003a8a88210 */ /* 0x000fe20007ffe0ff */
[----:B------:R-:W-:Y:S02]  /*15d00*/  STL [R1+0x4a48], R76 ;  /* 0x004a484c01007387 */ /* 0x000fe40000100800 */
[----:B------:R-:W-:Y:S01]  /*15d10*/  @!P2 IMAD.IADD R169, R169, 0x1, -R3 ;  /* 0x00000001a9a9a824 */ /* 0x000fe200078e0a03 */
[----:B------:R-:W-:Y:S01]  /*15d20*/  ISETP.GT.U32.AND P0, PT, R3, R168, PT ;  /* 0x000000a80300720c */ /* 0x000fe20003f04070 */
[----:B------:R-:W-:Y:S01]  /*15d30*/  IMAD.HI.U32 R182, R5, R175, RZ ;  /* 0x000000af05b67227 */ /* 0x000fe200078e00ff */
[----:B------:R-:W-:Y:S01]  /*15d40*/  STL [R1+0x4a54], R75 ;  /* 0x004a544b01007387 */ /* 0x000fe20000100800 */
[----:B------:R-:W-:-:S02]  /*15d50*/  @!P5 IADD3 R170, R170, -R3, RZ ;  /* 0x80000003aaaad210 */ /* 0x000fc40007ffe0ff */
[----:B------:R-:W-:Y:S01]  /*15d60*/  ISETP.GT.U32.AND P2, PT, R3, R169, PT ;  /* 0x000000a90300720c */ /* 0x000fe20003f44070 */
[----:B------:R-:W-:Y:S01]  /*15d70*/  IMAD.HI.U32 R181, R5, R176, RZ ;  /* 0x000000b005b57227 */ /* 0x000fe200078e00ff */
[----:B------:R-:W-:Y:S01]  /*15d80*/  ISETP.GT.U32.AND P5, PT, R3, R170, PT ;  /* 0x000000aa0300720c */ /* 0x000fe20003fa4070 */
[----:B------:R-:W-:Y:S01]  /*15d90*/  STL [R1+0x4a58], R74 ;  /* 0x004a584a01007387 */ /* 0x000fe20000100800 */
[----:B------:R-:W-:Y:S01]  /*15da0*/  IADD3 R182, -R182, RZ, RZ ;  /* 0x000000ffb6b67210 */ /* 0x000fe20007ffe1ff */
[----:B------:R-:W-:Y:S02]  /*15db0*/  IMAD.MOV R181, RZ, RZ, -R181 ;  /* 0x000000ffffb57224 */ /* 0x000fe400078e0ab5 */
[----:B------:R-:W-:Y:S01]  /*15dc0*/  IMAD.HI.U32 R180, R5, R177, RZ ;  /* 0x000000b105b47227 */ /* 0x000fe200078e00ff */
[----:B------:R-:W-:Y:S03]  /*15dd0*/  STL [R1+0x4a50], R73 ;  /* 0x004a504901007387 */ /* 0x000fe60000100800 */
[--C-:B------:R-:W-:Y:S01]  /*15de0*/  @!P0 IMAD.IADD R168, R168, 0x1, -R3.reuse ;  /* 0x00000001a8a88824 */ /* 0x100fe200078e0a03 */
[----:B------:R-:W-:Y:S01]  /*15df0*/  ISETP.GT.U32.AND P0, PT, R3, R171, PT ;  /* 0x000000ab0300720c */ /* 0x000fe20003f04070 */
[----:B------:R-:W-:Y:S01]  /*15e00*/  @!P2 IMAD.IADD R169, R169, 0x1, -R3 ;  /* 0x00000001a9a9a824 */ /* 0x000fe200078e0a03 */
[C---:B------:R-:W-:Y:S01]  /*15e10*/  ISETP.GT.U32.AND P2, PT, R3.reuse, R172, PT ;  /* 0x000000ac0300720c */ /* 0x040fe20003f44070 */
[C---:B------:R-:W-:Y:S01]  /*15e20*/  IMAD R175, R3.reuse, R182, R175 ;  /* 0x000000b603af7224 */ /* 0x040fe200078e02af */
[----:B------:R-:W-:Y:S01]  /*15e30*/  @!P5 IADD3 R170, R170, -R3, RZ ;  /* 0x80000003aaaad210 */ /* 0x000fe20007ffe0ff */
[C---:B------:R-:W-:Y:S01]  /*15e40*/  IMAD R176, R3.reuse, R181, R176 ;  /* 0x000000b503b07224 */ /* 0x040fe200078e02b0 */
[C---:B------:R-:W-:Y:S01]  /*15e50*/  ISETP.GT.U32.AND P5, PT, R3.reuse, R173, PT ;  /* 0x000000ad0300720c */ /* 0x040fe20003fa4070 */
[----:B------:R-:W-:Y:S01]  /*15e60*/  IMAD.MOV R179, RZ, RZ, -R179 ;  /* 0x000000ffffb37224 */ /* 0x000fe200078e0ab3 */
[----:B------:R-:W-:Y:S01]  /*15e70*/  IABS R181, R79 ;  /* 0x0000004f00b57213 */ /* 0x000fe20000000000 */
[----:B------:R-:W-:Y:S01]  /*15e80*/  IMAD.MOV R180, RZ, RZ, -R180 ;  /* 0x000000ffffb47224 */ /* 0x000fe200078e0ab4 */
[----:B------:R-:W-:Y:S01]  /*15e90*/  IABS R182, R78 ;  /* 0x0000004e00b67213 */ /* 0x000fe20000000000 */
        /* <DEDUP_REMOVED lines=11> */
[----:B------:R-:W-:-:S02]  /*15f50*/  @!P5 IMAD.IADD R173, R173, 0x1, -R3 ;  /* 0x00000001adadd824 */ /* 0x000fc400078e0a03 */
[----:B------:R-:W-:Y:S01]  /*15f60*/  IMAD.MOV R186, RZ, RZ, -R186 ;  /* 0x000000ffffba7224 */ /* 0x000fe200078e0aba */
[----:B------:R-:W-:Y:S01]  /*15f70*/  STL [R1+0x4a74], R70 ;  /* 0x004a744601007387 */ /* 0x000fe20000100800 */
[----:B------:R-:W-:Y:S01]  /*15f80*/  IMAD.HI.U32 R185, R5, R180, RZ ;  /* 0x000000b405b97227 */ /* 0x000fe200078e00ff */
[C---:B------:R-:W-:Y:S02]  /*15f90*/  ISETP.GT.U32.AND P5, PT, R3.reuse, R173, PT ;  /* 0x000000ad0300720c */ /* 0x040fe40003fa4070 */
[----:B------:R-:W-:Y:S01]  /*15fa0*/  STL [R1+0x4a70], R69 ;  /* 0x004a704501007387 */ /* 0x000fe20000100800 */
[----:B------:R-:W-:Y:S01]  /*15fb0*/  IMAD R179, R3, R186, R179 ;  /* 0x000000ba03b37224 */ /* 0x000fe200078e02b3 */
[----:B------:R-:W-:Y:S01]  /*15fc0*/  IABS R186, R74 ;  /* 0x0000004a00ba7213 */ /* 0x000fe20000000000 */
[----:B------:R-:W-:Y:S01]  /*15fd0*/  IMAD.HI.U32 R184, R5, R181, RZ ;  /* 0x000000b505b87227 */ /* 0x000fe200078e00ff */
[----:B------:R-:W-:Y:S01]  /*15fe0*/  @!P0 IADD3 R171, R171, -R3, RZ ;  /* 0x80000003abab8210 */ /* 0x000fe20007ffe0ff */
[----:B------:R-:W-:Y:S01]  /*15ff0*/  STL [R1+0x4a7c], R68 ;  /* 0x004a7c4401007387 */ /* 0x000fe20000100800 */
[C---:B------:R-:W-:Y:S01]  /*16000*/  ISETP.GT.U32.AND P0, PT, R3.reuse, R174, PT ;  /* 0x000000ae0300720c */ /* 0x040fe20003f04070 */
[----:B------:R-:W-:Y:S01]  /*16010*/  @!P2 IMAD.IADD R172, R172, 0x1, -R3 ;  /* 0x00000001acaca824 */ /* 0x000fe200078e0a03 */
[----:B------:R-:W-:Y:S01]  /*16020*/  ISETP.GT.U32.AND P2, PT, R3, R175, PT ;  /* 0x000000af0300720c */ /* 0x000fe20003f44070 */
[----:B------:R-:W-:Y:S01]  /*16030*/  IMAD.MOV R185, RZ, RZ, -R185 ;  /* 0x000000ffffb97224 */ /* 0x000fe200078e0ab9 */
[----:B------:R-:W-:Y:S01]  /*16040*/  STL [R1+0x4a84], R67 ;  /* 0x004a844301007387 */ /* 0x000fe20000100800 */
[----:B------:R-:W-:Y:S01]  /*16050*/  @!P5 IMAD.IADD R173, R173, 0x1, -R3 ;  /* 0x00000001adadd824 */ /* 0x000fe200078e0a03 */
[C---:B------:R-:W-:Y:S01]  /*16060*/  ISETP.GT.U32.AND P5, PT, R3.reuse, R176, PT ;  /* 0x000000b00300720c */ /* 0x040fe20003fa4070 */
[----:B------:R-:W-:Y:S01]  /*16070*/  IMAD.MOV R184, RZ, RZ, -R184 ;  /* 0x000000ffffb87224 */ /* 0x000fe200078e0ab8 */
[----:B------:R-:W-:Y:S01]  /*16080*/  STL [R1+0x4a98], R66 ;  /* 0x004a984201007387 */ /* 0x000fe20000100800 */
[C---:B------:R-:W-:Y:S01]  /*16090*/  IMAD R180, R3.reuse, R185, R180 ;  /* 0x000000b903b47224 */ /* 0x040fe200078e02b4 */
[----:B------:R-:W-:Y:S01]  /*160a0*/  IABS R185, R75 ;  /* 0x0000004b00b97213 */ /* 0x000fe20000000000 */
[----:B------:R-:W-:Y:S01]  /*160b0*/  IMAD R181, R3, R184, R181 ;  /* 0x000000b803b57224 */ /* 0x000fe200078e02b5 */
[----:B------:R-:W-:Y:S01]  /*160c0*/  IABS R184, R76 ;  /* 0x0000004c00b87213 */ /* 0x000fe20000000000 */
[----:B------:R-:W-:Y:S01]  /*160d0*/  IMAD.HI.U32 R183, R5, R182, RZ ;  /* 0x000000b605b77227 */ /* 0x000fe200078e00ff */
[-C--:B------:R-:W-:Y:S01]  /*160e0*/  @!P0 IADD3 R174, R174, -R3.reuse, RZ ;  /* 0x80000003aeae8210 */ /* 0x080fe20007ffe0ff */
[----:B------:R-:W-:Y:S01]  /*160f0*/  STL [R1+0x4a80], R65 ;  /* 0x004a804101007387 */ /* 0x000fe20000100800 */
[----:B------:R-:W-:Y:S01]  /*16100*/  @!P2 IADD3 R175, R175, -R3, RZ ;  /* 0x80000003afafa210 */ /* 0x000fe20007ffe0ff */
[----:B------:R-:W-:Y:S01]  /*16110*/  IMAD.MOV R183, RZ, RZ, -R183 ;  /* 0x000000ffffb77224 */ /* 0x000fe200078e0ab7 */
[----:B------:R-:W-:Y:S01]  /*16120*/  ISETP.GT.U32.AND P0, PT, R3, R174, PT ;  /* 0x000000ae0300720c */ /* 0x000fe20003f04070 */
[----:B------:R-:W-:Y:S01]  /*16130*/  IMAD.HI.U32 R189, R5, R184, RZ ;  /* 0x000000b805bd7227 */ /* 0x000fe200078e00ff */
[C---:B------:R-:W-:Y:S01]  /*16140*/  ISETP.GT.U32.AND P2, PT, R3.reuse, R175, PT ;  /* 0x000000af0300720c */ /* 0x040fe20003f44070 */
[----:B------:R-:W-:Y:S01]  /*16150*/  STL [R1+0x4a94], R64 ;  /* 0x004a944001007387 */ /* 0x000fe20000100800 */
[----:B------:R-:W-:Y:S01]  /*16160*/  @!P5 IADD3 R176, R176, -R3, RZ ;  /* 0x80000003b0b0d210 */ /* 0x000fe20007ffe0ff */
[----:B------:R-:W-:Y:S01]  /*16170*/  IMAD R182, R3, R183, R182 ;  /* 0x000000b703b67224 */ /* 0x000fe200078e02b6 */
[----:B------:R-:W-:Y:S01]  /*16180*/  IABS R183, R77 ;  /* 0x0000004d00b77213 */ /* 0x000fe20000000000 */
[----:B------:R-:W-:Y:S01]  /*16190*/  IMAD.HI.U32 R188, R5, R185, RZ ;  /* 0x000000b905bc7227 */ /* 0x000fe200078e00ff */
[----:B------:R-:W-:Y:S01]  /*161a0*/  ISETP.GT.U32.AND P5, PT, R3, R176, PT ;  /* 0x000000b00300720c */ /* 0x000fe20003fa4070 */
[----:B------:R-:W-:Y:S01]  /*161b0*/  STL [R1+0x4aa4], R63 ;  /* 0x004aa43f01007387 */ /* 0x000fe20000100800 */
[----:B------:R-:W-:Y:S01]  /*161c0*/  IADD3 R189, -R189, RZ, RZ ;  /* 0x000000ffbdbd7210 */ /* 0x000fe20007ffe1ff */
[----:B------:R-:W-:-:S02]  /*161d0*/  IMAD.HI.U32 R190, R5, R183, RZ ;  /* 0x000000b705be7227 */ /* 0x000fc400078e00ff */
[----:B------:R-:W-:Y:S02]  /*161e0*/  STL [R1+0x4aa8], R62 ;  /* 0x004aa83e01007387 */ /* 0x000fe40000100800 */
[--C-:B------:R-:W-:Y:S01]  /*161f0*/  @!P0 IMAD.IADD R174, R174, 0x1, -R3.reuse ;  /* 0x00000001aeae8824 */ /* 0x100fe200078e0a03 */
[----:B------:R-:W-:Y:S01]  /*16200*/  ISETP.GT.U32.AND P0, PT, R3, R177, PT ;  /* 0x000000b10300720c */ /* 0x000fe20003f04070 */
[----:B------:R-:W-:Y:S01]  /*16210*/  IMAD.MOV R190, RZ, RZ, -R190 ;  /* 0x000000ffffbe7224 */ /* 0x000fe200078e0abe */
[----:B------:R-:W-:Y:S01]  /*16220*/  @!P2 IADD3 R175, R175, -R3, RZ ;  /* 0x80000003afafa210 */ /* 0x000fe20007ffe0ff */
[C---:B------:R-:W-:Y:S01]  /*16230*/  IMAD R184, R3.reuse, R189, R184 ;  /* 0x000000bd03b87224 */ /* 0x040fe200078e02b8 */
[C---:B------:R-:W-:Y:S01]  /*16240*/  ISETP.GT.U32.AND P2, PT, R3.reuse, R178, PT ;  /* 0x000000b20300720c */ /* 0x040fe20003f44070 */
[----:B------:R-:W-:Y:S01]  /*16250*/  @!P5 IMAD.IADD R176, R176, 0x1, -R3 ;  /* 0x00000001b0b0d824 */ /* 0x000fe200078e0a03 */
[C---:B------:R-:W-:Y:S01]  /*16260*/  ISETP.GT.U32.AND P5, PT, R3.reuse, R179, PT ;  /* 0x000000b30300720c */ /* 0x040fe20003fa4070 */
[----:B------:R-:W-:Y:S01]  /*16270*/  IMAD R183, R3, R190, R183 ;  /* 0x000000be03b77224 */ /* 0x000fe200078e02b7 */
[----:B------:R-:W-:Y:S01]  /*16280*/  IABS R190, R70 ;  /* 0x0000004600be7213 */ /* 0x000fe20000000000 */
[----:B------:R-:W-:Y:S01]  /*16290*/  IMAD.MOV R188, RZ, RZ, -R188 ;  /* 0x000000ffffbc7224 */ /* 0x000fe200078e0abc */
[----:B------:R-:W-:Y:S01]  /*162a0*/  IABS R189, R71 ;  /* 0x0000004700bd7213 */ /* 0x000fe20000000000 */
[----:B------:R-:W-:Y:S01]  /*162b0*/  IMAD.HI.U32 R187, R5, R186, RZ ;  /* 0x000000ba05bb7227 */ /* 0x000fe200078e00ff */
[----:B------:R-:W-:Y:S03]  /*162c0*/  STL [R1+0x4aa0], R61 ;  /* 0x004aa03d01007387 */ /* 0x000fe60000100800 */
[----:B------:R-:W-:Y:S01]  /*162d0*/  @!P0 IMAD.IADD R177, R177, 0x1, -R3 ;  /* 0x00000001b1b18824 */ /* 0x000fe200078e0a03 */
[----:B------:R-:W-:Y:S01]  /*162e0*/  STL [R1+0x4aac], R60 ;  /* 0x004aac3c01007387 */ /* 0x000fe20000100800 */
[----:B------:R-:W-:Y:S01]  /*162f0*/  @!P2 IADD3 R178, R178, -R3, RZ ;  /* 0x80000003b2b2a210 */ /* 0x000fe20007ffe0ff */
[----:B------:R-:W-:Y:S01]  /*16300*/  IMAD R185, R3, R188, R185 ;  /* 0x000000bc03b97224 */ /* 0x000fe200078e02b9 */
[----:B------:R-:W-:Y:S01]  /*16310*/  IABS R188, R72 ;  /* 0x0000004800bc7213 */ /* 0x000fe20000000000 */
[----:B------:R-:W-:Y:S01]  /*16320*/  @!P5 IMAD.IADD R179, R179, 0x1, -R3 ;  /* 0x00000001b3b3d824 */ /* 0x000fe200078e0a03 */
[C---:B------:R-:W-:Y:S01]  /*16330*/  ISETP.GT.U32.AND P0, PT, R3.reuse, R177, PT ;  /* 0x000000b10300720c */ /* 0x040fe20003f04070 */
[----:B------:R-:W-:Y:S01]  /*16340*/  IMAD.MOV R187, RZ, RZ, -R187 ;  /* 0x000000ffffbb7224 */ /* 0x000fe200078e0abb */
[----:B------:R-:W-:Y:S01]  /*16350*/  ISETP.GT.U32.AND P2, PT, R3, R178, PT ;  /* 0x000000b20300720c */ /* 0x000fe20003f44070 */
[----:B------:R-:W-:Y:S01]  /*16360*/  IMAD.HI.U32 R193, R5, R188, RZ ;  /* 0x000000bc05c17227 */ /* 0x000fe200078e00ff */
[C---:B------:R-:W-:Y:S01]  /*16370*/  ISETP.GT.U32.AND P5, PT, R3.reuse, R179, PT ;  /* 0x000000b30300720c */ /* 0x040fe20003fa4070 */
[----:B------:R-:W-:Y:S02]  /*16380*/  STL [R1+0x4ab0], R59 ;  /* 0x004ab03b01007387 */ /* 0x000fe40000100800 */
[----:B------:R-:W-:Y:S01]  /*16390*/  IMAD R186, R3, R187, R186 ;  /* 0x000000bb03ba7224 */ /* 0x000fe200078e02ba */
[----:B------:R-:W-:Y:S01]  /*163a0*/  IABS R187, R73 ;  /* 0x0000004900bb7213 */ /* 0x000fe20000000000 */
[----:B------:R-:W-:Y:S01]  /*163b0*/  IMAD.HI.U32 R191, R5, R190, RZ ;  /* 0x000000be05bf7227 */ /* 0x000fe200078e00ff */
[----:B------:R-:W-:Y:S01]  /*163c0*/  IADD3 R193, -R193, RZ, RZ ;  /* 0x000000ffc1c17210 */ /* 0x000fe20007ffe1ff */
[----:B------:R-:W-:Y:S02]  /*163d0*/  STL [R1+0x4acc], R58 ;  /* 0x004acc3a01007387 */ /* 0x000fe40000100800 */
[----:B------:R-:W-:Y:S01]  /*163e0*/  @!P0 IADD3 R177, R177, -R3, RZ ;  /* 0x80000003b1b18210 */ /* 0x000fe20007ffe0ff */
[----:B------:R-:W-:Y:S01]  /*163f0*/  IMAD.HI.U32 R194, R5, R187, RZ ;  /* 0x000000bb05c27227 */ /* 0x000fe200078e00ff */
[----:B------:R-:W-:Y:S01]  /*16400*/  ISETP.GT.U32.AND P0, PT, R3, R180, PT ;  /* 0x000000b40300720c */ /* 0x000fe20003f04070 */
[----:B------:R-:W-:Y:S01]  /*16410*/  STL [R1+0x4ab8], R57 ;  /* 0x004ab83901007387 */ /* 0x000fe20000100800 */
[----:B------:R-:W-:Y:S01]  /*16420*/  @!P5 IADD3 R179, R179, -R3, RZ ;  /* 0x80000003b3b3d210 */ /* 0x000fe20007ffe0ff */
[----:B------:R-:W-:Y:S01]  /*16430*/  @!P2 IMAD.IADD R178, R178, 0x1, -R3 ;  /* 0x00000001b2b2a824 */ /* 0x000fe200078e0a03 */
[C---:B------:R-:W-:Y:S01]  /*16440*/  ISETP.GT.U32.AND P2, PT, R3.reuse, R181, PT ;  /* 0x000000b50300720c */ /* 0x040fe20003f44070 */
[----:B------:R-:W-:Y:S01]  /*16450*/  IMAD.MOV R194, RZ, RZ, -R194 ;  /* 0x000000ffffc27224 */ /* 0x000fe200078e0ac2 */
[C---:B------:R-:W-:Y:S01]  /*16460*/  ISETP.GT.U32.AND P5, PT, R3.reuse, R182, PT ;  /* 0x000000b60300720c */ /* 0x040fe20003fa4070 */
[----:B------:R-:W-:Y:S01]  /*16470*/  IMAD R188, R3, R193, R188 ;  /* 0x000000c103bc7224 */ /* 0x000fe200078e02bc */
[----:B------:R-:W-:Y:S01]  /*16480*/  IADD3 R191, -R191, RZ, RZ ;  /* 0x000000ffbfbf7210 */ /* 0x000fe20007ffe1ff */
[----:B------:R-:W-:Y:S01]  /*16490*/  IMAD R187, R3, R194, R187 ;  /* 0x000000c203bb7224 */ /* 0x000fe200078e02bb */
[----:B------:R-:W-:Y:S01]  /*164a0*/  IABS R193, R67 ;  /* 0x0000004300c17213 */ /* 0x000fe20000000000 */
[----:B------:R-:W-:Y:S01]  /*164b0*/  IMAD.HI.U32 R192, R5, R189, RZ ;  /* 0x000000bd05c07227 */ /* 0x000fe200078e00ff */
[----:B------:R-:W-:Y:S01]  /*164c0*/  IABS R194, R66 ;  /* 0x0000004200c27213 */ /* 0x000fe20000000000 */
[----:B------:R-:W-:Y:S02]  /*164d0*/  STL [R1+0x4ac8], R56 ;  /* 0x004ac83801007387 */ /* 0x000fe40000100800 */
[----:B------:R-:W-:-:S02]  /*164e0*/  @!P0 IMAD.IADD R180, R180, 0x1, -R3 ;  /* 0x00000001b4b48824 */ /* 0x000fc400078e0a03 */
[----:B------:R-:W-:Y:S01]  /*164f0*/  @!P2 IMAD.IADD R181, R181, 0x1, -R3 ;  /* 0x00000001b5b5a824 */ /* 0x000fe200078e0a03 */
[----:B------:R-:W-:Y:S01]  /*16500*/  STL [R1+0x4ad0], R55 ;  /* 0x004ad03701007387 */ /* 0x000fe20000100800 */
[----:B------:R-:W-:Y:S01]  /*16510*/  @!P5 IADD3 R182, R182, -R3, RZ ;  /* 0x80000003b6b6d210 */ /* 0x000fe20007ffe0ff */
[----:B------:R-:W-:Y:S01]  /*16520*/  IMAD.MOV R192, RZ, RZ, -R192 ;  /* 0x000000ffffc07224 */ /* 0x000fe200078e0ac0 */
[C---:B------:R-:W-:Y:S01]  /*16530*/  ISETP.GT.U32.AND P0, PT, R3.reuse, R180, PT ;  /* 0x000000b40300720c */ /* 0x040fe20003f04070 */
[C---:B------:R-:W-:Y:S01]  /*16540*/  IMAD R190, R3.reuse, R191, R190 ;  /* 0x000000bf03be7224 */ /* 0x040fe200078e02be */
[C---:B------:R-:W-:Y:S01]  /*16550*/  ISETP.GT.U32.AND P2, PT, R3.reuse, R181, PT ;  /* 0x000000b50300720c */ /* 0x040fe20003f44070 */
[C---:B------:R-:W-:Y:S01]  /*16560*/  IMAD R189, R3.reuse, R192, R189 ;  /* 0x000000c003bd7224 */ /* 0x040fe200078e02bd */
[----:B------:R-:W-:Y:S01]  /*16570*/  ISETP.GT.U32.AND P5, PT, R3, R182, PT ;  /* 0x000000b60300720c */ /* 0x000fe20003fa4070 */
[C---:B------:R-:W-:Y:S01]  /*16580*/  IMAD.HI.U32 R196, R5.reuse, R193, RZ ;  /* 0x000000c105c47227 */ /* 0x040fe200078e00ff */
[----:B------:R-:W-:Y:S01]  /*16590*/  IABS R191, R69 ;  /* 0x0000004500bf7213 */ /* 0x000fe20000000000 */
[----:B------:R-:W-:Y:S01]  /*165a0*/  STL [R1+0x4ae0], R54 ;  /* 0x004ae03601007387 */ /* 0x000fe20000100800 */
[----:B------:R-:W-:Y:S01]  /*165b0*/  IABS R192, R68 ;  /* 0x0000004400c07213 */ /* 0x000fe20000000000 */
[----:B------:R-:W-:Y:S01]  /*165c0*/  IMAD.HI.U32 R195, R5, R194, RZ ;  /* 0x000000c205c37227 */ /* 0x000fe200078e00ff */
[----:B------:R-:W-:Y:S01]  /*165d0*/  IADD3 R196, -R196, RZ, RZ ;  /* 0x000000ffc4c47210 */ /* 0x000fe20007ffe1ff */
[----:B------:R-:W-:Y:S02]  /*165e0*/  STL [R1+0x4ad4], R53 ;  /* 0x004ad43501007387 */ /* 0x000fe40000100800 */
[--C-:B------:R-:W-:Y:S01]  /*165f0*/  @!P0 IMAD.IADD R180, R180, 0x1, -R3.reuse ;  /* 0x00000001b4b48824 */ /* 0x100fe200078e0a03 */
[----:B------:R-:W-:Y:S01]  /*16600*/  ISETP.GT.U32.AND P0, PT, R3, R183, PT ;  /* 0x000000b70300720c */ /* 0x000fe20003f04070 */
[--C-:B------:R-:W-:Y:S01]  /*16610*/  @!P2 IMAD.IADD R181, R181, 0x1, -R3.reuse ;  /* 0x00000001b5b5a824 */ /* 0x100fe200078e0a03 */
[C---:B------:R-:W-:Y:S01]  /*16620*/  ISETP.GT.U32.AND P2, PT, R3.reuse, R184, PT ;  /* 0x000000b80300720c */ /* 0x040fe20003f44070 */
[----:B------:R-:W-:Y:S01]  /*16630*/  @!P5 IMAD.IADD R182, R182, 0x1, -R3 ;  /* 0x00000001b6b6d824 */ /* 0x000fe200078e0a03 */
[----:B------:R-:W-:Y:S01]  /*16640*/  ISETP.GT.U32.AND P5, PT, R3, R185, PT ;  /* 0x000000b90300720c */ /* 0x000fe20003fa4070 */
[C---:B------:R-:W-:Y:S01]  /*16650*/  IMAD.HI.U32 R198, R5.reuse, R191, RZ ;  /* 0x000000bf05c67227 */ /* 0x040fe200078e00ff */
[----:B------:R-:W-:Y:S03]  /*16660*/  STL [R1+0x4ad8], R52 ;  /* 0x004ad83401007387 */ /* 0x000fe60000100800 */
[----:B------:R-:W-:Y:S01]  /*16670*/  IMAD.MOV R198, RZ, RZ, -R198 ;  /* 0x000000ffffc67224 */ /* 0x000fe200078e0ac6 */
[----:B------:R-:W-:Y:S01]  /*16680*/  STL [R1+0x4af4], R51 ;  /* 0x004af43301007387 */ /* 0x000fe20000100800 */
[----:B------:R-:W-:-:S03]  /*16690*/  IMAD.HI.U32 R197, R5, R192, RZ ;  /* 0x000000c005c57227 */ /* 0x000fc600078e00ff */
[----:B------:R-:W-:Y:S01]  /*166a0*/  STL [R1+0x4af8], R50 ;  /* 0x004af83201007387 */ /* 0x000fe20000100800 */
[--C-:B------:R-:W-:Y:S01]  /*166b0*/  @!P0 IMAD.IADD R183, R183, 0x1, -R3.reuse ;  /* 0x00000001b7b78824 */ /* 0x100fe200078e0a03 */
[----:B------:R-:W-:Y:S01]  /*166c0*/  @!P2 IADD3 R184, R184, -R3, RZ ;  /* 0x80000003b8b8a210 */ /* 0x000fe20007ffe0ff */
[----:B------:R-:W-:Y:S01]  /*166d0*/  @!P5 IMAD.IADD R185, R185, 0x1, -R3 ;  /* 0x00000001b9b9d824 */ /* 0x000fe200078e0a03 */
[----:B------:R-:W-:Y:S01]  /*166e0*/  IADD3 R197, -R197, RZ, RZ ;  /* 0x000000ffc5c57210 */ /* 0x000fe20007ffe1ff */
[C---:B------:R-:W-:Y:S01]  /*166f0*/  IMAD R191, R3.reuse, R198, R191 ;  /* 0x000000c603bf7224 */ /* 0x040fe200078e02bf */
[C---:B------:R-:W-:Y:S01]  /*16700*/  ISETP.GT.U32.AND P0, PT, R3.reuse, R183, PT ;  /* 0x000000b70300720c */ /* 0x040fe20003f04070 */
[C---:B------:R-:W-:Y:S01]  /*16710*/  IMAD R193, R3.reuse, R196, R193 ;  /* 0x000000c403c17224 */ /* 0x040fe200078e02c1 */
[C---:B------:R-:W-:Y:S01]  /*16720*/  ISETP.GT.U32.AND P2, PT, R3.reuse, R184, PT ;  /* 0x000000b80300720c */ /* 0x040fe20003f44070 */
[C---:B------:R-:W-:Y:S01]  /*16730*/  IMAD R192, R3.reuse, R197, R192 ;  /* 0x000000c503c07224 */ /* 0x040fe200078e02c0 */
[C---:B------:R-:W-:Y:S01]  /*16740*/  ISETP.GT.U32.AND P5, PT, R3.reuse, R185, PT ;  /* 0x000000b90300720c */ /* 0x040fe20003fa4070 */
[----:B------:R-:W-:Y:S01]  /*16750*/  IMAD.MOV R195, RZ, RZ, -R195 ;  /* 0x000000ffffc37224 */ /* 0x000fe200078e0ac3 */
[----:B------:R-:W-:Y:S01]  /*16760*/  IABS R196, R64 ;  /* 0x0000004000c47213 */ /* 0x000fe20000000000 */
[----:B------:R-:W-:Y:S01]  /*16770*/  STL [R1+0x4af0], R49 ;  /* 0x004af03101007387 */ /* 0x000fe20000100800 */
[----:B------:R-:W-:Y:S01]  /*16780*/  IABS R197, R63 ;  /* 0x0000003f00c57213 */ /* 0x000fe20000000000 */
[----:B------:R-:W-:Y:S01]  /*16790*/  IMAD R194, R3, R195, R194 ;  /* 0x000000c303c27224 */ /* 0x000fe200078e02c2 */
[----:B------:R-:W-:Y:S01]  /*167a0*/  IABS R195, R65 ;  /* 0x0000004100c37213 */ /* 0x000fe20000000000 */
[----:B------:R-:W-:Y:S01]  /*167b0*/  IMAD.HI.U32 R201, R5, R196, RZ ;  /* 0x000000c405c97227 */ /* 0x000fe200078e00ff */
[----:B------:R-:W-:Y:S01]  /*167c0*/  IABS R198, R62 ;  /* 0x0000003e00c67213 */ /* 0x000fe20000000000 */
[----:B------:R-:W-:Y:S01]  /*167d0*/  STL [R1+0x4afc], R48 ;  /* 0x004afc3001007387 */ /* 0x000fe20000100800 */
[----:B------:R-:W-:Y:S01]  /*167e0*/  @!P0 IADD3 R183, R183, -R3, RZ ;  /* 0x80000003b7b78210 */ /* 0x000fe20007ffe0ff */
[--C-:B------:R-:W-:Y:S01]  /*167f0*/  @!P2 IMAD.IADD R184, R184, 0x1, -R3.reuse ;  /* 0x00000001b8b8a824 */ /* 0x100fe200078e0a03 */
[----:B------:R-:W-:Y:S01]  /*16800*/  ISETP.GT.U32.AND P0, PT, R3, R186, PT ;  /* 0x000000ba0300720c */ /* 0x000fe20003f04070 */
[----:B------:R-:W-:Y:S01]  /*16810*/  @!P5 IMAD.IADD R185, R185, 0x1, -R3 ;  /* 0x00000001b9b9d824 */ /* 0x000fe200078e0a03 */
[----:B------:R-:W-:Y:S01]  /*16820*/  ISETP.GT.U32.AND P2, PT, R3, R187, PT ;  /* 0x000000bb0300720c */ /* 0x000fe20003f44070 */
[----:B------:R-:W-:Y:S01]  /*16830*/  IMAD.HI.U32 R202, R5, R195, RZ ;  /* 0x000000c305ca7227 */ /* 0x000fe200078e00ff */
[----:B------:R-:W-:Y:S01]  /*16840*/  ISETP.GT.U32.AND P5, PT, R3, R188, PT ;  /* 0x000000bc0300720c */ /* 0x000fe20003fa4070 */
[----:B------:R-:W-:Y:S02]  /*16850*/  STL [R1+0x4b00], R47 ;  /* 0x004b002f01007387 */ /* 0x000fe40000100800 */
[----:B------:R-:W-:Y:S01]  /*16860*/  IMAD.MOV R201, RZ, RZ, -R201 ;  /* 0x000000ffffc97224 */ /* 0x000fe200078e0ac9 */
[----:B------:R-:W-:Y:S01]  /*16870*/  IADD3 R202, -R202, RZ, RZ ;  /* 0x000000ffcaca7210 */ /* 0x000fe20007ffe1ff */
[----:B------:R-:W-:Y:S01]  /*16880*/  IMAD.HI.U32 R200, R5, R197, RZ ;  /* 0x000000c505c87227 */ /* 0x000fe200078e00ff */
[----:B------:R-:W-:Y:S03]  /*16890*/  STL [R1+0x4b10], R46 ;  /* 0x004b102e01007387 */ /* 0x000fe60000100800 */
[--C-:B------:R-:W-:Y:S01]  /*168a0*/  @!P0 IMAD.IADD R186, R186, 0x1, -R3.reuse ;  /* 0x00000001baba8824 */ /* 0x100fe200078e0a03 */
[----:B------:R-:W-:Y:S01]  /*168b0*/  IADD3 R200, -R200, RZ, RZ ;  /* 0x000000ffc8c87210 */ /* 0x000fe20007ffe1ff */
[--C-:B------:R-:W-:Y:S01]  /*168c0*/  @!P2 IMAD.IADD R187, R187, 0x1, -R3.reuse ;  /* 0x00000001bbbba824 */ /* 0x100fe200078e0a03 */
[----:B------:R-:W-:Y:S01]  /*168d0*/  STL [R1+0x4b08], R45 ;  /* 0x004b082d01007387 */ /* 0x000fe20000100800 */
[----:B------:R-:W-:Y:S01]  /*168e0*/  @!P5 IMAD.IADD R188, R188, 0x1, -R3 ;  /* 0x00000001bcbcd824 */ /* 0x000fe200078e0a03 */
[C---:B------:R-:W-:Y:S01]  /*168f0*/  ISETP.GT.U32.AND P0, PT, R3.reuse, R186, PT ;  /* 0x000000ba0300720c */ /* 0x040fe20003f04070 */
        /* <DEDUP_REMOVED lines=8> */
[C---:B------:R-:W-:Y:S01]  /*16980*/  IMAD R197, R3.reuse, R200, R197 ;  /* 0x000000c803c57224 */ /* 0x040fe200078e02c5 */
[----:B------:R-:W-:Y:S01]  /*16990*/  IABS R200, R60 ;  /* 0x0000003c00c87213 */ /* 0x000fe20000000000 */
[----:B------:R-:W-:Y:S01]  /*169a0*/  IMAD.MOV R199, RZ, RZ, -R199 ;  /* 0x000000ffffc77224 */ /* 0x000fe200078e0ac7 */
[----:B------:R-:W-:Y:S01]  /*169b0*/  STL [R1+0x4b04], R43 ;  /* 0x004b042b01007387 */ /* 0x000fe20000100800 */
[--C-:B------:R-:W-:Y:S01]  /*169c0*/  @!P0 IMAD.IADD R186, R186, 0x1, -R3.reuse ;  /* 0x00000001baba8824 */ /* 0x100fe200078e0a03 */
[C---:B------:R-:W-:Y:S01]  /*169d0*/  ISETP.GT.U32.AND P0, PT, R3.reuse, R189, PT ;  /* 0x000000bd0300720c */ /* 0x040fe20003f04070 */
[----:B------:R-:W-:Y:S01]  /*169e0*/  IMAD R198, R3, R199, R198 ;  /* 0x000000c703c67224 */ /* 0x000fe200078e02c6 */
[----:B------:R-:W-:Y:S01]  /*169f0*/  @!P2 IADD3 R187, R187, -R3, RZ ;  /* 0x80000003bbbba210 */ /* 0x000fe20007ffe0ff */
[----:B------:R-:W-:Y:S01]  /*16a00*/  @!P5 IMAD.IADD R188, R188, 0x1, -R3 ;  /* 0x00000001bcbcd824 */ /* 0x000fe200078e0a03 */
[----:B------:R-:W-:Y:S01]  /*16a10*/  ISETP.GT.U32.AND P2, PT, R3, R190, PT ;  /* 0x000000be0300720c */ /* 0x000fe20003f44070 */
[----:B------:R-:W-:Y:S01]  /*16a20*/  IMAD.HI.U32 R205, R5, R200, RZ ;  /* 0x000000c805cd7227 */ /* 0x000fe200078e00ff */
[----:B------:R-:W-:Y:S01]  /*16a30*/  ISETP.GT.U32.AND P5, PT, R3, R191, PT ;  /* 0x000000bf0300720c */ /* 0x000fe20003fa4070 */
[----:B------:R-:W-:Y:S01]  /*16a40*/  STL [R1+0x4b14], R42 ;  /* 0x004b142a01007387 */ /* 0x000fe20000100800 */
[----:B------:R-:W-:Y:S01]  /*16a50*/  IABS R199, R61 ;  /* 0x0000003d00c77213 */ /* 0x000fe20000000000 */
[----:B------:R-:W-:-:S02]  /*16a60*/  IMAD.MOV R205, RZ, RZ, -R205 ;  /* 0x000000ffffcd7224 */ /* 0x000fc400078e0acd */
[----:B------:R-:W-:Y:S01]  /*16a70*/  IMAD.HI.U32 R203, R5, R202, RZ ;  /* 0x000000ca05cb7227 */ /* 0x000fe200078e00ff */
[----:B------:R-:W-:Y:S03]  /*16a80*/  STL [R1+0x4aec], R41 ;  /* 0x004aec2901007387 */ /* 0x000fe60000100800 */
[--C-:B------:R-:W-:Y:S01]  /*16a90*/  @!P0 IMAD.IADD R189, R189, 0x1, -R3.reuse ;  /* 0x00000001bdbd8824 */ /* 0x100fe200078e0a03 */
[----:B------:R-:W-:Y:S01]  /*16aa0*/  STL [R1+0x4ae8], R40 ;  /* 0x004ae82801007387 */ /* 0x000fe20000100800 */
[--C-:B------:R-:W-:Y:S02]  /*16ab0*/  @!P2 IMAD.IADD R190, R190, 0x1, -R3.reuse ;  /* 0x00000001bebea824 */ /* 0x100fe400078e0a03 */
[----:B------:R-:W-:Y:S01]  /*16ac0*/  @!P5 IMAD.IADD R191, R191, 0x1, -R3 ;  /* 0x00000001bfbfd824 */ /* 0x000fe200078e0a03 */
[----:B------:R-:W-:Y:S01]  /*16ad0*/  ISETP.GT.U32.AND P0, PT, R3, R189, PT ;  /* 0x000000bd0300720c */ /* 0x000fe20003f04070 */
[----:B------:R-:W-:Y:S01]  /*16ae0*/  IMAD.HI.U32 R206, R5, R199, RZ ;  /* 0x000000c705ce7227 */ /* 0x000fe200078e00ff */
[C---:B------:R-:W-:Y:S01]  /*16af0*/  ISETP.GT.U32.AND P2, PT, R3.reuse, R190, PT ;  /* 0x000000be0300720c */ /* 0x040fe20003f44070 */
[----:B------:R-:W-:Y:S01]  /*16b00*/  STL [R1+0x4ae4], R39 ;  /* 0x004ae42701007387 */ /* 0x000fe20000100800 */
[----:B------:R-:W-:Y:S01]  /*16b10*/  ISETP.GT.U32.AND P5, PT, R3, R191, PT ;  /* 0x000000bf0300720c */ /* 0x000fe20003fa4070 */
[----:B------:R-:W-:-:S02]  /*16b20*/  IMAD.MOV R206, RZ, RZ, -R206 ;  /* 0x000000ffffce7224 */ /* 0x000fc400078e0ace */
[C---:B------:R-:W-:Y:S01]  /*16b30*/  IMAD R200, R3.reuse, R205, R200 ;  /* 0x000000cd03c87224 */ /* 0x040fe200078e02c8 */
[----:B------:R-:W-:Y:S01]  /*16b40*/  IABS R205, R55 ;  /* 0x0000003700cd7213 */ /* 0x000fe20000000000 */
[----:B------:R-:W-:Y:S01]  /*16b50*/  IMAD R199, R3, R206, R199 ;  /* 0x000000ce03c77224 */ /* 0x000fe200078e02c7 */
[----:B------:R-:W-:Y:S01]  /*16b60*/  IABS R206, R54 ;  /* 0x0000003600ce7213 */ /* 0x000fe20000000000 */
[----:B------:R-:W-:Y:S01]  /*16b70*/  IMAD.HI.U32 R204, R5, R201, RZ ;  /* 0x000000c905cc7227 */ /* 0x000fe200078e00ff */
[----:B------:R-:W-:Y:S01]  /*16b80*/  STL [R1+0x4adc], R38 ;  /* 0x004adc2601007387 */ /* 0x000fe20000100800 */
[----:B------:R-:W-:Y:S02]  /*16b90*/  @!P0 IADD3 R189, R189, -R3, RZ ;  /* 0x80000003bdbd8210 */ /* 0x000fe40007ffe0ff */
[C---:B------:R-:W-:Y:S01]  /*16ba0*/  ISETP.GT.U32.AND P0, PT, R3.reuse, R192, PT ;  /* 0x000000c00300720c */ /* 0x040fe20003f04070 */
[----:B------:R-:W-:Y:S01]  /*16bb0*/  @!P2 IMAD.IADD R190, R190, 0x1, -R3 ;  /* 0x00000001bebea824 */ /* 0x000fe200078e0a03 */
[----:B------:R-:W-:Y:S01]  /*16bc0*/  ISETP.GT.U32.AND P2, PT, R3, R193, PT ;  /* 0x000000c10300720c */ /* 0x000fe20003f44070 */
[----:B------:R-:W-:Y:S01]  /*16bd0*/  IMAD.MOV R203, RZ, RZ, -R203 ;  /* 0x000000ffffcb7224 */ /* 0x000fe200078e0acb */
[----:B------:R-:W-:Y:S01]  /*16be0*/  @!P5 IADD3 R191, R191, -R3, RZ ;  /* 0x80000003bfbfd210 */ /* 0x000fe20007ffe0ff */
[----:B------:R-:W-:Y:S01]  /*16bf0*/  IMAD.HI.U32 R207, R5, R205, RZ ;  /* 0x000000cd05cf7227 */ /* 0x000fe200078e00ff */
[C---:B------:R-:W-:Y:S01]  /*16c00*/  ISETP.GT.U32.AND P5, PT, R3.reuse, R194, PT ;  /* 0x000000c20300720c */ /* 0x040fe20003fa4070 */
[----:B------:R-:W-:Y:S01]  /*16c10*/  STL [R1+0x4ac4], R37 ;  /* 0x004ac42501007387 */ /* 0x000fe20000100800 */
[----:B------:R-:W-:Y:S01]  /*16c20*/  IADD3 R204, -R204, RZ, RZ ;  /* 0x000000ffcccc7210 */ /* 0x000fe20007ffe1ff */
[----:B------:R-:W-:Y:S01]  /*16c30*/  IMAD R202, R3, R203, R202 ;  /* 0x000000cb03ca7224 */ /* 0x000fe200078e02ca */
[----:B------:R-:W-:Y:S01]  /*16c40*/  IABS R203, R57 ;  /* 0x0000003900cb7213 */ /* 0x000fe20000000000 */
[----:B------:R-:W-:Y:S01]  /*16c50*/  IMAD.MOV R207, RZ, RZ, -R207 ;  /* 0x000000ffffcf7224 */ /* 0x000fe200078e0acf */
[----:B------:R-:W-:Y:S01]  /*16c60*/  STL [R1+0x4ac0], R36 ;  /* 0x004ac02401007387 */ /* 0x000fe20000100800 */
[----:B------:R-:W-:-:S02]  /*16c70*/  @!P0 IMAD.IADD R192, R192, 0x1, -R3 ;  /* 0x00000001c0c08824 */ /* 0x000fc400078e0a03 */
[----:B------:R-:W-:Y:S01]  /*16c80*/  @!P2 IMAD.IADD R193, R193, 0x1, -R3 ;  /* 0x00000001c1c1a824 */ /* 0x000fe200078e0a03 */
[----:B------:R-:W-:Y:S01]  /*16c90*/  STL [R1+0x4abc], R35 ;  /* 0x004abc2301007387 */ /* 0x000fe20000100800 */
[C---:B------:R-:W-:Y:S01]  /*16ca0*/  IMAD R201, R3.reuse, R204, R201 ;  /* 0x000000cc03c97224 */ /* 0x040fe200078e02c9 */
[----:B------:R-:W-:Y:S01]  /*16cb0*/  ISETP.GT.U32.AND P0, PT, R3, R192, PT ;  /* 0x000000c00300720c */ /* 0x000fe20003f04070 */
[----:B------:R-:W-:Y:S01]  /*16cc0*/  IMAD.HI.U32 R210, R5, R203, RZ ;  /* 0x000000cb05d27227 */ /* 0x000fe200078e00ff */
[C---:B------:R-:W-:Y:S01]  /*16cd0*/  ISETP.GT.U32.AND P2, PT, R3.reuse, R193, PT ;  /* 0x000000c10300720c */ /* 0x040fe20003f44070 */
[----:B------:R-:W-:Y:S01]  /*16ce0*/  STL [R1+0x4ab4], R34 ;  /* 0x004ab42201007387 */ /* 0x000fe20000100800 */
[----:B------:R-:W-:Y:S01]  /*16cf0*/  @!P5 IADD3 R194, R194, -R3, RZ ;  /* 0x80000003c2c2d210 */ /* 0x000fe20007ffe0ff */
[----:B------:R-:W-:Y:S01]  /*16d00*/  IMAD.MOV R210, RZ, RZ, -R210 ;  /* 0x000000ffffd27224 */ /* 0x000fe200078e0ad2 */
[----:B------:R-:W-:Y:S01]  /*16d10*/  IABS R204, R56 ;  /* 0x0000003800cc7213 */ /* 0x000fe20000000000 */
[C---:B------:R-:W-:Y:S01]  /*16d20*/  IMAD R205, R3.reuse, R207, R205 ;  /* 0x000000cf03cd7224 */ /* 0x040fe200078e02cd */
[C---:B------:R-:W-:Y:S01]  /*16d30*/  ISETP.GT.U32.AND P5, PT, R3.reuse, R194, PT ;  /* 0x000000c20300720c */ /* 0x040fe20003fa4070 */
[----:B------:R-:W-:Y:S01]  /*16d40*/  IMAD R203, R3, R210, R203 ;  /* 0x000000d203cb7224 */ /* 0x000fe200078e02cb */
[----:B------:R-:W-:Y:S01]  /*16d50*/  IABS R207, R53 ;  /* 0x0000003500cf7213 */ /* 0x000fe20000000000 */
[----:B------:R-:W-:Y:S01]  /*16d60*/  IMAD.HI.U32 R209, R5, R204, RZ ;  /* 0x000000cc05d17227 */ /* 0x000fe200078e00ff */
[----:B------:R-:W-:Y:S01]  /*16d70*/  IABS R210, R50 ;  /* 0x0000003200d27213 */ /* 0x000fe20000000000 */
[----:B------:R-:W-:Y:S02]  /*16d80*/  STL [R1+0x4a9c], R33 ;  /* 0x004a9c2101007387 */ /* 0x000fe40000100800 */
[----:B------:R-:W-:Y:S01]  /*16d90*/  @!P0 IMAD.IADD R192, R192, 0x1, -R3 ;  /* 0x00000001c0c08824 */ /* 0x000fe200078e0a03 */
[----:B------:R-:W-:Y:S01]  /*16da0*/  ISETP.GT.U32.AND P0, PT, R3, R195, PT ;  /* 0x000000c30300720c */ /* 0x000fe20003f04070 */
[----:B------:R-:W-:Y:S01]  /*16db0*/  IMAD.MOV R209, RZ, RZ, -R209 ;  /* 0x000000ffffd17224 */ /* 0x000fe200078e0ad1 */
[----:B------:R-:W-:Y:S01]  /*16dc0*/  @!P2 IADD3 R193, R193, -R3, RZ ;  /* 0x80000003c1c1a210 */ /* 0x000fe20007ffe0ff */
[----:B------:R-:W-:Y:S01]  /*16dd0*/  IMAD.HI.U32 R208, R5, R206, RZ ;  /* 0x000000ce05d07227 */ /* 0x000fe200078e00ff */
[C---:B------:R-:W-:Y:S01]  /*16de0*/  ISETP.GT.U32.AND P2, PT, R3.reuse, R196, PT ;  /* 0x000000c40300720c */ /* 0x040fe20003f44070 */
[----:B------:R-:W-:Y:S02]  /*16df0*/  STL [R1+0x4a90], R32 ;  /* 0x004a902001007387 */ /* 0x000fe40000100800 */
[--C-:B------:R-:W-:Y:S01]  /*16e00*/  @!P5 IMAD.IADD R194, R194, 0x1, -R3.reuse ;  /* 0x00000001c2c2d824 */ /* 0x100fe200078e0a03 */
[C---:B------:R-:W-:Y:S01]  /*16e10*/  ISETP.GT.U32.AND P5, PT, R3.reuse, R197, PT ;  /* 0x000000c50300720c */ /* 0x040fe20003fa4070 */
[----:B------:R-:W-:Y:S01]  /*16e20*/  IMAD R204, R3, R209, R204 ;  /* 0x000000d103cc7224 */ /* 0x000fe200078e02cc */
[----:B------:R-:W-:Y:S01]  /*16e30*/  IABS R209, R51 ;  /* 0x0000003300d17213 */ /* 0x000fe20000000000 */
[----:B------:R-:W-:Y:S01]  /*16e40*/  IMAD.MOV R208, RZ, RZ, -R208 ;  /* 0x000000ffffd07224 */ /* 0x000fe200078e0ad0 */
[----:B------:R-:W-:Y:S01]  /*16e50*/  STL [R1+0x4a8c], R31 ;  /* 0x004a8c1f01007387 */ /* 0x000fe20000100800 */
[----:B------:R-:W-:-:S02]  /*16e60*/  @!P0 IMAD.IADD R195, R195, 0x1, -R3 ;  /* 0x00000001c3c38824 */ /* 0x000fc400078e0a03 */
[C---:B------:R-:W-:Y:S01]  /*16e70*/  IMAD R206, R3.reuse, R208, R206 ;  /* 0x000000d003ce7224 */ /* 0x040fe200078e02ce */
[----:B------:R-:W-:Y:S01]  /*16e80*/  IABS R208, R52 ;  /* 0x0000003400d07213 */ /* 0x000fe20000000000 */
[--C-:B------:R-:W-:Y:S01]  /*16e90*/  @!P2 IMAD.IADD R196, R196, 0x1, -R3.reuse ;  /* 0x00000001c4c4a824 */ /* 0x100fe200078e0a03 */
[----:B------:R-:W-:Y:S01]  /*16ea0*/  ISETP.GT.U32.AND P0, PT, R3, R195, PT ;  /* 0x000000c30300720c */ /* 0x000fe20003f04070 */
[----:B------:R-:W-:Y:S01]  /*16eb0*/  IMAD.HI.U32 R214, R5, R207, RZ ;  /* 0x000000cf05d67227 */ /* 0x000fe200078e00ff */
[----:B------:R-:W-:Y:S02]  /*16ec0*/  STL [R1+0x4a88], R30 ;  /* 0x004a881e01007387 */ /* 0x000fe40000100800 */
[----:B------:R-:W-:Y:S01]  /*16ed0*/  ISETP.GT.U32.AND P2, PT, R3, R196, PT ;  /* 0x000000c40300720c */ /* 0x000fe20003f44070 */
[----:B------:R-:W-:Y:S01]  /*16ee0*/  @!P5 IMAD.IADD R197, R197, 0x1, -R3 ;  /* 0x00000001c5c5d824 */ /* 0x000fe200078e0a03 */
[----:B------:R-:W-:Y:S01]  /*16ef0*/  STL [R1+0x4a78], R29 ;  /* 0x004a781d01007387 */ /* 0x000fe20000100800 */
[----:B------:R-:W-:-:S03]  /*16f00*/  IMAD.HI.U32 R213, R5, R208, RZ ;  /* 0x000000d005d57227 */ /* 0x000fc600078e00ff */
[----:B------:R-:W-:Y:S01]  /*16f10*/  ISETP.GT.U32.AND P5, PT, R3, R197, PT ;  /* 0x000000c50300720c */ /* 0x000fe20003fa4070 */
[----:B------:R-:W-:Y:S01]  /*16f20*/  IMAD.MOV R214, RZ, RZ, -R214 ;  /* 0x000000ffffd67224 */ /* 0x000fe200078e0ad6 */
[----:B------:R-:W-:Y:S01]  /*16f30*/  STL [R1+0x4a68], R28 ;  /* 0x004a681c01007387 */ /* 0x000fe20000100800 */
[-C--:B------:R-:W-:Y:S01]  /*16f40*/  @!P0 IADD3 R195, R195, -R3.reuse, RZ ;  /* 0x80000003c3c38210 */ /* 0x080fe20007ffe0ff */
[----:B------:R-:W-:Y:S01]  /*16f50*/  IMAD.MOV R213, RZ, RZ, -R213 ;  /* 0x000000ffffd57224 */ /* 0x000fe200078e0ad5 */
[C---:B------:R-:W-:Y:S01]  /*16f60*/  ISETP.GT.U32.AND P0, PT, R3.reuse, R198, PT ;  /* 0x000000c60300720c */ /* 0x040fe20003f04070 */
[C---:B------:R-:W-:Y:S01]  /*16f70*/  IMAD R207, R3.reuse, R214, R207 ;  /* 0x000000d603cf7224 */ /* 0x040fe200078e02cf */
[----:B------:R-:W-:Y:S01]  /*16f80*/  @!P2 IADD3 R196, R196, -R3, RZ ;  /* 0x80000003c4c4a210 */ /* 0x000fe20007ffe0ff */
[C---:B------:R-:W-:Y:S01]  /*16f90*/  IMAD R208, R3.reuse, R213, R208 ;  /* 0x000000d503d07224 */ /* 0x040fe200078e02d0 */
[----:B------:R-:W-:Y:S01]  /*16fa0*/  ISETP.GT.U32.AND P2, PT, R3, R199, PT ;  /* 0x000000c70300720c */ /* 0x000fe20003f44070 */
[----:B------:R-:W-:Y:S01]  /*16fb0*/  IMAD.HI.U32 R212, R5, R209, RZ ;  /* 0x000000d105d47227 */ /* 0x000fe200078e00ff */
[----:B------:R-:W-:Y:S01]  /*16fc0*/  IABS R214, R46 ;  /* 0x0000002e00d67213 */ /* 0x000fe20000000000 */
[----:B------:R-:W-:Y:S01]  /*16fd0*/  STL [R1+0x4a64], R27 ;  /* 0x004a641b01007387 */ /* 0x000fe20000100800 */
[----:B------:R-:W-:Y:S01]  /*16fe0*/  @!P5 IADD3 R197, R197, -R3, RZ ;  /* 0x80000003c5c5d210 */ /* 0x000fe20007ffe0ff */
[----:B------:R-:W-:Y:S01]  /*16ff0*/  IMAD.MOV R212, RZ, RZ, -R212 ;  /* 0x000000ffffd47224 */ /* 0x000fe200078e0ad4 */
[----:B------:R-:W-:Y:S01]  /*17000*/  ISETP.GT.U32.AND P5, PT, R3, R200, PT ;  /* 0x000000c80300720c */ /* 0x000fe20003fa4070 */
[----:B------:R-:W-:Y:S01]  /*17010*/  IMAD.HI.U32 R211, R5, R210, RZ ;  /* 0x000000d205d37227 */ /* 0x000fe200078e00ff */
[----:B------:R-:W-:Y:S01]  /*17020*/  IABS R213, R47 ;  /* 0x0000002f00d57213 */ /* 0x000fe20000000000 */
[----:B------:R-:W-:Y:S02]  /*17030*/  STL [R1+0x4a5c], R26 ;  /* 0x004a5c1a01007387 */ /* 0x000fe40000100800 */
[--C-:B------:R-:W-:Y:S01]  /*17040*/  @!P0 IMAD.IADD R198, R198, 0x1, -R3.reuse ;  /* 0x00000001c6c68824 */ /* 0x100fe200078e0a03 */
[----:B------:R-:W-:Y:S01]  /*17050*/  IADD3 R211, -R211, RZ, RZ ;  /* 0x000000ffd3d37210 */ /* 0x000fe20007ffe1ff */
[----:B------:R-:W-:-:S02]  /*17060*/  @!P2 IMAD.IADD R199, R199, 0x1, -R3 ;  /* 0x00000001c7c7a824 */ /* 0x000fc400078e0a03 */
[C---:B------:R-:W-:Y:S01]  /*17070*/  IMAD R209, R3.reuse, R212, R209 ;  /* 0x000000d403d17224 */ /* 0x040fe200078e02d1 */
[C---:B------:R-:W-:Y:S01]  /*17080*/  ISETP.GT.U32.AND P0, PT, R3.reuse, R198, PT ;  /* 0x000000c60300720c */ /* 0x040fe20003f04070 */
[C---:B------:R-:W-:Y:S01]  /*17090*/  IMAD R210, R3.reuse, R211, R210 ;  /* 0x000000d303d27224 */ /* 0x040fe200078e02d2 */
[----:B------:R-:W-:Y:S01]  /*170a0*/  ISETP.GT.U32.AND P2, PT, R3, R199, PT ;  /* 0x000000c70300720c */ /* 0x000fe20003f44070 */
[----:B------:R-:W-:Y:S01]  /*170b0*/  @!P5 IMAD.IADD R200, R200, 0x1, -R3 ;  /* 0x00000001c8c8d824 */ /* 0x000fe200078e0a03 */
[----:B------:R-:W-:Y:S01]  /*170c0*/  IABS R211, R49 ;  /* 0x0000003100d37213 */ /* 0x000fe20000000000 */
[----:B------:R-:W-:Y:S01]  /*170d0*/  IMAD.HI.U32 R215, R5, R214, RZ ;  /* 0x000000d605d77227 */ /* 0x000fe200078e00ff */
[----:B------:R-:W-:Y:S02]  /*170e0*/  IABS R212, R48 ;  /* 0x0000003000d47213 */ /* 0x000fe40000000000 */
[----:B------:R-:W-:Y:S01]  /*170f0*/  ISETP.GT.U32.AND P5, PT, R3, R200, PT ;  /* 0x000000c80300720c */ /* 0x000fe20003fa4070 */
[----:B------:R-:W-:-:S04]  /*17100*/  IMAD.HI.U32 R218, R5, R211, RZ ;  /* 0x000000d305da7227 */ /* 0x000fc800078e00ff */
[----:B------:R-:W-:Y:S01]  /*17110*/  @!P0 IMAD.IADD R198, R198, 0x1, -R3 ;  /* 0x00000001c6c68824 */ /* 0x000fe200078e0a03 */
[----:B------:R-:W-:Y:S01]  /*17120*/  ISETP.GT.U32.AND P0, PT, R3, R201, PT ;  /* 0x000000c90300720c */ /* 0x000fe20003f04070 */
[----:B------:R-:W-:Y:S01]  /*17130*/  IMAD.MOV R218, RZ, RZ, -R218 ;  /* 0x000000ffffda7224 */ /* 0x000fe200078e0ada */
[----:B------:R-:W-:Y:S01]  /*17140*/  @!P2 IADD3 R199, R199, -R3, RZ ;  /* 0x80000003c7c7a210 */ /* 0x000fe20007ffe0ff */
[----:B------:R-:W-:Y:S01]  /*17150*/  IMAD.HI.U32 R217, R5, R212, RZ ;  /* 0x000000d405d97227 */ /* 0x000fe200078e00ff */
[----:B------:R-:W-:-:S03]  /*17160*/  ISETP.GT.U32.AND P2, PT, R3, R202, PT ;  /* 0x000000ca0300720c */ /* 0x000fc60003f44070 */
[----:B------:R-:W-:Y:S01]  /*17170*/  @!P5 IMAD.IADD R200, R200, 0x1, -R3 ;  /* 0x00000001c8c8d824 */ /* 0x000fe200078e0a03 */
[C---:B------:R-:W-:Y:S01]  /*17180*/  ISETP.GT.U32.AND P5, PT, R3.reuse, R203, PT ;  /* 0x000000cb0300720c */ /* 0x040fe20003fa4070 */
[----:B------:R-:W-:Y:S01]  /*17190*/  IMAD R211, R3, R218, R211 ;  /* 0x000000da03d37224 */ /* 0x000fe200078e02d3 */
[----:B------:R-:W-:Y:S01]  /*171a0*/  IABS R218, R42 ;  /* 0x0000002a00da7213 */ /* 0x000fe20000000000 */
[----:B------:R-:W-:Y:S02]  /*171b0*/  IMAD.MOV R217, RZ, RZ, -R217 ;  /* 0x000000ffffd97224 */ /* 0x000fe400078e0ad9 */
[----:B------:R-:W-:Y:S01]  /*171c0*/  @!P0 IADD3 R201, R201, -R3, RZ ;  /* 0x80000003c9c98210 */ /* 0x000fe20007ffe0ff */
[----:B------:R-:W-:-:S03]  /*171d0*/  IMAD.HI.U32 R216, R5, R213, RZ ;  /* 0x000000d505d87227 */ /* 0x000fc600078e00ff */
[C---:B------:R-:W-:Y:S01]  /*171e0*/  ISETP.GT.U32.AND P0, PT, R3.reuse, R201, PT ;  /* 0x000000c90300720c */ /* 0x040fe20003f04070 */
[----:B------:R-:W-:Y:S02]  /*171f0*/  @!P2 IMAD.IADD R202, R202, 0x1, -R3 ;  /* 0x00000001cacaa824 */ /* 0x000fe400078e0a03 */
[----:B------:R-:W-:Y:S01]  /*17200*/  IMAD R212, R3, R217, R212 ;  /* 0x000000d903d47224 */ /* 0x000fe200078e02d4 */
[----:B------:R-:W-:Y:S01]  /*17210*/  @!P5 IADD3 R203, R203, -R3, RZ ;  /* 0x80000003cbcbd210 */ /* 0x000fe20007ffe0ff */
[----:B------:R-:W-:Y:S01]  /*17220*/  IMAD.MOV R215, RZ, RZ, -R215 ;  /* 0x000000ffffd77224 */ /* 0x000fe200078e0ad7 */
[C---:B------:R-:W-:Y:S01]  /*17230*/  ISETP.GT.U32.AND P2, PT, R3.reuse, R202, PT ;  /* 0x000000ca0300720c */ /* 0x040fe20003f44070 */
[----:B------:R-:W-:Y:S01]  /*17240*/  IMAD.MOV R216, RZ, RZ, -R216 ;  /* 0x000000ffffd87224 */ /* 0x000fe200078e0ad8 */
[C---:B------:R-:W-:Y:S01]  /*17250*/  ISETP.GT.U32.AND P5, PT, R3.reuse, R203, PT ;  /* 0x000000cb0300720c */ /* 0x040fe20003fa4070 */
[C---:B------:R-:W-:Y:S01]  /*17260*/  IMAD R214, R3.reuse, R215, R214 ;  /* 0x000000d703d67224 */ /* 0x040fe200078e02d6 */
[----:B------:R-:W-:Y:S01]  /*17270*/  IABS R215, R45 ;  /* 0x0000002d00d77213 */ /* 0x000fe20000000000 */
[----:B------:R-:W-:Y:S01]  /*17280*/  IMAD R213, R3, R216, R213 ;  /* 0x000000d803d57224 */ /* 0x000fe200078e02d5 */
[----:B------:R-:W-:Y:S01]  /*17290*/  IABS R216, R44 ;  /* 0x0000002c00d87213 */ /* 0x000fe20000000000 */
[----:B------:R-:W-:Y:S01]  /*172a0*/  IMAD.HI.U32 R219, R5, R218, RZ ;  /* 0x000000da05db7227 */ /* 0x000fe200078e00ff */
[----:B------:R-:W-:-:S02]  /*172b0*/  @!P0 IADD3 R201, R201, -R3, RZ ;  /* 0x80000003c9c98210 */ /* 0x000fc40007ffe0ff */
[----:B------:R-:W-:Y:S01]  /*172c0*/  ISETP.GT.U32.AND P0, PT, R3, R204, PT ;  /* 0x000000cc0300720c */ /* 0x000fe20003f04070 */
[----:B------:R-:W-:Y:S01]  /*172d0*/  IMAD.HI.U32 R222, R5, R215, RZ ;  /* 0x000000d705de7227 */ /* 0x000fe200078e00ff */
[----:B------:R-:W-:-:S03]  /*172e0*/  IABS R217, R43 ;  /* 0x0000002b00d97213 */ /* 0x000fc60000000000 */
[----:B------:R-:W-:Y:S01]  /*172f0*/  @!P2 IMAD.IADD R202, R202, 0x1, -R3 ;  /* 0x00000001cacaa824 */ /* 0x000fe200078e0a03 */
[----:B------:R-:W-:Y:S01]  /*17300*/  ISETP.GT.U32.AND P2, PT, R3, R205, PT ;  /* 0x000000cd0300720c */ /* 0x000fe20003f44070 */
[----:B------:R-:W-:Y:S01]  /*17310*/  IMAD.HI.U32 R221, R5, R216, RZ ;  /* 0x000000d805dd7227 */ /* 0x000fe200078e00ff */
[----:B------:R-:W-:Y:S02]  /*17320*/  @!P5 IADD3 R203, R203, -R3, RZ ;  /* 0x80000003cbcbd210 */ /* 0x000fe40007ffe0ff */
[----:B------:R-:W-:Y:S01]  /*17330*/  ISETP.GT.U32.AND P5, PT, R3, R206, PT ;  /* 0x000000ce0300720c */ /* 0x000fe20003fa4070 */
[----:B------:R-:W-:Y:S01]  /*17340*/  IMAD.HI.U32 R220, R5, R217, RZ ;  /* 0x000000d905dc7227 */ /* 0x000fe200078e00ff */
[----:B------:R-:W-:-:S03]  /*17350*/  IADD3 R222, -R222, RZ, RZ ;  /* 0x000000ffdede7210 */ /* 0x000fc60007ffe1ff */
[----:B------:R-:W-:Y:S01]  /*17360*/  @!P0 IMAD.IADD R204, R204, 0x1, -R3 ;  /* 0x00000001cccc8824 */ /* 0x000fe200078e0a03 */
[----:B------:R-:W-:Y:S01]  /*17370*/  IADD3 R220, -R220, RZ, RZ ;  /* 0x000000ffdcdc7210 */ /* 0x000fe20007ffe1ff */
[----:B------:R-:W-:Y:S01]  /*17380*/  IMAD R215, R3, R222, R215 ;  /* 0x000000de03d77224 */ /* 0x000fe200078e02d7 */
[----:B------:R-:W-:Y:S01]  /*17390*/  IABS R222, R38 ;  /* 0x0000002600de7213 */ /* 0x000fe20000000000 */
[----:B------:R-:W-:Y:S01]  /*173a0*/  IMAD.MOV R221, RZ, RZ, -R221 ;  /* 0x000000ffffdd7224 */ /* 0x000fe200078e0add */
[----:B------:R-:W-:Y:S01]  /*173b0*/  @!P2 IADD3 R205, R205, -R3, RZ ;  /* 0x80000003cdcda210 */ /* 0x000fe20007ffe0ff */
[C---:B------:R-:W-:Y:S01]  /*173c0*/  IMAD R217, R3.reuse, R220, R217 ;  /* 0x000000dc03d97224 */ /* 0x040fe200078e02d9 */
[C---:B------:R-:W-:Y:S01]  /*173d0*/  ISETP.GT.U32.AND P0, PT, R3.reuse, R204, PT ;  /* 0x000000cc0300720c */ /* 0x040fe20003f04070 */
[C---:B------:R-:W-:Y:S01]  /*173e0*/  IMAD R216, R3.reuse, R221, R216 ;  /* 0x000000dd03d87224 */ /* 0x040fe200078e02d8 */
[----:B------:R-:W-:Y:S01]  /*173f0*/  ISETP.GT.U32.AND P2, PT, R3, R205, PT ;  /* 0x000000cd0300720c */ /* 0x000fe20003f44070 */
[----:B------:R-:W-:Y:S01]  /*17400*/  IMAD.MOV R219, RZ, RZ, -R219 ;  /* 0x000000ffffdb7224 */ /* 0x000fe200078e0adb */
[----:B------:R-:W-:Y:S01]  /*17410*/  @!P5 IADD3 R206, R206, -R3, RZ ;  /* 0x80000003ceced210 */ /* 0x000fe20007ffe0ff */
[----:B------:R-:W-:Y:S01]  /*17420*/  IMAD.HI.U32 R223, R5, R222, RZ ;  /* 0x000000de05df7227 */ /* 0x000fe200078e00ff */
[----:B------:R-:W-:-:S02]  /*17430*/  IABS R220, R40 ;  /* 0x0000002800dc7213 */ /* 0x000fc40000000000 */
[C---:B------:R-:W-:Y:S01]  /*17440*/  ISETP.GT.U32.AND P5, PT, R3.reuse, R206, PT ;  /* 0x000000ce0300720c */ /* 0x040fe20003fa4070 */
[----:B------:R-:W-:Y:S01]  /*17450*/  IMAD R218, R3, R219, R218 ;  /* 0x000000db03da7224 */ /* 0x000fe200078e02da */
[----:B------:R-:W-:Y:S01]  /*17460*/  IABS R219, R41 ;  /* 0x0000002900db7213 */ /* 0x000fe20000000000 */
[----:B------:R-:W-:Y:S01]  /*17470*/  IMAD.HI.U32 R225, R5, R220, RZ ;  /* 0x000000dc05e17227 */ /* 0x000fe200078e00ff */
[----:B------:R-:W-:-:S03]  /*17480*/  IABS R221, R39 ;  /* 0x0000002700dd7213 */ /* 0x000fc60000000000 */
[--C-:B------:R-:W-:Y:S01]  /*17490*/  @!P0 IMAD.IADD R204, R204, 0x1, -R3.reuse ;  /* 0x00000001cccc8824 */ /* 0x100fe200078e0a03 */
[----:B------:R-:W-:Y:S01]  /*174a0*/  ISETP.GT.U32.AND P0, PT, R3, R207, PT ;  /* 0x000000cf0300720c */ /* 0x000fe20003f04070 */
[----:B------:R-:W-:Y:S01]  /*174b0*/  IMAD.HI.U32 R226, R5, R219, RZ ;  /* 0x000000db05e27227 */ /* 0x000fe200078e00ff */
[----:B------:R-:W-:Y:S02]  /*174c0*/  @!P2 IADD3 R205, R205, -R3, RZ ;  /* 0x80000003cdcda210 */ /* 0x000fe40007ffe0ff */
[C---:B------:R-:W-:Y:S01]  /*174d0*/  ISETP.GT.U32.AND P2, PT, R3.reuse, R208, PT ;  /* 0x000000d00300720c */ /* 0x040fe20003f44070 */
[----:B------:R-:W-:Y:S01]  /*174e0*/  @!P5 IMAD.IADD R206, R206, 0x1, -R3 ;  /* 0x00000001ceced824 */ /* 0x000fe200078e0a03 */
[----:B------:R-:W-:Y:S01]  /*174f0*/  ISETP.GT.U32.AND P5, PT, R3, R209, PT ;  /* 0x000000d10300720c */ /* 0x000fe20003fa4070 */
[----:B------:R-:W-:Y:S01]  /*17500*/  IMAD.MOV R225, RZ, RZ, -R225 ;  /* 0x000000ffffe17224 */ /* 0x000fe200078e0ae1 */
[----:B------:R-:W-:Y:S01]  /*17510*/  IADD3 R226, -R226, RZ, RZ ;  /* 0x000000ffe2e27210 */ /* 0x000fe20007ffe1ff */
[----:B------:R-:W-:-:S04]  /*17520*/  IMAD.HI.U32 R224, R5, R221, RZ ;  /* 0x000000dd05e07227 */ /* 0x000fc800078e00ff */
[----:B------:R-:W-:Y:S01]  /*17530*/  @!P0 IADD3 R207, R207, -R3, RZ ;  /* 0x80000003cfcf8210 */ /* 0x000fe20007ffe0ff */
[C---:B------:R-:W-:Y:S01]  /*17540*/  IMAD R219, R3.reuse, R226, R219 ;  /* 0x000000e203db7224 */ /* 0x040fe200078e02db */
[----:B------:R-:W-:Y:S01]  /*17550*/  IADD3 R224, -R224, RZ, RZ ;  /* 0x000000ffe0e07210 */ /* 0x000fe20007ffe1ff */
[C---:B------:R-:W-:Y:S01]  /*17560*/  IMAD R220, R3.reuse, R225, R220 ;  /* 0x000000e103dc7224 */ /* 0x040fe200078e02dc */
[----:B------:R-:W-:Y:S01]  /*17570*/  ISETP.GT.U32.AND P0, PT, R3, R207, PT ;  /* 0x000000cf0300720c */ /* 0x000fe20003f04070 */
[--C-:B------:R-:W-:Y:S01]  /*17580*/  @!P2 IMAD.IADD R208, R208, 0x1, -R3.reuse ;  /* 0x00000001d0d0a824 */ /* 0x100fe200078e0a03 */
[----:B------:R-:W-:Y:S01]  /*17590*/  IABS R226, R34 ;  /* 0x0000002200e27213 */ /* 0x000fe20000000000 */
[----:B------:R-:W-:Y:S01]  /*175a0*/  @!P5 IMAD.IADD R209, R209, 0x1, -R3 ;  /* 0x00000001d1d1d824 */ /* 0x000fe200078e0a03 */
[----:B------:R-:W-:Y:S01]  /*175b0*/  IABS R225, R35 ;  /* 0x0000002300e17213 */ /* 0x000fe20000000000 */
[C---:B------:R-:W-:Y:S01]  /*175c0*/  IMAD R221, R3.reuse, R224, R221 ;  /* 0x000000e003dd7224 */ /* 0x040fe200078e02dd */
[C---:B------:R-:W-:Y:S01]  /*175d0*/  ISETP.GT.U32.AND P2, PT, R3.reuse, R208, PT ;  /* 0x000000d00300720c */ /* 0x040fe20003f44070 */
[----:B------:R-:W-:Y:S01]  /*175e0*/  IMAD.MOV R223, RZ, RZ, -R223 ;  /* 0x000000ffffdf7224 */ /* 0x000fe200078e0adf */
[----:B------:R-:W-:Y:S01]  /*175f0*/  ISETP.GT.U32.AND P5, PT, R3, R209, PT ;  /* 0x000000d10300720c */ /* 0x000fe20003fa4070 */
[----:B------:R-:W-:Y:S01]  /*17600*/  IMAD.HI.U32 R227, R5, R226, RZ ;  /* 0x000000e205e37227 */ /* 0x000fe200078e00ff */
[----:B------:R-:W-:-:S03]  /*17610*/  IABS R224, R36 ;  /* 0x0000002400e07213 */ /* 0x000fc60000000000 */
[----:B------:R-:W-:Y:S01]  /*17620*/  @!P0 IMAD.IADD R207, R207, 0x1, -R3 ;  /* 0x00000001cfcf8824 */ /* 0x000fe200078e0a03 */
[C---:B------:R-:W-:Y:S01]  /*17630*/  ISETP.GT.U32.AND P0, PT, R3.reuse, R210, PT ;  /* 0x000000d20300720c */ /* 0x040fe20003f04070 */
[----:B------:R-:W-:Y:S01]  /*17640*/  IMAD R222, R3, R223, R222 ;  /* 0x000000df03de7224 */ /* 0x000fe200078e02de */
[----:B------:R-:W-:Y:S01]  /*17650*/  IABS R223, R37 ;  /* 0x0000002500df7213 */ /* 0x000fe20000000000 */
[----:B------:R-:W-:Y:S01]  /*17660*/  IMAD.HI.U32 R229, R5, R224, RZ ;  /* 0x000000e005e57227 */ /* 0x000fe200078e00ff */
[----:B------:R-:W-:-:S03]  /*17670*/  IADD3 R227, -R227, RZ, RZ ;  /* 0x000000ffe3e37210 */ /* 0x000fc60007ffe1ff */
[--C-:B------:R-:W-:Y:S01]  /*17680*/  @!P2 IMAD.IADD R208, R208, 0x1, -R3.reuse ;  /* 0x00000001d0d0a824 */ /* 0x100fe200078e0a03 */
[----:B------:R-:W-:Y:S01]  /*17690*/  ISETP.GT.U32.AND P2, PT, R3, R211, PT ;  /* 0x000000d30300720c */ /* 0x000fe20003f44070 */
[----:B------:R-:W-:Y:S01]  /*176a0*/  @!P5 IMAD.IADD R209, R209, 0x1, -R3 ;  /* 0x00000001d1d1d824 */ /* 0x000fe200078e0a03 */
[----:B------:R-:W-:Y:S01]  /*176b0*/  ISETP.GT.U32.AND P5, PT, R3, R212, PT ;  /* 0x000000d40300720c */ /* 0x000fe20003fa4070 */
[----:B------:R-:W-:Y:S01]  /*176c0*/  IMAD.HI.U32 R230, R5, R223, RZ ;  /* 0x000000df05e67227 */ /* 0x000fe200078e00ff */
[----:B------:R-:W-:Y:S02]  /*176d0*/  IADD3 R229, -R229, RZ, RZ ;  /* 0x000000ffe5e57210 */ /* 0x000fe40007ffe1ff */
[----:B------:R-:W-:Y:S01]  /*176e0*/  @!P0 IADD3 R210, R210, -R3, RZ ;  /* 0x80000003d2d28210 */ /* 0x000fe20007ffe0ff */
[C---:B------:R-:W-:Y:S01]  /*176f0*/  IMAD R226, R3.reuse, R227, R226 ;  /* 0x000000e303e27224 */ /* 0x040fe200078e02e2 */
[----:B------:R-:W-:Y:S01]  /*17700*/  IADD3 R230, -R230, RZ, RZ ;  /* 0x000000ffe6e67210 */ /* 0x000fe20007ffe1ff */
[C---:B------:R-:W-:Y:S01]  /*17710*/  IMAD R224, R3.reuse, R229, R224 ;  /* 0x000000e503e07224 */ /* 0x040fe200078e02e0 */
[----:B------:R-:W-:Y:S01]  /*17720*/  ISETP.GT.U32.AND P0, PT, R3, R210, PT ;  /* 0x000000d20300720c */ /* 0x000fe20003f04070 */
[----:B------:R-:W-:Y:S01]  /*17730*/  IMAD.HI.U32 R228, R5, R225, RZ ;  /* 0x000000e105e47227 */ /* 0x000fe200078e00ff */
[----:B------:R-:W-:-:S02]  /*17740*/  IABS R227, R33 ;  /* 0x0000002100e37213 */ /* 0x000fc40000000000 */
[----:B------:R-:W-:Y:S01]  /*17750*/  @!P2 IADD3 R211, R211, -R3, RZ ;  /* 0x80000003d3d3a210 */ /* 0x000fe20007ffe0ff */
[----:B------:R-:W-:Y:S01]  /*17760*/  @!P5 IMAD.IADD R212, R212, 0x1, -R3 ;  /* 0x00000001d4d4d824 */ /* 0x000fe200078e0a03 */
[----:B------:R-:W-:Y:S01]  /*17770*/  IABS R229, R31 ;  /* 0x0000001f00e57213 */ /* 0x000fe20000000000 */
[C---:B------:R-:W-:Y:S01]  /*17780*/  IMAD R223, R3.reuse, R230, R223 ;  /* 0x000000e603df7224 */ /* 0x040fe200078e02df */
[----:B------:R-:W-:Y:S01]  /*17790*/  ISETP.GT.U32.AND P2, PT, R3, R211, PT ;  /* 0x000000d30300720c */ /* 0x000fe20003f44070 */
[----:B------:R-:W-:Y:S01]  /*177a0*/  IMAD.HI.U32 R233, R5, R227, RZ ;  /* 0x000000e305e97227 */ /* 0x000fe200078e00ff */
[C---:B------:R-:W-:Y:S02]  /*177b0*/  ISETP.GT.U32.AND P5, PT, R3.reuse, R212, PT ;  /* 0x000000d40300720c */ /* 0x040fe40003fa4070 */
[----:B------:R-:W-:Y:S01]  /*177c0*/  IABS R230, R30 ;  /* 0x0000001e00e67213 */ /* 0x000fe20000000000 */
[----:B------:R-:W-:Y:S01]  /*177d0*/  @!P0 IMAD.IADD R210, R210, 0x1, -R3 ;  /* 0x00000001d2d28824 */ /* 0x000fe200078e0a03 */
[----:B------:R-:W-:Y:S01]  /*177e0*/  ISETP.GT.U32.AND P0, PT, R3, R213, PT ;  /* 0x000000d50300720c */ /* 0x000fe20003f04070 */
[----:B------:R-:W-:-:S02]  /*177f0*/  IMAD.MOV R228, RZ, RZ, -R228 ;  /* 0x000000ffffe47224 */ /* 0x000fc400078e0ae4 */
[----:B------:R-:W-:Y:S02]  /*17800*/  IMAD.MOV R233, RZ, RZ, -R233 ;  /* 0x000000ffffe97224 */ /* 0x000fe400078e0ae9 */
[----:B------:R-:W-:-:S04]  /*17810*/  IMAD.HI.U32 R234, R5, R230, RZ ;  /* 0x000000e605ea7227 */ /* 0x000fc800078e00ff */
[--C-:B------:R-:W-:Y:S01]  /*17820*/  @!P2 IMAD.IADD R211, R211, 0x1, -R3.reuse ;  /* 0x00000001d3d3a824 */ /* 0x100fe200078e0a03 */
[C---:B------:R-:W-:Y:S01]  /*17830*/  ISETP.GT.U32.AND P2, PT, R3.reuse, R214, PT ;  /* 0x000000d60300720c */ /* 0x040fe20003f44070 */
[----:B------:R-:W-:Y:S01]  /*17840*/  @!P5 IMAD.IADD R212, R212, 0x1, -R3 ;  /* 0x00000001d4d4d824 */ /* 0x000fe200078e0a03 */
[C---:B------:R-:W-:Y:S01]  /*17850*/  ISETP.GT.U32.AND P5, PT, R3.reuse, R215, PT ;  /* 0x000000d70300720c */ /* 0x040fe20003fa4070 */
[----:B------:R-:W-:Y:S01]  /*17860*/  IMAD R225, R3, R228, R225 ;  /* 0x000000e403e17224 */ /* 0x000fe200078e02e1 */
[----:B------:R-:W-:Y:S01]  /*17870*/  @!P0 IADD3 R213, R213, -R3, RZ ;  /* 0x80000003d5d58210 */ /* 0x000fe20007ffe0ff */
[----:B------:R-:W-:Y:S01]  /*17880*/  IMAD R227, R3, R233, R227 ;  /* 0x000000e903e37224 */ /* 0x000fe200078e02e3 */
[----:B------:R-:W-:Y:S01]  /*17890*/  IABS R228, R32 ;  /* 0x0000002000e47213 */ /* 0x000fe20000000000 */
[----:B------:R-:W-:Y:S01]  /*178a0*/  IMAD.HI.U32 R246, R5, R229, RZ ;  /* 0x000000e505f67227 */ /* 0x000fe200078e00ff */
[----:B------:R-:W-:Y:S02]  /*178b0*/  ISETP.GT.U32.AND P0, PT, R3, R213, PT ;  /* 0x000000d50300720c */ /* 0x000fe40003f04070 */
[----:B------:R-:W-:Y:S01]  /*178c0*/  IADD3 R233, -R234, RZ, RZ ;  /* 0x000000ffeae97210 */ /* 0x000fe20007ffe1ff */
[----:B------:R-:W-:Y:S01]  /*178d0*/  IMAD.HI.U32 R232, R5, R228, RZ ;  /* 0x000000e405e87227 */ /* 0x000fe200078e00ff */
[----:B------:R-:W-:-:S03]  /*178e0*/  IABS R234, R26 ;  /* 0x0000001a00ea7213 */ /* 0x000fc60000000000 */
[----:B------:R-:W-:Y:S01]  /*178f0*/  @!P2 IMAD.IADD R214, R214, 0x1, -R3 ;  /* 0x00000001d6d6a824 */ /* 0x000fe200078e0a03 */
[----:B------:R-:W-:Y:S01]  /*17900*/  @!P5 IADD3 R215, R215, -R3, RZ ;  /* 0x80000003d7d7d210 */ /* 0x000fe20007ffe0ff */
[C---:B------:R-:W-:Y:S01]  /*17910*/  IMAD R230, R3.reuse, R233, R230 ;  /* 0x000000e903e67224 */ /* 0x040fe200078e02e6 */
[----:B------:R-:W-:Y:S01]  /*17920*/  IADD3 R232, -R232, RZ, RZ ;  /* 0x000000ffe8e87210 */ /* 0x000fe20007ffe1ff */
[----:B-1----:R-:W-:Y:S01]  /*17930*/  IMAD.MOV.U32 R2, RZ, RZ, R231 ;  /* 0x000000ffff027224 */ /* 0x002fe200078e00e7 */
[----:B------:R-:W-:Y:S01]  /*17940*/  ISETP.GT.U32.AND P2, PT, R3, R214, PT ;  /* 0x000000d60300720c */ /* 0x000fe20003f44070 */
[----:B------:R-:W-:Y:S01]  /*17950*/  @!P0 IMAD.IADD R213, R213, 0x1, -R3 ;  /* 0x00000001d5d58824 */ /* 0x000fe200078e0a03 */
[C---:B------:R-:W-:Y:S01]  /*17960*/  ISETP.GT.U32.AND P5, PT, R3.reuse, R215, PT ;  /* 0x000000d70300720c */ /* 0x040fe20003fa4070 */
[C---:B------:R-:W-:Y:S01]  /*17970*/  IMAD R228, R3.reuse, R232, R228 ;  /* 0x000000e803e47224 */ /* 0x040fe200078e02e4 */
[----:B------:R-:W-:Y:S01]  /*17980*/  ISETP.GT.U32.AND P0, PT, R3, R216, PT ;  /* 0x000000d80300720c */ /* 0x000fe20003f04070 */
[----:B------:R-:W-:Y:S01]  /*17990*/  IMAD.MOV R232, RZ, RZ, -R246 ;  /* 0x000000ffffe87224 */ /* 0x000fe200078e0af6 */
[----:B------:R-:W-:Y:S01]  /*179a0*/  IABS R246, R29 ;  /* 0x0000001d00f67213 */ /* 0x000fe20000000000 */
[----:B------:R-:W-:Y:S01]  /*179b0*/  @!P6 IMAD.MOV R2, RZ, RZ, -R2 ;  /* 0x000000ffff02e224 */ /* 0x000fe200078e0a02 */
[----:B------:R-:W-:Y:S01]  /*179c0*/  IABS R233, R27 ;  /* 0x0000001b00e97213 */ /* 0x000fe20000000000 */
[----:B------:R-:W-:-:S02]  /*179d0*/  VIADD R7, R10, 0x1f9 ;  /* 0x000001f90a077836 */ /* 0x000fc40000000000 */
[----:B------:R-:W-:Y:S01]  /*179e0*/  IMAD.HI.U32 R247, R5, R246, RZ ;  /* 0x000000f605f77227 */ /* 0x000fe200078e00ff */
[----:B------:R1:W-:Y:S03]  /*179f0*/  STL [R1+0x148], R2 ;  /* 0x0001480201007387 */ /* 0x0003e60000100800 */
[--C-:B------:R-:W-:Y:S01]  /*17a00*/  @!P2 IMAD.IADD R214, R214, 0x1, -R3.reuse ;  /* 0x00000001d6d6a824 */ /* 0x100fe200078e0a03 */
[----:B------:R-:W-:Y:S01]  /*17a10*/  ISETP.GT.U32.AND P2, PT, R3, R217, PT ;  /* 0x000000d90300720c */ /* 0x000fe20003f44070 */
[--C-:B------:R-:W-:Y:S01]  /*17a20*/  @!P5 IMAD.IADD R215, R215, 0x1, -R3.reuse ;  /* 0x00000001d7d7d824 */ /* 0x100fe200078e0a03 */
[C---:B------:R-:W-:Y:S01]  /*17a30*/  ISETP.GT.U32.AND P5, PT, R3.reuse, R218, PT ;  /* 0x000000da0300720c */ /* 0x040fe20003fa4070 */
[----:B------:R-:W-:Y:S01]  /*17a40*/  @!P0 IMAD.IADD R216, R216, 0x1, -R3 ;  /* 0x00000001d8d88824 */ /* 0x000fe200078e0a03 */
[----:B------:R-:W-:Y:S01]  /*17a50*/  STL [R1+0x4a44], R25 ;  /* 0x004a441901007387 */ /* 0x000fe20000100800 */
[----:B------:R-:W-:Y:S01]  /*17a60*/  IMAD.MOV R231, RZ, RZ, -R247 ;  /* 0x000000ffffe77224 */ /* 0x000fe200078e0af7 */
[----:B-1----:R-:W-:Y:S01]  /*17a70*/  MOV R2, R238 ;  /* 0x000000ee00027202 */ /* 0x002fe20000000f00 */
[----:B------:R-:W-:Y:S01]  /*17a80*/  VIADD R6, R10, 0x1fa ;  /* 0x000001fa0a067836 */ /* 0x000fe20000000000 */
[C---:B------:R-:W-:Y:S01]  /*17a90*/  ISETP.GT.U32.AND P0, PT, R3.reuse, R216, PT ;  /* 0x000000d80300720c */ /* 0x040fe20003f04070 */
[C---:B------:R-:W-:Y:S01]  /*17aa0*/  IMAD R231, R3.reuse, R231, R246 ;  /* 0x000000e703e77224 */ /* 0x040fe200078e02f6 */
[----:B------:R-:W-:Y:S01]  /*17ab0*/  @!P3 IADD3 R2, -R2, RZ, RZ ;  /* 0x000000ff0202b210 */ /* 0x000fe20007ffe1ff */
[----:B------:R-:W-:Y:S01]  /*17ac0*/  STL [R1+0x4a40], R24 ;  /* 0x004a401801007387 */ /* 0x000fe20000100800 */
[----:B------:R-:W-:Y:S01]  /*17ad0*/  IMAD R229, R3, R232, R229 ;  /* 0x000000e803e57224 */ /* 0x000fe200078e02e5 */
[----:B------:R-:W-:Y:S01]  /*17ae0*/  IABS R232, R28 ;  /* 0x0000001c00e87213 */ /* 0x000fe20000000000 */
[--C-:B------:R-:W-:Y:S01]  /*17af0*/  @!P2 IMAD.IADD R217, R217, 0x1, -R3.reuse ;  /* 0x00000001d9d9a824 */ /* 0x100fe200078e0a03 */
[----:B------:R1:W-:Y:S01]  /*17b00*/  STL [R1+0x13c], R2 ;  /* 0x00013c0201007387 */ /* 0x0003e20000100800 */
[--C-:B------:R-:W-:Y:S01]  /*17b10*/  @!P5 IMAD.IADD R218, R218, 0x1, -R3.reuse ;  /* 0x00000001dadad824 */ /* 0x100fe200078e0a03 */
[----:B------:R-:W-:Y:S01]  /*17b20*/  IABS R238, R24 ;  /* 0x0000001800ee7213 */ /* 0x000fe20000000000 */
[----:B------:R-:W-:Y:S01]  /*17b30*/  IMAD.HI.U32 R247, R5, R233, RZ ;  /* 0x000000e905f77227 */ /* 0x000fe200078e00ff */
[C---:B------:R-:W-:Y:S01]  /*17b40*/  ISETP.GT.U32.AND P2, PT, R3.reuse, R217, PT ;  /* 0x000000d90300720c */ /* 0x040fe20003f44070 */
[----:B------:R2:W-:Y:S01]  /*17b50*/  STL [R1+0x4cc0], R17 ;  /* 0x004cc01101007387 */ /* 0x0005e20000100800 */
[C---:B------:R-:W-:Y:S01]  /*17b60*/  ISETP.GT.U32.AND P5, PT, R3.reuse, R218, PT ;  /* 0x000000da0300720c */ /* 0x040fe20003fa4070 */
[----:B------:R-:W-:Y:S01]  /*17b70*/  @!P0 IMAD.IADD R216, R216, 0x1, -R3 ;  /* 0x00000001d8d88824 */ /* 0x000fe200078e0a03 */
[----:B------:R-:W-:Y:S01]  /*17b80*/  ISETP.GT.U32.AND P0, PT, R3, R219, PT ;  /* 0x000000db0300720c */ /* 0x000fe20003f04070 */
[----:B------:R-:W-:Y:S01]  /*17b90*/  STL [R1+0x4a2c], R23 ;  /* 0x004a2c1701007387 */ /* 0x000fe20000100800 */
[----:B-1----:R-:W-:Y:S01]  /*17ba0*/  IMAD.MOV.U32 R2, RZ, RZ, R4 ;  /* 0x000000ffff027224 */ /* 0x002fe200078e0004 */
[----:B------:R-:W-:Y:S01]  /*17bb0*/  IADD3 R247, -R247, RZ, RZ ;  /* 0x000000fff7f77210 */ /* 0x000fe20007ffe1ff */
[----:B------:R-:W-:Y:S01]  /*17bc0*/  IMAD.HI.U32 R246, R5, R234, RZ ;  /* 0x000000ea05f67227 */ /* 0x000fe200078e00ff */
[----:B------:R-:W-:Y:S01]  /*17bd0*/  STL [R1+0x4a28], R22 ;  /* 0x004a281601007387 */ /* 0x000fe20000100800 */
[----:B------:R-:W-:-:S02]  /*17be0*/  IABS R250, R6 ;  /* 0x0000000600fa7213 */ /* 0x000fc40000000000 */
[----:B--2---:R-:W-:Y:S01]  /*17bf0*/  VIADD R17, R10, 0x1f7 ;  /* 0x000001f70a117836 */ /* 0x004fe20000000000 */
[----:B------:R1:W-:Y:S01]  /*17c00*/  STL [R1+0x4cc4], R15 ;  /* 0x004cc40f01007387 */ /* 0x0003e20000100800 */
[--C-:B------:R-:W-:Y:S01]  /*17c10*/  @!P2 IMAD.IADD R217, R217, 0x1, -R3.reuse ;  /* 0x00000001d9d9a824 */ /* 0x100fe200078e0a03 */
[C---:B------:R-:W-:Y:S01]  /*17c20*/  ISETP.GT.U32.AND P2, PT, R3.reuse, R220, PT ;  /* 0x000000dc0300720c */ /* 0x040fe20003f44070 */
[----:B------:R-:W-:Y:S01]  /*17c30*/  @!P5 IMAD.IADD R218, R218, 0x1, -R3 ;  /* 0x00000001dadad824 */ /* 0x000fe200078e0a03 */
[----:B------:R-:W-:Y:S01]  /*17c40*/  ISETP.GT.U32.AND P5, PT, R3, R221, PT ;  /* 0x000000dd0300720c */ /* 0x000fe20003fa4070 */
[----:B------:R-:W-:Y:S01]  /*17c50*/  IMAD.HI.U32 R248, R5, R232, RZ ;  /* 0x000000e805f87227 */ /* 0x000fe200078e00ff */
[----:B------:R-:W-:-:S03]  /*17c60*/  @!P0 IADD3 R219, R219, -R3, RZ ;  /* 0x80000003dbdb8210 */ /* 0x000fc60007ffe0ff */
[----:B------:R-:W-:Y:S01]  /*17c70*/  IMAD.MOV R246, RZ, RZ, -R246 ;  /* 0x000000fffff67224 */ /* 0x000fe200078e0af6 */
[C---:B------:R-:W-:Y:S01]  /*17c80*/  ISETP.GT.U32.AND P0, PT, R3.reuse, R219, PT ;  /* 0x000000db0300720c */ /* 0x040fe20003f04070 */
[----:B-1----:R-:W-:Y:S02]  /*17c90*/  VIADD R15, R10, 0x1f6 ;  /* 0x000001f60a0f7836 */ /* 0x002fe40000000000 */
[----:B------:R-:W-:Y:S02]  /*17ca0*/  IMAD R233, R3, R247, R233 ;  /* 0x000000f703e97224 */ /* 0x000fe400078e02e9 */
[--C-:B------:R-:W-:Y:S02]  /*17cb0*/  @!P2 IMAD.IADD R220, R220, 0x1, -R3.reuse ;  /* 0x00000001dcdca824 */ /* 0x100fe400078e0a03 */
[--C-:B------:R-:W-:Y:S02]  /*17cc0*/  @!P5 IMAD.IADD R221, R221, 0x1, -R3.reuse ;  /* 0x00000001ddddd824 */ /* 0x100fe400078e0a03 */
[----:B------:R-:W-:Y:S01]  /*17cd0*/  IMAD.MOV R248, RZ, RZ, -R248 ;  /* 0x000000fffff87224 */ /* 0x000fe200078e0af8 */
[C---:B------:R-:W-:Y:S01]  /*17ce0*/  ISETP.GT.U32.AND P2, PT, R3.reuse, R220, PT ;  /* 0x000000dc0300720c */ /* 0x040fe20003f44070 */
[C---:B------:R-:W-:Y:S01]  /*17cf0*/  IMAD R234, R3.reuse, R246, R234 ;  /* 0x000000f603ea7224 */ /* 0x040fe200078e02ea */
[----:B------:R-:W-:Y:S01]  /*17d00*/  ISETP.GT.U32.AND P5, PT, R3, R221, PT ;  /* 0x000000dd0300720c */ /* 0x000fe20003fa4070 */
[----:B------:R-:W-:Y:S01]  /*17d10*/  @!P0 IMAD.IADD R219, R219, 0x1, -R3 ;  /* 0x00000001dbdb8824 */ /* 0x000fe200078e0a03 */
[C---:B------:R-:W-:Y:S01]  /*17d20*/  ISETP.GT.U32.AND P0, PT, R3.reuse, R222, PT ;  /* 0x000000de0300720c */ /* 0x040fe20003f04070 */
[----:B------:R-:W-:Y:S01]  /*17d30*/  IMAD R232, R3, R248, R232 ;  /* 0x000000f803e87224 */ /* 0x000fe200078e02e8 */
[----:B------:R-:W-:Y:S01]  /*17d40*/  IABS R246, R25 ;  /* 0x0000001900f67213 */ /* 0x000fe20000000000 */
[----:B------:R-:W-:Y:S01]  /*17d50*/  IMAD.HI.U32 R239, R5, R244, RZ ;  /* 0x000000f405ef7227 */ /* 0x000fe200078e00ff */
[----:B------:R-:W-:-:S03]  /*17d60*/  IABS R248, R7 ;  /* 0x0000000700f87213 */ /* 0x000fc60000000000 */
[----:B------:R-:W-:-:S04]  /*17d70*/  IMAD.HI.U32 R247, R5, R246, RZ ;  /* 0x000000f605f77227 */ /* 0x000fc800078e00ff */
[--C-:B------:R-:W-:Y:S01]  /*17d80*/  @!P2 IMAD.IADD R220, R220, 0x1, -R3.reuse ;  /* 0x00000001dcdca824 */ /* 0x100fe200078e0a03 */
[----:B------:R-:W-:Y:S01]  /*17d90*/  ISETP.GT.U32.AND P2, PT, R3, R223, PT ;  /* 0x000000df0300720c */ /* 0x000fe20003f44070 */
[--C-:B------:R-:W-:Y:S01]  /*17da0*/  @!P5 IMAD.IADD R221, R221, 0x1, -R3.reuse ;  /* 0x00000001ddddd824 */ /* 0x100fe200078e0a03 */
[C---:B------:R-:W-:Y:S01]  /*17db0*/  ISETP.GT.U32.AND P5, PT, R3.reuse, R224, PT ;  /* 0x000000e00300720c */ /* 0x040fe20003fa4070 */
[----:B------:R-:W-:Y:S01]  /*17dc0*/  @!P0 IMAD.IADD R222, R222, 0x1, -R3 ;  /* 0x00000001dede8824 */ /* 0x000fe200078e0a03 */
[----:B------:R-:W-:Y:S01]  /*17dd0*/  ISETP.GT.U32.AND P0, PT, R3, R225, PT ;  /* 0x000000e10300720c */ /* 0x000fe20003f04070 */
[----:B------:R-:W-:Y:S02]  /*17de0*/  IMAD.MOV R239, RZ, RZ, -R239 ;  /* 0x000000ffffef7224 */ /* 0x000fe400078e0aef */
[----:B------:R-:W-:-:S04]  /*17df0*/  IMAD.HI.U32 R249, R5, R248, RZ ;  /* 0x000000f805f97227 */ /* 0x000fc800078e00ff */
[----:B------:R-:W-:Y:S01]  /*17e00*/  IMAD R239, R3, R239, R244 ;  /* 0x000000ef03ef7224 */ /* 0x000fe200078e02f4 */
[----:B------:R-:W-:Y:S01]  /*17e10*/  IABS R244, R18 ;  /* 0x0000001200f47213 */ /* 0x000fe20000000000 */
[----:B------:R-:W-:Y:S01]  /*17e20*/  IMAD.HI.U32 R251, R5, R250, RZ ;  /* 0x000000fa05fb7227 */ /* 0x000fe200078e00ff */
[----:B------:R-:W-:Y:S02]  /*17e30*/  @!P2 IADD3 R223, R223, -R3, RZ ;  /* 0x80000003dfdfa210 */ /* 0x000fe40007ffe0ff */
[C---:B------:R-:W-:Y:S01]  /*17e40*/  ISETP.GT.U32.AND P2, PT, R3.reuse, R222, PT ;  /* 0x000000de0300720c */ /* 0x040fe20003f44070 */
[----:B------:R-:W-:Y:S01]  /*17e50*/  @!P5 IMAD.IADD R224, R224, 0x1, -R3 ;  /* 0x00000001e0e0d824 */ /* 0x000fe200078e0a03 */
[----:B------:R-:W-:Y:S02]  /*17e60*/  ISETP.GT.U32.AND P5, PT, R3, R223, PT ;  /* 0x000000df0300720c */ /* 0x000fe40003fa4070 */
[----:B------:R-:W-:Y:S02]  /*17e70*/  @!P0 IADD3 R225, R225, -R3, RZ ;  /* 0x80000003e1e18210 */ /* 0x000fe40007ffe0ff */
[----:B------:R-:W-:-:S02]  /*17e80*/  ISETP.GT.U32.AND P0, PT, R3, R224, PT ;  /* 0x000000e00300720c */ /* 0x000fc40003f04070 */
[----:B------:R-:W-:-:S05]  /*17e90*/  ISETP.GT.U32.AND P6, PT, R3, R225, PT ;  /* 0x000000e10300720c */ /* 0x000fca0003fc4070 */
[----:B------:R-:W-:Y:S02]  /*17ea0*/  @!P2 IADD3 R222, R222, -R3, RZ ;  /* 0x80000003dedea210 */ /* 0x000fe40007ffe0ff */
[----:B------:R-:W-:Y:S01]  /*17eb0*/  ISETP.GT.U32.AND P2, PT, R3, R226, PT ;  /* 0x000000e20300720c */ /* 0x000fe20003f44070 */
[--C-:B------:R-:W-:Y:S01]  /*17ec0*/  @!P5 IMAD.IADD R223, R223, 0x1, -R3.reuse ;  /* 0x00000001dfdfd824 */ /* 0x100fe200078e0a03 */
[C---:B------:R-:W-:Y:S02]  /*17ed0*/  ISETP.GT.U32.AND P5, PT, R3.reuse, R227, PT ;  /* 0x000000e30300720c */ /* 0x040fe40003fa4070 */
[----:B------:R-:W-:Y:S01]  /*17ee0*/  @!P0 IMAD.IADD R224, R224, 0x1, -R3 ;  /* 0x00000001e0e08824 */ /* 0x000fe200078e0a03 */
[----:B------:R-:W-:Y:S02]  /*17ef0*/  ISETP.GT.U32.AND P0, PT, R3, R228, PT ;  /* 0x000000e40300720c */ /* 0x000fe40003f04070 */
[----:B------:R-:W-:Y:S02]  /*17f00*/  @!P6 IADD3 R225, R225, -R3, RZ ;  /* 0x80000003e1e1e210 */ /* 0x000fe40007ffe0ff */
[----:B------:R-:W-:-:S04]  /*17f10*/  ISETP.GT.U32.AND P6, PT, R3, R229, PT ;  /* 0x000000e50300720c */ /* 0x000fc80003fc4070 */
[--C-:B------:R-:W-:Y:S01]  /*17f20*/  @!P2 IMAD.IADD R226, R226, 0x1, -R3.reuse ;  /* 0x00000001e2e2a824 */ /* 0x100fe200078e0a03 */
[----:B------:R-:W-:Y:S02]  /*17f30*/  ISETP.GT.U32.AND P2, PT, R3, R230, PT ;  /* 0x000000e60300720c */ /* 0x000fe40003f44070 */
[----:B------:R-:W-:Y:S02]  /*17f40*/  @!P5 IADD3 R227, R227, -R3, RZ ;  /* 0x80000003e3e3d210 */ /* 0x000fe40007ffe0ff */
[C---:B------:R-:W-:Y:S01]  /*17f50*/  ISETP.GT.U32.AND P5, PT, R3.reuse, R226, PT ;  /* 0x000000e20300720c */ /* 0x040fe20003fa4070 */
[--C-:B------:R-:W-:Y:S01]  /*17f60*/  @!P0 IMAD.IADD R228, R228, 0x1, -R3.reuse ;  /* 0x00000001e4e48824 */ /* 0x100fe200078e0a03 */
[----:B------:R-:W-:Y:S02]  /*17f70*/  ISETP.GT.U32.AND P0, PT, R3, R227, PT ;  /* 0x000000e30300720c */ /* 0x000fe40003f04070 */
[----:B------:R-:W-:Y:S02]  /*17f80*/  @!P6 IMAD.IADD R229, R229, 0x1, -R3 ;  /* 0x00000001e5e5e824 */ /* 0x000fe400078e0a03 */
[----:B------:R-:W-:-:S03]  /*17f90*/  ISETP.GT.U32.AND P6, PT, R3, R228, PT ;  /* 0x000000e40300720c */ /* 0x000fc60003fc4070 */
[----:B------:R-:W-:Y:S01]  /*17fa0*/  @!P2 IMAD.IADD R230, R230, 0x1, -R3 ;  /* 0x00000001e6e6a824 */ /* 0x000fe200078e0a03 */
[----:B------:R-:W-:-:S03]  /*17fb0*/  ISETP.GT.U32.AND P2, PT, R3, R229, PT ;  /* 0x000000e50300720c */ /* 0x000fc60003f44070 */
[--C-:B------:R-:W-:Y:S01]  /*17fc0*/  @!P5 IMAD.IADD R226, R226, 0x1, -R3.reuse ;  /* 0x00000001e2e2d824 */ /* 0x100fe200078e0a03 */
[----:B------:R-:W-:Y:S01]  /*17fd0*/  ISETP.GT.U32.AND P3, PT, R3, R230, PT ;  /* 0x000000e60300720c */ /* 0x000fe20003f64070 */
[--C-:B------:R-:W-:Y:S01]  /*17fe0*/  @!P0 IMAD.IADD R227, R227, 0x1, -R3.reuse ;  /* 0x00000001e3e38824 */ /* 0x100fe200078e0a03 */
[C---:B------:R-:W-:Y:S02]  /*17ff0*/  ISETP.GT.U32.AND P5, PT, R3.reuse, R231, PT ;  /* 0x000000e70300720c */ /* 0x040fe40003fa4070 */
[C---:B------:R-:W-:Y:S02]  /*18000*/  ISETP.GT.U32.AND P0, PT, R3.reuse, R232, PT ;  /* 0x000000e80300720c */ /* 0x040fe40003f04070 */
[----:B------:R-:W-:Y:S02]  /*18010*/  @!P6 IADD3 R228, R228, -R3, RZ ;  /* 0x80000003e4e4e210 */ /* 0x000fe40007ffe0ff */
[----:B------:R-:W-:Y:S01]  /*18020*/  ISETP.GT.U32.AND P6, PT, R3, R233, PT ;  /* 0x000000e90300720c */ /* 0x000fe20003fc4070 */
[----:B------:R-:W-:Y:S01]  /*18030*/  @!P2 IMAD.IADD R229, R229, 0x1, -R3 ;  /* 0x00000001e5e5a824 */ /* 0x000fe200078e0a03 */
[----:B------:R-:W-:-:S03]  /*18040*/  ISETP.GT.U32.AND P2, PT, R3, R234, PT ;  /* 0x000000ea0300720c */ /* 0x000fc60003f44070 */
[--C-:B------:R-:W-:Y:S01]  /*18050*/  @!P3 IMAD.IADD R230, R230, 0x1, -R3.reuse ;  /* 0x00000001e6e6b824 */ /* 0x100fe200078e0a03 */
[----:B------:R-:W-:Y:S01]  /*18060*/  ISETP.GE.AND P3, PT, R245, RZ, PT ;  /* 0x000000fff500720c */ /* 0x000fe20003f66270 */
[----:B------:R-:W-:Y:S01]  /*18070*/  IMAD.HI.U32 R245, R5, R238, RZ ;  /* 0x000000ee05f57227 */ /* 0x000fe200078e00ff */
[----:B------:R-:W-:Y:S02]  /*18080*/  @!P5 IADD3 R231, R231, -R3, RZ ;  /* 0x80000003e7e7d210 */ /* 0x000fe40007ffe0ff */
[----:B------:R-:W-:Y:S01]  /*18090*/  ISETP.GE.AND P5, PT, R235, RZ, PT ;  /* 0x000000ffeb00720c */ /* 0x000fe20003fa6270 */
[--C-:B------:R-:W-:Y:S01]  /*180a0*/  @!P0 IMAD.IADD R232, R232, 0x1, -R3.reuse ;  /* 0x00000001e8e88824 */ /* 0x100fe200078e0a03 */
[----:B------:R-:W-:Y:S01]  /*180b0*/  ISETP.GT.U32.AND P0, PT, R3, R231, PT ;  /* 0x000000e70300720c */ /* 0x000fe20003f04070 */
[----:B------:R-:W-:Y:S01]  /*180c0*/  @!P6 IMAD.IADD R233, R233, 0x1, -R3 ;  /* 0x00000001e9e9e824 */ /* 0x000fe200078e0a03 */
[----:B------:R-:W-:Y:S01]  /*180d0*/  IADD3 R245, -R245, RZ, RZ ;  /* 0x000000fff5f57210 */ /* 0x000fe20007ffe1ff */
[----:B------:R-:W-:Y:S01]  /*180e0*/  IMAD.MOV R235, RZ, RZ, -R247 ;  /* 0x000000ffffeb7224 */ /* 0x000fe200078e0af7 */
[----:B------:R-:W-:-:S02]  /*180f0*/  @!P2 IADD3 R234, R234, -R3, RZ ;  /* 0x80000003eaeaa210 */ /* 0x000fc40007ffe0ff */
[C---:B------:R-:W-:Y:S01]  /*18100*/  ISETP.GT.U32.AND P2, PT, R3.reuse, R233, PT ;  /* 0x000000e90300720c */ /* 0x040fe20003f44070 */
[----:B------:R-:W-:Y:S01]  /*18110*/  @!P3 IMAD.MOV R13, RZ, RZ, -R13 ;  /* 0x000000ffff0db224 */ /* 0x000fe200078e0a0d */
[C---:B------:R-:W-:Y:S01]  /*18120*/  ISETP.GT.U32.AND P6, PT, R3.reuse, R232, PT ;  /* 0x000000e80300720c */ /* 0x040fe20003fc4070 */
[C---:B------:R-:W-:Y:S01]  /*18130*/  IMAD R238, R3.reuse, R245, R238 ;  /* 0x000000f503ee7224 */ /* 0x040fe200078e02ee */
[C---:B------:R-:W-:Y:S01]  /*18140*/  ISETP.GT.U32.AND P1, PT, R3.reuse, R234, PT ;  /* 0x000000ea0300720c */ /* 0x040fe20003f24070 */
[----:B------:R-:W-:Y:S01]  /*18150*/  @!P5 IMAD.MOV R2, RZ, RZ, -R2 ;  /* 0x000000ffff02d224 */ /* 0x000fe200078e0a02 */
[----:B------:R-:W-:Y:S01]  /*18160*/  STL [R1+0x4cc8], R13 ;  /* 0x004cc80d01007387 */ /* 0x000fe20000100800 */
[----:B------:R-:W-:Y:S01]  /*18170*/  IMAD R235, R3, R235, R246 ;  /* 0x000000eb03eb7224 */ /* 0x000fe200078e02f6 */
[----:B------:R-:W-:Y:S01]  /*18180*/  IABS R245, R22 ;  /* 0x0000001600f57213 */ /* 0x000fe20000000000 */
[----:B------:R-:W-:Y:S01]  /*18190*/  @!P0 IMAD.IADD R231, R231, 0x1, -R3 ;  /* 0x00000001e7e78824 */ /* 0x000fe200078e0a03 */
[----:B------:R-:W-:Y:S01]  /*181a0*/  STL [R1+0x4a18], R21 ;  /* 0x004a181501007387 */ /* 0x000fe20000100800 */
[----:B------:R-:W-:Y:S01]  /*181b0*/  IMAD.HI.U32 R246, R5, R244, RZ ;  /* 0x000000f405f67227 */ /* 0x000fe200078e00ff */
[----:B------:R-:W-:-:S02]  /*181c0*/  ISETP.GT.U32.AND P0, PT, R3, R235, PT ;  /* 0x000000eb0300720c */ /* 0x000fc40003f04070 */
[----:B------:R-:W-:Y:S01]  /*181d0*/  STL [R1+0x4a14], R20 ;  /* 0x004a141401007387 */ /* 0x000fe20000100800 */
[--C-:B------:R-:W-:Y:S01]  /*181e0*/  @!P2 IMAD.IADD R233, R233, 0x1, -R3.reuse ;  /* 0x00000001e9e9a824 */ /* 0x100fe200078e0a03 */
[----:B------:R-:W-:Y:S01]  /*181f0*/  ISETP.GT.U32.AND P2, PT, R3, R238, PT ;  /* 0x000000ee0300720c */ /* 0x000fe20003f44070 */
[--C-:B------:R-:W-:Y:S01]  /*18200*/  @!P6 IMAD.IADD R232, R232, 0x1, -R3.reuse ;  /* 0x00000001e8e8e824 */ /* 0x100fe200078e0a03 */
[----:B------:R-:W-:Y:S01]  /*18210*/  STL [R1+0x4a10], R19 ;  /* 0x004a101301007387 */ /* 0x000fe20000100800 */
[----:B------:R-:W-:Y:S01]  /*18220*/  ISETP.GE.AND P6, PT, R240, RZ, PT ;  /* 0x000000fff000720c */ /* 0x000fe20003fc6270 */
[--C-:B------:R-:W-:Y:S01]  /*18230*/  @!P1 IMAD.IADD R234, R234, 0x1, -R3.reuse ;  /* 0x00000001eaea9824 */ /* 0x100fe200078e0a03 */
[----:B------:R-:W-:Y:S01]  /*18240*/  MOV R240, R245 ;  /* 0x000000f500f07202 */ /* 0x000fe20000000f00 */
[----:B------:R-:W-:Y:S01]  /*18250*/  STL [R1+0x49fc], R18 ;  /* 0x0049fc1201007387 */ /* 0x000fe20000100800 */
[----:B------:R-:W-:Y:S02]  /*18260*/  ISETP.GE.AND P1, PT, R241, RZ, PT ;  /* 0x000000fff100720c */ /* 0x000fe40003f26270 */
[----:B------:R-:W-:Y:S01]  /*18270*/  @!P0 IMAD.IADD R235, R235, 0x1, -R3 ;  /* 0x00000001ebeb8824 */ /* 0x000fe200078e0a03 */
[----:B------:R1:W-:Y:S01]  /*18280*/  STL [R1+0x4ccc], R2 ;  /* 0x004ccc0201007387 */ /* 0x0003e20000100800 */
[----:B------:R-:W-:Y:S01]  /*18290*/  IMAD.HI.U32 R241, R5, R240, RZ ;  /* 0x000000f005f17227 */ /* 0x000fe200078e00ff */
[----:B------:R-:W-:-:S02]  /*182a0*/  IABS R247, R8 ;  /* 0x0000000800f77213 */ /* 0x000fc40000000000 */
[----:B------:R-:W-:Y:S01]  /*182b0*/  STL [R1+0x49e0], R15 ;  /* 0x0049e00f01007387 */ /* 0x000fe20000100800 */
[----:B------:R-:W-:Y:S01]  /*182c0*/  @!P2 IADD3 R238, R238, -R3, RZ ;  /* 0x80000003eeeea210 */ /* 0x000fe20007ffe0ff */
[----:B------:R-:W-:Y:S01]  /*182d0*/  IMAD.MOV R237, RZ, RZ, -R241 ;  /* 0x000000ffffed7224 */ /* 0x000fe200078e0af1 */
[C---:B------:R-:W-:Y:S01]  /*182e0*/  ISETP.GT.U32.AND P0, PT, R3.reuse, R235, PT ;  /* 0x000000eb0300720c */ /* 0x040fe20003f04070 */
[----:B------:R-:W-:Y:S01]  /*182f0*/  STL [R1+0x49dc], R17 ;  /* 0x0049dc1101007387 */ /* 0x000fe20000100800 */
[C---:B------:R-:W-:Y:S01]  /*18300*/  ISETP.GT.U32.AND P3, PT, R3.reuse, R238, PT ;  /* 0x000000ee0300720c */ /* 0x040fe20003f64070 */
[----:B------:R-:W-:Y:S01]  /*18310*/  IMAD R240, R3, R237, R240 ;  /* 0x000000ed03f07224 */ /* 0x000fe200078e02f0 */
[----:B------:R-:W-:Y:S01]  /*18320*/  ISETP.GE.AND P2, PT, R243, RZ, PT ;  /* 0x000000fff300720c */ /* 0x000fe20003f46270 */
[----:B------:R-:W-:Y:S01]  /*18330*/  STL [R1+0x49d8], R8 ;  /* 0x0049d80801007387 */ /* 0x000fe20000100800 */
[----:B------:R-:W-:Y:S01]  /*18340*/  IABS R243, R19 ;  /* 0x0000001300f37213 */ /* 0x000fe20000000000 */
[C---:B-1----:R-:W-:Y:S01]  /*18350*/  VIADD R2, R10.reuse, 0x1fe ;  /* 0x000001fe0a027836 */ /* 0x042fe20000000000 */
[----:B------:R-:W-:Y:S01]  /*18360*/  IABS R241, R21 ;  /* 0x0000001500f17213 */ /* 0x000fe20000000000 */
[----:B------:R-:W-:Y:S01]  /*18370*/  STL [R1+0x49d4], R7 ;  /* 0x0049d40701007387 */ /* 0x000fe20000100800 */
[----:B------:R-:W-:Y:S01]  /*18380*/  IADD3 R13, R10, 0x1ff, RZ ;  /* 0x000001ff0a0d7810 */ /* 0x000fe20007ffe0ff */
[----:B------:R-:W-:-:S02]  /*18390*/  IMAD.HI.U32 R237, R5, R243, RZ ;  /* 0x000000f305ed7227 */ /* 0x000fc400078e00ff */
[----:B------:R-:W-:Y:S02]  /*183a0*/  STL [R1+0x49d0], R6 ;  /* 0x0049d00601007387 */ /* 0x000fe40000100800 */
[--C-:B------:R-:W-:Y:S01]  /*183b0*/  @!P3 IMAD.IADD R238, R238, 0x1, -R3.reuse ;  /* 0x00000001eeeeb824 */ /* 0x100fe200078e0a03 */
[----:B------:R-:W-:Y:S01]  /*183c0*/  ISETP.GT.U32.AND P3, PT, R3, R240, PT ;  /* 0x000000f00300720c */ /* 0x000fe20003f64070 */
[----:B------:R-:W-:Y:S01]  /*183d0*/  STL [R1+0x49b8], R16 ;  /* 0x0049b81001007387 */ /* 0x000fe20000100800 */
[----:B------:R-:W-:Y:S01]  /*183e0*/  @!P0 IMAD.IADD R235, R235, 0x1, -R3 ;  /* 0x00000001ebeb8824 */ /* 0x000fe200078e0a03 */
[----:B------:R-:W-:Y:S01]  /*183f0*/  ISETP.GT.U32.AND P0, PT, R3, R239, PT ;  /* 0x000000ef0300720c */ /* 0x000fe20003f04070 */
[----:B------:R-:W-:Y:S01]  /*18400*/  IMAD.HI.U32 R245, R5, R241, RZ ;  /* 0x000000f105f57227 */ /* 0x000fe200078e00ff */
[----:B------:R-:W-:Y:S04]  /*18410*/  STL [R1+0x49ac], R14 ;  /* 0x0049ac0e01007387 */ /* 0x000fe80000100800 */
[----:B------:R1:W-:Y:S01]  /*18420*/  STL.64 [R1+0x4b18], R10 ;  /* 0x004b180a01007387 */ /* 0x0003e20000100a00 */
[----:B------:R-:W-:-:S03]  /*18430*/  IADD3 R245, -R245, RZ, RZ ;  /* 0x000000fff5f57210 */ /* 0x000fc60007ffe1ff */
[----:B------:R-:W-:Y:S02]  /*18440*/  @!P3 IMAD.IADD R240, R240, 0x1, -R3 ;  /* 0x00000001f0f0b824 */ /* 0x000fe400078e0a03 */
[----:B------:R-:W-:Y:S01]  /*18450*/  IMAD R241, R3, R245, R241 ;  /* 0x000000f503f17224 */ /* 0x000fe200078e02f1 */
[----:B------:R-:W-:Y:S01]  /*18460*/  IABS R245, R15 ;  /* 0x0000000f00f57213 */ /* 0x000fe20000000000 */
[----:B------:R-:W-:Y:S01]  /*18470*/  @!P0 IMAD.IADD R239, R239, 0x1, -R3 ;  /* 0x00000001efef8824 */ /* 0x000fe200078e0a03 */
[----:B------:R-:W-:Y:S01]  /*18480*/  ISETP.GE.AND P0, PT, R236, RZ, PT ;  /* 0x000000ffec00720c */ /* 0x000fe20003f06270 */
[----:B------:R-:W-:Y:S01]  /*18490*/  IMAD.HI.U32 R236, R5, R242, RZ ;  /* 0x000000f205ec7227 */ /* 0x000fe200078e00ff */
[----:B------:R-:W-:Y:S01]  /*184a0*/  ISETP.GT.U32.AND P3, PT, R3, R240, PT ;  /* 0x000000f00300720c */ /* 0x000fe20003f64070 */
[----:B-1----:R-:W2:Y:S01]  /*184b0*/  LDL.LU R11, [R1+0x114] ;  /* 0x00011400010b7983 */ /* 0x002ea20000300800 */
[----:B------:R-:W-:Y:S01]  /*184c0*/  IABS R252, R14 ;  /* 0x0000000e00fc7213 */ /* 0x000fe20000000000 */
[----:B------:R-:W-:Y:S01]  /*184d0*/  IMAD.MOV R4, RZ, RZ, -R236 ;  /* 0x000000ffff047224 */ /* 0x000fe200078e0aec */
[----:B------:R-:W-:-:S02]  /*184e0*/  IADD3 R236, -R237, RZ, RZ ;  /* 0x000000ffedec7210 */ /* 0x000fc40007ffe1ff */
[----:B------:R-:W-:Y:S01]  /*184f0*/  IADD3 R237, -R246, RZ, RZ ;  /* 0x000000fff6ed7210 */ /* 0x000fe20007ffe1ff */
[----:B------:R-:W-:Y:S01]  /*18500*/  IMAD R242, R3, R4, R242 ;  /* 0x0000000403f27224 */ /* 0x000fe200078e02f2 */
[----:B------:R-:W-:Y:S01]  /*18510*/  IABS R246, R17 ;  /* 0x0000001100f67213 */ /* 0x000fe20000000000 */
[----:B------:R-:W-:Y:S01]  /*18520*/  IMAD.HI.U32 R4, R5, R245, RZ ;  /* 0x000000f505047227 */ /* 0x000fe200078e00ff */
[----:B------:R-:W-:-:S03]  /*18530*/  ISETP.GT.U32.AND P5, PT, R3, R239, PT ;  /* 0x000000ef0300720c */ /* 0x000fc60003fa4070 */
[----:B------:R-:W-:Y:S01]  /*18540*/  @!P3 IMAD.IADD R240, R240, 0x1, -R3 ;  /* 0x00000001f0f0b824 */ /* 0x000fe200078e0a03 */
[C---:B------:R-:W-:Y:S01]  /*18550*/  ISETP.GT.U32.AND P3, PT, R3.reuse, R242, PT ;  /* 0x000000f20300720c */ /* 0x040fe20003f64070 */
[C---:B------:R-:W-:Y:S02]  /*18560*/  IMAD R244, R3.reuse, R237, R244 ;  /* 0x000000ed03f47224 */ /* 0x040fe400078e02f4 */
[----:B------:R-:W-:Y:S02]  /*18570*/  IMAD R243, R3, R236, R243 ;  /* 0x000000ec03f37224 */ /* 0x000fe400078e02f3 */
[----:B------:R-:W-:Y:S02]  /*18580*/  IMAD.MOV R4, RZ, RZ, -R4 ;  /* 0x000000ffff047224 */ /* 0x000fe400078e0a04 */
[----:B------:R-:W-:Y:S01]  /*18590*/  IMAD.HI.U32 R236, R5, R246, RZ ;  /* 0x000000f605ec7227 */ /* 0x000fe200078e00ff */
[----:B------:R-:W-:Y:S01]  /*185a0*/  STL [R1+0x49a8], R12 ;  /* 0x0049a80c01007387 */ /* 0x000fe20000100800 */
[----:B------:R-:W-:-:S02]  /*185b0*/  @!P5 IADD3 R239, R239, -R3, RZ ;  /* 0x80000003efefd210 */ /* 0x000fc40007ffe0ff */
[----:B------:R-:W-:Y:S02]  /*185c0*/  IMAD.HI.U32 R237, R5, R247, RZ ;  /* 0x000000f705ed7227 */ /* 0x000fe400078e00ff */
[----:B------:R-:W-:Y:S02]  /*185d0*/  @!P3 IADD3 R242, R242, -R3, RZ ;  /* 0x80000003f2f2b210 */ /* 0x000fe40007ffe0ff */
[C---:B------:R-:W-:Y:S01]  /*185e0*/  ISETP.GT.U32.AND P3, PT, R3.reuse, R244, PT ;  /* 0x000000f40300720c */ /* 0x040fe20003f64070 */
[----:B------:R-:W-:Y:S02]  /*185f0*/  IMAD R245, R3, R4, R245 ;  /* 0x0000000403f57224 */ /* 0x000fe400078e02f5 */
[----:B------:R-:W-:Y:S01]  /*18600*/  IMAD.HI.U32 R112, R5, R252, RZ ;  /* 0x000000fc05707227 */ /* 0x000fe200078e00ff */
[----:B------:R-:W-:Y:S01]  /*18610*/  STL [R1+0x499c], R2 ;  /* 0x00499c0201007387 */ /* 0x000fe20000100800 */
[----:B------:R-:W-:Y:S02]  /*18620*/  ISETP.GT.U32.AND P5, PT, R3, R241, PT ;  /* 0x000000f10300720c */ /* 0x000fe40003fa4070 */
[----:B------:R-:W-:Y:S01]  /*18630*/  IMAD.MOV R4, RZ, RZ, -R236 ;  /* 0x000000ffff047224 */ /* 0x000fe200078e0aec */
[----:B------:R-:W-:Y:S01]  /*18640*/  IADD3 R236, -R237, RZ, RZ ;  /* 0x000000ffedec7210 */ /* 0x000fe20007ffe1ff */
[----:B------:R-:W-:-:S02]  /*18650*/  IMAD.MOV R237, RZ, RZ, -R249 ;  /* 0x000000ffffed7224 */ /* 0x000fc400078e0af9 */
[----:B------:R-:W-:Y:S01]  /*18660*/  IMAD.MOV R249, RZ, RZ, -R251 ;  /* 0x000000fffff97224 */ /* 0x000fe200078e0afb */
[----:B------:R-:W-:Y:S01]  /*18670*/  IABS R251, R16 ;  /* 0x0000001000fb7213 */ /* 0x000fe20000000000 */
[----:B------:R-:W-:Y:S01]  /*18680*/  @!P3 IMAD.IADD R244, R244, 0x1, -R3 ;  /* 0x00000001f4f4b824 */ /* 0x000fe200078e0a03 */
[----:B------:R-:W-:Y:S01]  /*18690*/  ISETP.GE.AND P3, PT, R0, RZ, PT ;  /* 0x000000ff0000720c */ /* 0x000fe20003f66270 */
[C---:B------:R-:W-:Y:S01]  /*186a0*/  IMAD R246, R3.reuse, R4, R246 ;  /* 0x0000000403f67224 */ /* 0x040fe200078e02f6 */
[----:B------:R-:W-:Y:S01]  /*186b0*/  IABS R0, R12 ;  /* 0x0000000c00007213 */ /* 0x000fe20000000000 */
[C---:B------:R-:W-:Y:S01]  /*186c0*/  IMAD R247, R3.reuse, R236, R247 ;  /* 0x000000ec03f77224 */ /* 0x040fe200078e02f7 */
[----:B------:R-:W-:Y:S01]  /*186d0*/  IABS R4, R2 ;  /* 0x0000000200047213 */ /* 0x000fe20000000000 */
[C---:B------:R-:W-:Y:S01]  /*186e0*/  IMAD R248, R3.reuse, R237, R248 ;  /* 0x000000ed03f87224 */ /* 0x040fe200078e02f8 */
[----:B------:R-:W-:Y:S01]  /*186f0*/  IABS R236, R13 ;  /* 0x0000000d00ec7213 */ /* 0x000fe20000000000 */
[----:B------:R-:W-:-:S02]  /*18700*/  IMAD R250, R3, R249, R250 ;  /* 0x000000f903fa7224 */ /* 0x000fc400078e02fa */
[----:B------:R-:W-:-:S04]  /*18710*/  IMAD.HI.U32 R237, R5, R251, RZ ;  /* 0x000000fb05ed7227 */ /* 0x000fc800078e00ff */
[----:B------:R-:W-:Y:S01]  /*18720*/  IMAD.HI.U32 R249, R5, R0, RZ ;  /* 0x0000000005f97227 */ /* 0x000fe200078e00ff */
[----:B------:R-:W-:Y:S01]  /*18730*/  IADD3 R10, -R237, RZ, RZ ;  /* 0x000000ffed0a7210 */ /* 0x000fe20007ffe1ff */
[----:B------:R-:W-:Y:S02]  /*18740*/  STL [R1+0x4998], R13 ;  /* 0x0049980d01007387 */ /* 0x000fe40000100800 */
[----:B------:R-:W-:Y:S01]  /*18750*/  IMAD.MOV.U32 R5, RZ, RZ, R236 ;  /* 0x000000ffff057224 */ /* 0x000fe200078e00ec */
[----:B------:R-:W-:Y:S01]  /*18760*/  IADD3 R237, -R249, RZ, RZ ;  /* 0x000000fff9ed7210 */ /* 0x000fe20007ffe1ff */
[----:B------:R-:W-:Y:S02]  /*18770*/  IMAD.MOV R236, RZ, RZ, -R112 ;  /* 0x000000ffffec7224 */ /* 0x000fe400078e0a70 */
[----:B------:R-:W3:Y:S01]  /*18780*/  LDL.LU R112, [R1+0x4ec0] ;  /* 0x004ec00001707983 */ /* 0x000ee20000300800 */
[----:B------:R-:W-:Y:S02]  /*18790*/  @!P6 IMAD.MOV R110, RZ, RZ, -R110 ;  /* 0x000000ffff6ee224 */ /* 0x000fe400078e0a6e */
[----:B------:R-:W-:Y:S01]  /*187a0*/  @!P5 IMAD.IADD R241, R241, 0x1, -R3 ;  /* 0x00000001f1f1d824 */ /* 0x000fe200078e0a03 */
[----:B------:R-:W-:Y:S01]  /*187b0*/  ISETP.GT.U32.AND P5, PT, R3, R243, PT ;  /* 0x000000f30300720c */ /* 0x000fe20003fa4070 */
[----:B--2---:R-:W-:-:S12]  /*187c0*/  IMAD.HI.U32 R111, R11, R4, RZ ;  /* 0x000000040b6f7227 */ /* 0x004fd800078e00ff */
[----:B------:R-:W-:Y:S02]  /*187d0*/  @!P5 IADD3 R243, R243, -R3, RZ ;  /* 0x80000003f3f3d210 */ /* 0x000fe40007ffe0ff */
[C---:B------:R-:W-:Y:S01]  /*187e0*/  ISETP.GT.U32.AND P5, PT, R3.reuse, R245, PT ;  /* 0x000000f50300720c */ /* 0x040fe20003fa4070 */
[----:B------:R-:W-:Y:S02]  /*187f0*/  IMAD.MOV R249, RZ, RZ, -R111 ;  /* 0x000000fffff97224 */ /* 0x000fe400078e0a6f */
[----:B------:R-:W2:Y:S01]  /*18800*/  LDL.LU R111, [R1+0x4ebc] ;  /* 0x004ebc00016f7983 */ /* 0x000ea20000300800 */
[----:B------:R-:W-:Y:S02]  /*18810*/  IMAD R251, R3, R10, R251 ;  /* 0x0000000a03fb7224 */ /* 0x000fe400078e02fb */
[----:B------:R-:W-:-:S04]  /*18820*/  IMAD.HI.U32 R10, R11, R5, RZ ;  /* 0x000000050b0a7227 */ /* 0x000fc800078e00ff */
[C---:B------:R-:W-:Y:S02]  /*18830*/  IMAD R4, R3.reuse, R249, R4 ;  /* 0x000000f903047224 */ /* 0x040fe400078e0204 */
[C---:B------:R-:W-:Y:S01]  /*18840*/  IMAD R252, R3.reuse, R236, R252 ;  /* 0x000000ec03fc7224 */ /* 0x040fe200078e02fc */
[----:B------:R-:W4:Y:S01]  /*18850*/  LDL.LU R249, [R1+0x108] ;  /* 0x0001080001f97983 */ /* 0x000f220000300800 */
[----:B------:R-:W-:Y:S02]  /*18860*/  IMAD R0, R3, R237, R0 ;  /* 0x000000ed03007224 */ /* 0x000fe400078e0200 */
[----:B------:R-:W-:Y:S01]  /*18870*/  IMAD.MOV R236, RZ, RZ, -R10 ;  /* 0x000000ffffec7224 */ /* 0x000fe200078e0a0a */
[----:B------:R-:W4:Y:S04]  /*18880*/  LDL.LU R237, [R1+0x104] ;  /* 0x0001040001ed7983 */ /* 0x000f280000300800 */
[----:B------:R-:W4:Y:S04]  /*18890*/  LDL.LU R10, [R1+0xf8] ;  /* 0x0000f800010a7983 */ /* 0x000f280000300800 */
[----:B------:R-:W4:Y:S04]  /*188a0*/  LDL.LU R11, [R1+0xfc] ;  /* 0x0000fc00010b7983 */ /* 0x000f280000300800 */
[----:B------:R1:W-:Y:S04]  /*188b0*/  STL [R1+0x4cd0], R110 ;  /* 0x004cd06e01007387 */ /* 0x0003e80000100800 */
[----:B-1----:R-:W4:Y:S01]  /*188c0*/  LDL.LU R110, [R1+0x10c] ;  /* 0x00010c00016e7983 */ /* 0x002f220000300800 */
[----:B------:R-:W-:Y:S01]  /*188d0*/  @!P5 IMAD.IADD R245, R245, 0x1, -R3 ;  /* 0x00000001f5f5d824 */ /* 0x000fe200078e0a03 */
[----:B------:R-:W-:Y:S01]  /*188e0*/  ISETP.GT.U32.AND P5, PT, R3, R246, PT ;  /* 0x000000f60300720c */ /* 0x000fe20003fa4070 */
[----:B--2---:R-:W-:-:S05]  /*188f0*/  @!P1 IMAD.MOV R111, RZ, RZ, -R111 ;  /* 0x000000ffff6f9224 */ /* 0x004fca00078e0a6f */
[----:B------:R1:W-:Y:S04]  /*18900*/  STL [R1+0x4cd4], R111 ;  /* 0x004cd46f01007387 */ /* 0x0003e80000100800 */
[----:B-1----:R-:W2:Y:S03]  /*18910*/  LDL.LU R111, [R1+0x110] ;  /* 0x00011000016f7983 */ /* 0x002ea60000300800 */
[----:B------:R-:W-:Y:S01]  /*18920*/  @!P5 IMAD.IADD R246, R246, 0x1, -R3 ;  /* 0x00000001f6f6d824 */ /* 0x000fe200078e0a03 */
[C---:B------:R-:W-:Y:S01]  /*18930*/  ISETP.GT.U32.AND P5, PT, R3.reuse, R247, PT ;  /* 0x000000f70300720c */ /* 0x040fe20003fa4070 */
[----:B------:R-:W-:Y:S01]  /*18940*/  @!P2 IMAD.MOV R113, RZ, RZ, -R113 ;  /* 0x000000ffff71a224 */ /* 0x000fe200078e0a71 */
[C---:B------:R-:W-:Y:S01]  /*18950*/  ISETP.GT.U32.AND P1, PT, R3.reuse, R242, PT ;  /* 0x000000f20300720c */ /* 0x040fe20003f24070 */
[----:B------:R-:W-:Y:S01]  /*18960*/  @!P0 IMAD.MOV R114, RZ, RZ, -R114 ;  /* 0x000000ffff728224 */ /* 0x000fe200078e0a72 */
[----:B------:R-:W-:-:S09]  /*18970*/  ISETP.GT.U32.AND P2, PT, R3, R244, PT ;  /* 0x000000f40300720c */ /* 0x000fd20003f44070 */
[----:B------:R-:W-:Y:S02]  /*18980*/  @!P5 IADD3 R247, R247, -R3, RZ ;  /* 0x80000003f7f7d210 */ /* 0x000fe40007ffe0ff */
[C---:B------:R-:W-:Y:S02]  /*18990*/  ISETP.GT.U32.AND P5, PT, R3.reuse, R241, PT ;  /* 0x000000f10300720c */ /* 0x040fe40003fa4070 */
[----:B------:R-:W-:Y:S02]  /*189a0*/  ISETP.GT.U32.AND P0, PT, R3, R245, PT ;  /* 0x000000f50300720c */ /* 0x000fe40003f04070 */
[----:B------:R-:W-:Y:S02]  /*189b0*/  @!P3 IADD3 R115, -R115, RZ, RZ ;  /* 0x000000ff7373b210 */ /* 0x000fe40007ffe1ff */
[----:B------:R-:W-:Y:S01]  /*189c0*/  ISETP.GT.U32.AND P3, PT, R3, R246, PT ;  /* 0x000000f60300720c */ /* 0x000fe20003f64070 */
[----:B------:R-:W-:Y:S01]  /*189d0*/  @!P1 IMAD.IADD R242, R242, 0x1, -R3 ;  /* 0x00000001f2f29824 */ /* 0x000fe200078e0a03 */
[----:B---3--:R-:W-:-:S05]  /*189e0*/  @!P4 IADD3 R112, -R112, RZ, RZ ;  /* 0x000000ff7070c210 */ /* 0x008fca0007ffe1ff */
[--C-:B------:R-:W-:Y:S01]  /*189f0*/  @!P5 IMAD.IADD R241, R241, 0x1, -R3.reuse ;  /* 0x00000001f1f1d824 */ /* 0x100fe200078e0a03 */
[C---:B------:R-:W-:Y:S01]  /*18a00*/  ISETP.GT.U32.AND P5, PT, R3.reuse, R248, PT ;  /* 0x000000f80300720c */ /* 0x040fe20003fa4070 */
[--C-:B------:R-:W-:Y:S01]  /*18a10*/  @!P2 IMAD.IADD R244, R244, 0x1, -R3.reuse ;  /* 0x00000001f4f4a824 */ /* 0x100fe200078e0a03 */
[----:B------:R-:W-:Y:S01]  /*18a20*/  ISETP.GT.U32.AND P1, PT, R3, R250, PT ;  /* 0x000000fa0300720c */ /* 0x000fe20003f24070 */
[----:B------:R-:W-:Y:S01]  /*18a30*/  @!P0 IMAD.IADD R245, R245, 0x1, -R3 ;  /* 0x00000001f5f58824 */ /* 0x000fe200078e0a03 */
[C---:B------:R-:W-:Y:S02]  /*18a40*/  ISETP.GT.U32.AND P2, PT, R3.reuse, R252, PT ;  /* 0x000000fc0300720c */ /* 0x040fe40003f44070 */
[C---:B------:R-:W-:Y:S02]  /*18a50*/  ISETP.GT.U32.AND P0, PT, R3.reuse, R0, PT ;  /* 0x000000000300720c */ /* 0x040fe40003f04070 */
[----:B------:R-:W-:Y:S01]  /*18a60*/  @!P3 IADD3 R246, R246, -R3, RZ ;  /* 0x80000003f6f6b210 */ /* 0x000fe20007ffe0ff */
[----:B------:R1:W-:Y:S01]  /*18a70*/  STL [R1+0x4cd8], R112 ;  /* 0x004cd87001007387 */ /* 0x0003e20000100800 */
[----:B------:R-:W-:-:S03]  /*18a80*/  ISETP.GT.U32.AND P3, PT, R3, R4, PT ;  /* 0x000000040300720c */ /* 0x000fc60003f64070 */
[----:B------:R-:W-:Y:S01]  /*18a90*/  STL [R1+0x4cdc], R113 ;  /* 0x004cdc7101007387 */ /* 0x000fe20000100800 */
[----:B------:R-:W-:-:S03]  /*18aa0*/  @!P5 IMAD.IADD R248, R248, 0x1, -R3 ;  /* 0x00000001f8f8d824 */ /* 0x000fc600078e0a03 */
[----:B------:R-:W-:Y:S04]  /*18ab0*/  STL [R1+0x4ce0], R114 ;  /* 0x004ce07201007387 */ /* 0x000fe80000100800 */
[----:B------:R3:W-:Y:S04]  /*18ac0*/  STL [R1+0x4ce4], R115 ;  /* 0x004ce47301007387 */ /* 0x0007e80000100800 */
[----:B-1----:R-:W2:Y:S01]  /*18ad0*/  LDL.LU R112, [R1+0x100] ;  /* 0x0001000001707983 */ /* 0x002ea20000300800 */
[-C--:B------:R-:W-:Y:S01]  /*18ae0*/  @!P1 IADD3 R250, R250, -R3.reuse, RZ ;  /* 0x80000003fafa9210 */ /* 0x080fe20007ffe0ff */
[--C-:B------:R-:W-:Y:S01]  /*18af0*/  @!P2 IMAD.IADD R252, R252, 0x1, -R3.reuse ;  /* 0x00000001fcfca824 */ /* 0x100fe200078e0a03 */
[----:B----4-:R-:W-:Y:S01]  /*18b00*/  ISETP.GE.AND P1, PT, R110, RZ, PT ;  /* 0x000000ff6e00720c */ /* 0x010fe20003f26270 */
[----:B------:R-:W-:Y:S01]  /*18b10*/  @!P3 IMAD.IADD R4, R4, 0x1, -R3 ;  /* 0x000000010404b824 */ /* 0x000fe200078e0a03 */
[----:B------:R-:W-:Y:S01]  /*18b20*/  ISETP.GE.AND P2, PT, R237, RZ, PT ;  /* 0x000000ffed00720c */ /* 0x000fe20003f46270 */
[----:B------:R-:W-:Y:S01]  /*18b30*/  IMAD R5, R3, R236, R5 ;  /* 0x000000ec03057224 */ /* 0x000fe200078e0205 */
[----:B------:R-:W-:Y:S01]  /*18b40*/  @!P0 IADD3 R0, R0, -R3, RZ ;  /* 0x8000000300008210 */ /* 0x000fe20007ffe0ff */
[----:B---3--:R-:W1:Y:S01]  /*18b50*/  LDC.64 R114, c[0x0][0x218] ;  /* 0x00008600ff727b82 */ /* 0x008e620000000a00 */
[----:B------:R-:W-:-:S02]  /*18b60*/  ISETP.GE.AND P0, PT, R10, RZ, PT ;  /* 0x000000ff0a00720c */ /* 0x000fc40003f06270 */
[----:B------:R-:W-:Y:S02]  /*18b70*/  ISETP.GE.AND P3, PT, R11, RZ, PT ;  /* 0x000000ff0b00720c */ /* 0x000fe40003f66270 */
[----:B--2---:R-:W-:Y:S02]  /*18b80*/  ISETP.GE.AND P5, PT, R111, RZ, PT ;  /* 0x000000ff6f00720c */ /* 0x004fe40003fa6270 */
[----:B------:R-:W2:Y:S04]  /*18b90*/  LDL.LU R111, [R1+0xf4] ;  /* 0x0000f400016f7983 */ /* 0x000ea80000300800 */
[----:B------:R-:W3:Y:S04]  /*18ba0*/  LDL.LU R110, [R1+0xf0] ;  /* 0x0000f000016e7983 */ /* 0x000ee80000300800 */
[----:B------:R-:W4:Y:S04]  /*18bb0*/  LDL.LU R237, [R1+0xec] ;  /* 0x0000ec0001ed7983 */ /* 0x000f280000300800 */
[----:B------:R-:W4:Y:S04]  /*18bc0*/  LDL.LU R10, [R1+0xe8] ;  /* 0x0000e800010a7983 */ /* 0x000f280000300800 */
[----:B------:R-:W4:Y:S01]  /*18bd0*/  LDL.LU R11, [R1+0xe4] ;  /* 0x0000e400010b7983 */ /* 0x000f220000300800 */
[----:B------:R-:W-:-:S02]  /*18be0*/  ISETP.GT.U32.AND P4, PT, R3, R243, PT ;  /* 0x000000f30300720c */ /* 0x000fc40003f84070 */
[----:B------:R-:W-:-:S11]  /*18bf0*/  ISETP.GT.U32.AND P6, PT, R3, R247, PT ;  /* 0x000000f70300720c */ /* 0x000fd60003fc4070 */
[----:B------:R-:W-:Y:S02]  /*18c00*/  @!P4 IADD3 R243, R243, -R3, RZ ;  /* 0x80000003f3f3c210 */ /* 0x000fe40007ffe0ff */
[----:B------:R-:W-:Y:S01]  /*18c10*/  ISETP.GT.U32.AND P4, PT, R3, R251, PT ;  /* 0x000000fb0300720c */ /* 0x000fe20003f84070 */
[----:B------:R-:W-:Y:S01]  /*18c20*/  @!P6 IMAD.IADD R247, R247, 0x1, -R3 ;  /* 0x00000001f7f7e824 */ /* 0x000fe200078e0a03 */
[----:B------:R-:W-:Y:S02]  /*18c30*/  ISETP.GT.U32.AND P6, PT, R3, R5, PT ;  /* 0x000000050300720c */ /* 0x000fe40003fc4070 */
[----:B------:R-:W-:-:S09]  /*18c40*/  @!P5 IADD3 R116, -R116, RZ, RZ ;  /* 0x000000ff7474d210 */ /* 0x000fd20007ffe1ff */
[----:B------:R-:W-:Y:S01]  /*18c50*/  @!P4 IMAD.IADD R251, R251, 0x1, -R3 ;  /* 0x00000001fbfbc824 */ /* 0x000fe200078e0a03 */
[----:B------:R-:W-:Y:S01]  /*18c60*/  ISETP.GE.AND P4, PT, R249, RZ, PT ;  /* 0x000000fff900720c */ /* 0x000fe20003f86270 */
[----:B------:R-:W-:Y:S01]  /*18c70*/  @!P1 IMAD.MOV R117, RZ, RZ, -R117 ;  /* 0x000000ffff759224 */ /* 0x000fe200078e0a75 */
[C---:B------:R-:W-:Y:S01]  /*18c80*/  ISETP.GT.U32.AND P5, PT, R3.reuse, R248, PT ;  /* 0x000000f80300720c */ /* 0x040fe20003fa4070 */
[----:B------:R-:W-:Y:S01]  /*18c90*/  @!P0 IMAD.MOV R120, RZ, RZ, -R120 ;  /* 0x000000ffff788224 */ /* 0x000fe200078e0a78 */
[----:B------:R-:W-:Y:S02]  /*18ca0*/  ISETP.GT.U32.AND P1, PT, R3, R250, PT ;  /* 0x000000fa0300720c */ /* 0x000fe40003f24070 */
[----:B------:R-:W-:Y:S01]  /*18cb0*/  @!P2 IADD3 R119, -R119, RZ, RZ ;  /* 0x000000ff7777a210 */ /* 0x000fe20007ffe1ff */
[----:B------:R-:W-:Y:S01]  /*18cc0*/  @!P6 IMAD.IADD R5, R5, 0x1, -R3 ;  /* 0x000000010505e824 */ /* 0x000fe200078e0a03 */
[----:B------:R-:W-:Y:S01]  /*18cd0*/  STL [R1+0x4ce8], R116 ;  /* 0x004ce87401007387 */ /* 0x000fe20000100800 */
[----:B------:R-:W-:Y:S01]  /*18ce0*/  @!P3 IMAD.MOV R121, RZ, RZ, -R121 ;  /* 0x000000ffff79b224 */ /* 0x000fe200078e0a79 */
[----:B------:R-:W1:Y:S03]  /*18cf0*/  LDC R249, c[0x0][0x22c] ;  /* 0x00008b00fff97b82 */ /* 0x000e660000000800 */
[----:B------:R-:W-:Y:S01]  /*18d00*/  @!P4 IMAD.MOV R118, RZ, RZ, -R118 ;  /* 0x000000ffff76c224 */ /* 0x000fe200078e0a76 */
[C---:B------:R-:W-:Y:S01]  /*18d10*/  ISETP.GT.U32.AND P4, PT, R3.reuse, R251, PT ;  /* 0x000000fb0300720c */ /* 0x040fe20003f84070 */
[----:B------:R-:W-:Y:S01]  /*18d20*/  STL [R1+0x4cec], R117 ;  /* 0x004cec7501007387 */ /* 0x000fe20000100800 */
[----:B------:R-:W-:-:S03]  /*18d30*/  ISETP.GT.U32.AND P6, PT, R3, R4, PT ;  /* 0x000000040300720c */ /* 0x000fc60003fc4070 */
[----:B------:R-:W-:Y:S01]  /*18d40*/  STL [R1+0x4cf0], R118 ;  /* 0x004cf07601007387 */ /* 0x000fe20000100800 */
[----:B------:R-:W-:-:S03]  /*18d50*/  @!P5 IADD3 R248, R248, -R3, RZ ;  /* 0x80000003f8f8d210 */ /* 0x000fc60007ffe0ff */
[----:B------:R-:W-:Y:S01]  /*18d60*/  STL [R1+0x4cf4], R119 ;  /* 0x004cf47701007387 */ /* 0x000fe20000100800 */
[----:B------:R-:W-:Y:S01]  /*18d70*/  ISETP.GE.AND P5, PT, R112, RZ, PT ;  /* 0x000000ff7000720c */ /* 0x000fe20003fa6270 */
[--C-:B------:R-:W-:Y:S02]  /*18d80*/  @!P1 IMAD.IADD R250, R250, 0x1, -R3.reuse ;  /* 0x00000001fafa9824 */ /* 0x100fe400078e0a03 */
[----:B------:R-:W-:Y:S04]  /*18d90*/  STL [R1+0x4cf8], R120 ;  /* 0x004cf87801007387 */ /* 0x000fe80000100800 */
[----:B------:R-:W-:Y:S04]  /*18da0*/  STL [R1+0x4cfc], R121 ;  /* 0x004cfc7901007387 */ /* 0x000fe80000100800 */
[----:B------:R-:W4:Y:S01]  /*18db0*/  LDL R112, [R1+0x4928] ;  /* 0x0049280001707983 */ /* 0x000f220000100800 */
[----:B------:R-:W-:-:S02]  /*18dc0*/  @!P4 IMAD.IADD R251, R251, 0x1, -R3 ;  /* 0x00000001fbfbc824 */ /* 0x000fc400078e0a03 */
[----:B------:R-:W-:Y:S01]  /*18dd0*/  @!P6 IMAD.IADD R4, R4, 0x1, -R3 ;  /* 0x000000010404e824 */ /* 0x000fe200078e0a03 */
[----:B--2---:R-:W-:Y:S02]  /*18de0*/  ISETP.GE.AND P1, PT, R111, RZ, PT ;  /* 0x000000ff6f00720c */ /* 0x004fe40003f26270 */
[----:B------:R-:W2:Y:S01]  /*18df0*/  LDL R111, [R1+0x3d54] ;  /* 0x003d5400016f7983 */ /* 0x000ea20000100800 */
[----:B---3--:R-:W-:-:S03]  /*18e00*/  ISETP.GE.AND P4, PT, R110, RZ, PT ;  /* 0x000000ff6e00720c */ /* 0x008fc60003f86270 */
[----:B------:R-:W3:Y:S01]  /*18e10*/  LDL R110, [R1+0x492c] ;  /* 0x00492c00016e7983 */ /* 0x000ee20000100800 */
[----:B----4-:R-:W-:-:S03]  /*18e20*/  ISETP.GE.AND P6, PT, R11, RZ, PT ;  /* 0x000000ff0b00720c */ /* 0x010fc60003fc6270 */
[----:B------:R-:W4:Y:S01]  /*18e30*/  LDL R11, [R1+0x4934] ;  /* 0x00493400010b7983 */ /* 0x000f220000100800 */
[C---:B------:R-:W-:Y:S02]  /*18e40*/  ISETP.GT.U32.AND P0, PT, R3.reuse, R0, PT ;  /* 0x000000000300720c */ /* 0x040fe40003f04070 */
[----:B------:R-:W-:-:S11]  /*18e50*/  ISETP.GT.U32.AND P2, PT, R3, R252, PT ;  /* 0x000000fc0300720c */ /* 0x000fd60003f44070 */
[----:B------:R-:W-:Y:S01]  /*18e60*/  @!P0 IMAD.IADD R0, R0, 0x1, -R3 ;  /* 0x0000000100008824 */ /* 0x000fe200078e0a03 */
[----:B------:R-:W-:Y:S02]  /*18e70*/  ISETP.GE.AND P0, PT, R10, RZ, PT ;  /* 0x000000ff0a00720c */ /* 0x000fe40003f06270 */
[----:B------:R-:W-:Y:S01]  /*18e80*/  @!P2 IADD3 R252, R252, -R3, RZ ;  /* 0x80000003fcfca210 */ /* 0x000fe20007ffe0ff */
[----:B------:R-:W1:Y:S01]  /*18e90*/  LDC R10, c[0x0][0x230] ;  /* 0x00008c00ff0a7b82 */ /* 0x000e620000000800 */
[----:B------:R-:W-:-:S07]  /*18ea0*/  ISETP.GE.AND P2, PT, R237, RZ, PT ;  /* 0x000000ffed00720c */ /* 0x000fce0003f46270 */
[----:B------:R-:W1:Y:S01]  /*18eb0*/  LDC.64 R236, c[0x0][0x210] ;  /* 0x00008400ffec7b82 */ /* 0x000e620000000a00 */
[----:B------:R-:W-:Y:S01]  /*18ec0*/  ISETP.GT.U32.AND P3, PT, R3, R5, PT ;  /* 0x000000050300720c */ /* 0x000fe20003f64070 */
[----:B------:R-:W-:Y:S01]  /*18ed0*/  @!P5 IMAD.MOV R122, RZ, RZ, -R122 ;  /* 0x000000ffff7ad224 */ /* 0x000fe200078e0a7a */
[----:B------:R-:W-:Y:S01]  /*18ee0*/  @!P1 IADD3 R123, -R123, RZ, RZ ;  /* 0x000000ff7b7b9210 */ /* 0x000fe20007ffe1ff */
[----:B------:R-:W-:-:S10]  /*18ef0*/  @!P4 IMAD.MOV R124, RZ, RZ, -R124 ;  /* 0x000000ffff7cc224 */ /* 0x000fd400078e0a7c */
[----:B------:R-:W-:Y:S01]  /*18f00*/  @!P3 IADD3 R5, R5, -R3, RZ ;  /* 0x800000030505b210 */ /* 0x000fe20007ffe0ff */
[----:B-1----:R-:W-:Y:S01]  /*18f10*/  STL [R1+0x4d00], R10 ;  /* 0x004d000a01007387 */ /* 0x002fe20000100800 */
[----:B------:R-:W-:-:S03]  /*18f20*/  IMAD.MOV.U32 R3, RZ, RZ, R115 ;  /* 0x000000ffff037224 */ /* 0x000fc600078e0073 */
[----:B------:R-:W-:Y:S04]  /*18f30*/  STL [R1+0x4d08], R236 ;  /* 0x004d08ec01007387 */ /* 0x000fe80000100800 */
[----:B------:R-:W-:Y:S04]  /*18f40*/  STL [R1+0x4d04], R237 ;  /* 0x004d04ed01007387 */ /* 0x000fe80000100800 */
[----:B------:R1:W-:Y:S04]  /*18f50*/  STL [R1+0x1c0], R114 ;  /* 0x0001c07201007387 */ /* 0x0003e80000100800 */
[----:B------:R-:W4:Y:S01]  /*18f60*/  LDL R115, [R1+0x4930] ;  /* 0x0049300001737983 */ /* 0x000f220000100800 */
[----:B------:R-:W-:-:S03]  /*18f70*/  ISETP.GE.AND P1, PT, R112, RZ, PT ;  /* 0x000000ff7000720c */ /* 0x000fc60003f26270 */
[----:B------:R-:W4:Y:S04]  /*18f80*/  LDL R113, [R1+0x4944] ;  /* 0x0049440001717983 */ /* 0x000f280000100800 */
[----:B-1----:R-:W4:Y:S04]  /*18f90*/  LDL R114, [R1+0x4938] ;  /* 0x0049380001727983 */ /* 0x002f280000100800 */
[----:B------:R1:W-:Y:S04]  /*18fa0*/  STL [R1+0x4d0c], R3 ;  /* 0x004d0c0301007387 */ /* 0x0003e80000100800 */
[----:B------:R-:W-:Y:S01]  /*18fb0*/  STL [R1+0x4d10], R122 ;  /* 0x004d107a01007387 */ /* 0x000fe20000100800 */
[----:B------:R-:W-:-:S03]  /*18fc0*/  @!P2 IMAD.MOV R125, RZ, RZ, -R125 ;  /* 0x000000ffff7da224 */ /* 0x000fc600078e0a7d */
[----:B------:R-:W-:Y:S04]  /*18fd0*/  STL [R1+0x4d14], R123 ;  /* 0x004d147b01007387 */ /* 0x000fe80000100800 */
[----:B------:R-:W4:Y:S01]  /*18fe0*/  LDL R112, [R1+0x493c] ;  /* 0x00493c0001707983 */ /* 0x000f220000100800 */
[----:B------:R-:W-:-:S03]  /*18ff0*/  @!P0 IADD3 R126, -R126, RZ, RZ ;  /* 0x000000ff7e7e8210 */ /* 0x000fc60007ffe1ff */
[----:B------:R-:W-:Y:S01]  /*19000*/  STL [R1+0x4d18], R124 ;  /* 0x004d187c01007387 */ /* 0x000fe20000100800 */
[----:B--2---:R-:W-:-:S03]  /*19010*/  ISETP.GE.AND P4, PT, R111, RZ, PT ;  /* 0x000000ff6f00720c */ /* 0x004fc60003f86270 */
[----:B------:R-:W2:Y:S01]  /*19020*/  LDL R111, [R1+0x4940] ;  /* 0x00494000016f7983 */ /* 0x000ea20000100800 */
[----:B---3--:R-:W-:-:S03]  /*19030*/  ISETP.GE.AND P2, PT, R110, RZ, PT ;  /* 0x000000ff6e00720c */ /* 0x008fc60003f46270 */
[----:B------:R-:W-:Y:S04]  /*19040*/  STL [R1+0x4d1c], R125 ;  /* 0x004d1c7d01007387 */ /* 0x000fe80000100800 */
[----:B------:R-:W3:Y:S04]  /*19050*/  LDL R110, [R1+0x494c] ;  /* 0x00494c00016e7983 */ /* 0x000ee80000100800 */
[----:B------:R-:W-:Y:S01]  /*19060*/  STL [R1+0x4d20], R126 ;  /* 0x004d207e01007387 */ /* 0x000fe20000100800 */
[----:B----4-:R-:W-:-:S03]  /*19070*/  ISETP.GE.AND P0, PT, R11, RZ, PT ;  /* 0x000000ff0b00720c */ /* 0x010fc60003f06270 */
[----:B------:R-:W4:Y:S01]  /*19080*/  LDL R11, [R1+0x4950] ;  /* 0x00495000010b7983 */ /* 0x000f220000100800 */
[----:B------:R-:W-:Y:S02]  /*19090*/  @!P6 IMAD.MOV R127, RZ, RZ, -R127 ;  /* 0x000000ffff7fe224 */ /* 0x000fe400078e0a7f */
[----:B------:R-:W-:-:S03]  /*190a0*/  @!P1 IMAD.MOV R128, RZ, RZ, -R128 ;  /* 0x000000ffff809224 */ /* 0x000fc600078e0a80 */
[----:B------:R-:W-:Y:S04]  /*190b0*/  STL [R1+0x4d24], R127 ;  /* 0x004d247f01007387 */ /* 0x000fe80000100800 */
[----:B------:R-:W4:Y:S04]  /*190c0*/  LDL R119, [R1+0x4948] ;  /* 0x0049480001777983 */ /* 0x000f280000100800 */
[----:B------:R-:W4:Y:S04]  /*190d0*/  LDL R118, [R1+0x4954] ;  /* 0x0049540001767983 */ /* 0x000f280000100800 */
[----:B------:R-:W-:Y:S04]  /*190e0*/  STL [R1+0x4d28], R128 ;  /* 0x004d288001007387 */ /* 0x000fe80000100800 */
[----:B------:R-:W4:Y:S04]  /*190f0*/  LDL R117, [R1+0x4958] ;  /* 0x0049580001757983 */ /* 0x000f280000100800 */
[----:B------:R-:W4:Y:S01]  /*19100*/  LDL R116, [R1+0x4960] ;  /* 0x0049600001747983 */ /* 0x000f220000100800 */
[----:B------:R-:W-:Y:S01]  /*19110*/  @!P4 IADD3 R129, -R129, RZ, RZ ;  /* 0x000000ff8181c210 */ /* 0x000fe20007ffe1ff */
[----:B------:R-:W-:-:S02]  /*19120*/  @!P2 IMAD.MOV R130, RZ, RZ, -R130 ;  /* 0x000000ffff82a224 */ /* 0x000fc400078e0a82 */
[----:B------:R-:W-:Y:S01]  /*19130*/  @!P0 IMAD.MOV R131, RZ, RZ, -R131 ;  /* 0x000000ffff838224 */ /* 0x000fe200078e0a83 */
[----:B------:R-:W-:Y:S02]  /*19140*/  ISETP.GE.AND P5, PT, R115, RZ, PT ;  /* 0x000000ff7300720c */ /* 0x000fe40003fa6270 */
[----:B------:R-:W4:Y:S01]  /*19150*/  LDL R115, [R1+0x495c] ;  /* 0x00495c0001737983 */ /* 0x000f220000100800 */
[----:B------:R-:W-:-:S03]  /*19160*/  ISETP.GE.AND P4, PT, R113, RZ, PT ;  /* 0x000000ff7100720c */ /* 0x000fc60003f86270 */
[----:B------:R-:W4:Y:S01]  /*19170*/  LDL R113, [R1+0x4968] ;  /* 0x0049680001717983 */ /* 0x000f220000100800 */
[----:B------:R-:W-:-:S03]  /*19180*/  ISETP.GE.AND P1, PT, R114, RZ, PT ;  /* 0x000000ff7200720c */ /* 0x000fc60003f26270 */
[----:B------:R-:W4:Y:S03]  /*19190*/  LDL R114, [R1+0x4964] ;  /* 0x0049640001727983 */ /* 0x000f260000100800 */
[----:B------:R-:W-:Y:S02]  /*191a0*/  @!P5 IADD3 R132, -R132, RZ, RZ ;  /* 0x000000ff8484d210 */ /* 0x000fe40007ffe1ff */
[----:B------:R-:W-:Y:S02]  /*191b0*/  ISETP.GE.AND P2, PT, R112, RZ, PT ;  /* 0x000000ff7000720c */ /* 0x000fe40003f46270 */
[----:B------:R-:W4:Y:S03]  /*191c0*/  LDL R112, [R1+0x4974] ;  /* 0x0049740001707983 */ /* 0x000f260000100800 */
[----:B------:R-:W-:Y:S01]  /*191d0*/  @!P1 IMAD.MOV R133, RZ, RZ, -R133 ;  /* 0x000000ffff859224 */ /* 0x000fe200078e0a85 */
[----:B--2---:R-:W-:-:S02]  /*191e0*/  ISETP.GE.AND P0, PT, R111, RZ, PT ;  /* 0x000000ff6f00720c */ /* 0x004fc40003f06270 */
[----:B------:R-:W2:Y:S01]  /*191f0*/  LDL R111, [R1+0x496c] ;  /* 0x00496c00016f7983 */ /* 0x000ea20000100800 */
[----:B---3--:R-:W-:-:S03]  /*19200*/  ISETP.GE.AND P5, PT, R110, RZ, PT ;  /* 0x000000ff6e00720c */ /* 0x008fc60003fa6270 */
[----:B------:R-:W3:Y:S01]  /*19210*/  LDL R110, [R1+0x4970] ;  /* 0x00497000016e7983 */ /* 0x000ee20000100800 */
[----:B----4-:R-:W-:-:S03]  /*19220*/  ISETP.GE.AND P1, PT, R11, RZ, PT ;  /* 0x000000ff0b00720c */ /* 0x010fc60003f26270 */
[----:B------:R-:W4:Y:S01]  /*19230*/  LDL R11, [R1+0x4978] ;  /* 0x00497800010b7983 */ /* 0x000f220000100800 */
[----:B------:R-:W-:Y:S01]  /*19240*/  @!P4 IMAD.MOV R134, RZ, RZ, -R134 ;  /* 0x000000ffff86c224 */ /* 0x000fe200078e0a86 */
[----:B------:R-:W-:Y:S01]  /*19250*/  @!P2 IADD3 R135, -R135, RZ, RZ ;  /* 0x000000ff8787a210 */ /* 0x000fe20007ffe1ff */
[----:B------:R-:W-:Y:S01]  /*19260*/  @!P0 IMAD.MOV R136, RZ, RZ, -R136 ;  /* 0x000000ffff888224 */ /* 0x000fe200078e0a88 */
[----:B------:R-:W-:Y:S02]  /*19270*/  ISETP.GE.AND P4, PT, R119, RZ, PT ;  /* 0x000000ff7700720c */ /* 0x000fe40003f86270 */
[----:B------:R-:W-:Y:S01]  /*19280*/  @!P5 IMAD.MOV R137, RZ, RZ, -R137 ;  /* 0x000000ffff89d224 */ /* 0x000fe200078e0a89 */
[----:B------:R-:W-:Y:S02]  /*19290*/  ISETP.GE.AND P2, PT, R118, RZ, PT ;  /* 0x000000ff7600720c */ /* 0x000fe40003f46270 */
[----:B------:R-:W-:Y:S02]  /*192a0*/  ISETP.GE.AND P0, PT, R117, RZ, PT ;  /* 0x000000ff7500720c */ /* 0x000fe40003f06270 */
[----:B------:R-:W-:-:S02]  /*192b0*/  ISETP.GE.AND P5, PT, R116, RZ, PT ;  /* 0x000000ff7400720c */ /* 0x000fc40003fa6270 */
[----:B------:R-:W-:-:S04]  /*192c0*/  @!P1 IADD3 R138, -R138, RZ, RZ ;  /* 0x000000ff8a8a9210 */ /* 0x000fc80007ffe1ff */
[----:B------:R-:W-:-:S03]  /*192d0*/  @!P4 IMAD.MOV R139, RZ, RZ, -R139 ;  /* 0x000000ffff8bc224 */ /* 0x000fc600078e0a8b */
[----:B------:R-:W-:Y:S02]  /*192e0*/  @!P2 IMAD.MOV R140, RZ, RZ, -R140 ;  /* 0x000000ffff8ca224 */ /* 0x000fe400078e0a8c */
[----:B------:R-:W-:Y:S02]  /*192f0*/  @!P0 IADD3 R141, -R141, RZ, RZ ;  /* 0x000000ff8d8d8210 */ /* 0x000fe40007ffe1ff */
[----:B------:R-:W-:Y:S01]  /*19300*/  @!P5 IMAD.MOV R142, RZ, RZ, -R142 ;  /* 0x000000ffff8ed224 */ /* 0x000fe200078e0a8e */
[----:B------:R-:W-:Y:S02]  /*19310*/  ISETP.GE.AND P1, PT, R115, RZ, PT ;  /* 0x000000ff7300720c */ /* 0x000fe40003f26270 */
[----:B------:R-:W-:Y:S02]  /*19320*/  ISETP.GE.AND P2, PT, R113, RZ, PT ;  /* 0x000000ff7100720c */ /* 0x000fe40003f46270 */
[----:B------:R-:W-:-:S09]  /*19330*/  ISETP.GE.AND P4, PT, R114, RZ, PT ;  /* 0x000000ff7200720c */ /* 0x000fd20003f86270 */
[----:B------:R-:W-:Y:S01]  /*19340*/  @!P1 IMAD.MOV R143, RZ, RZ, -R143 ;  /* 0x000000ffff8f9224 */ /* 0x000fe200078e0a8f */
[----:B------:R-:W-:-:S03]  /*19350*/  ISETP.GE.AND P0, PT, R112, RZ, PT ;  /* 0x000000ff7000720c */ /* 0x000fc60003f06270 */
[----:B------:R-:W-:Y:S01]  /*19360*/  @!P4 IADD3 R144, -R144, RZ, RZ ;  /* 0x000000ff9090c210 */ /* 0x000fe20007ffe1ff */
[----:B------:R-:W-:Y:S01]  /*19370*/  @!P2 IMAD.MOV R145, RZ, RZ, -R145 ;  /* 0x000000ffff91a224 */ /* 0x000fe200078e0a91 */
[----:B------:R-:W-:Y:S02]  /*19380*/  ISETP.GE.AND P2, PT, R9, RZ, PT ;  /* 0x000000ff0900720c */ /* 0x000fe40003f46270 */
[----:B------:R-:W4:Y:S06]  /*19390*/  LDL.LU R9, [R1+0x4eb8] ;  /* 0x004eb80001097983 */ /* 0x000f2c0000300800 */
[----:B------:R-:W-:Y:S01]  /*193a0*/  @!P0 IMAD.MOV R146, RZ, RZ, -R146 ;  /* 0x000000ffff928224 */ /* 0x000fe200078e0a92 */
[----:B------:R-:W-:-:S02]  /*193b0*/  ISETP.GE.AND P0, PT, R109, RZ, PT ;  /* 0x000000ff6d00720c */ /* 0x000fc40003f06270 */
[----:B------:R-:W4:Y:S02]  /*193c0*/  LDL.LU R109, [R1+0x4eb4] ;  /* 0x004eb400016d7983 */ /* 0x000f240000300800 */
[----:B------:R-:W-:Y:S02]  /*193d0*/  @!P2 IADD3 R150, -R150, RZ, RZ ;  /* 0x000000ff9696a210 */ /* 0x000fe40007ffe1ff */
[----:B------:R-:W-:-:S07]  /*193e0*/  ISETP.GE.AND P2, PT, R105, RZ, PT ;  /* 0x000000ff6900720c */ /* 0x000fce0003f46270 */
[----:B------:R-:W-:Y:S01]  /*193f0*/  @!P0 IMAD.MOV R151, RZ, RZ, -R151 ;  /* 0x000000ffff978224 */ /* 0x000fe200078e0a97 */
[----:B------:R-:W-:-:S05]  /*19400*/  ISETP.GE.AND P0, PT, R104, RZ, PT ;  /* 0x000000ff6800720c */ /* 0x000fca0003f06270 */
[----:B------:R-:W-:Y:S01]  /*19410*/  @!P2 IMAD.MOV R155, RZ, RZ, -R155 ;  /* 0x000000ffff9ba224 */ /* 0x000fe200078e0a9b */
[----:B------:R-:W-:-:S07]  /*19420*/  ISETP.GE.AND P2, PT, R100, RZ, PT ;  /* 0x000000ff6400720c */ /* 0x000fce0003f46270 */
[----:B------:R-:W-:Y:S02]  /*19430*/  @!P0 IADD3 R156, -R156, RZ, RZ ;  /* 0x000000ff9c9c8210 */ /* 0x000fe40007ffe1ff */
[----:B------:R-:W-:-:S04]  /*19440*/  ISETP.GE.AND P0, PT, R99, RZ, PT ;  /* 0x000000ff6300720c */ /* 0x000fc80003f06270 */
[----:B------:R-:W-:Y:S01]  /*19450*/  @!P2 IMAD.MOV R160, RZ, RZ, -R160 ;  /* 0x000000ffffa0a224 */ /* 0x000fe200078e0aa0 */
[----:B------:R-:W-:-:S08]  /*19460*/  ISETP.GE.AND P2, PT, R95, RZ, PT ;  /* 0x000000ff5f00720c */ /* 0x000fd00003f46270 */
[----:B------:R-:W-:Y:S01]  /*19470*/  @!P0 IMAD.MOV R161, RZ, RZ, -R161 ;  /* 0x000000ffffa18224 */ /* 0x000fe200078e0aa1 */
[----:B------:R-:W-:-:S04]  /*19480*/  ISETP.GE.AND P0, PT, R94, RZ, PT ;  /* 0x000000ff5e00720c */ /* 0x000fc80003f06270 */
        /* <DEDUP_REMOVED lines=11> */
[----:B------:R-:W-:Y:S02]  /*19540*/  ISETP.GE.AND P0, PT, R79, RZ, PT ;  /* 0x000000ff4f00720c */ /* 0x000fe40003f06270 */
[----:B--2---:R-:W-:Y:S02]  /*19550*/  ISETP.GE.AND P5, PT, R111, RZ, PT ;  /* 0x000000ff6f00720c */ /* 0x004fe40003fa6270 */
[----:B---3--:R-:W-:Y:S02]  /*19560*/  ISETP.GE.AND P1, PT, R110, RZ, PT ;  /* 0x000000ff6e00720c */ /* 0x008fe40003f26270 */
[----:B----4-:R-:W-:-:S09]  /*19570*/  ISETP.GE.AND P4, PT, R11, RZ, PT ;  /* 0x000000ff0b00720c */ /* 0x010fd20003f86270 */
[----:B------:R-:W-:Y:S02]  /*19580*/  @!P5 IADD3 R147, -R147, RZ, RZ ;  /* 0x000000ff9393d210 */ /* 0x000fe40007ffe1ff */
[----:B------:R-:W-:Y:S01]  /*19590*/  ISETP.GE.AND P5, PT, R108, RZ, PT ;  /* 0x000000ff6c00720c */ /* 0x000fe20003fa6270 */
[----:B------:R-:W-:Y:S01]  /*195a0*/  @!P1 IMAD.MOV R148, RZ, RZ, -R148 ;  /* 0x000000ffff949224 */ /* 0x000fe200078e0a94 */
[----:B------:R-:W-:Y:S02]  /*195b0*/  ISETP.GE.AND P1, PT, R107, RZ, PT ;  /* 0x000000ff6b00720c */ /* 0x000fe40003f26270 */
[----:B------:R-:W-:Y:S01]  /*195c0*/  @!P2 IADD3 R180, -R180, RZ, RZ ;  /* 0x000000ffb4b4a210 */ /* 0x000fe20007ffe1ff */
[----:B------:R-:W-:Y:S01]  /*195d0*/  @!P0 IMAD.MOV R181, RZ, RZ, -R181 ;  /* 0x000000ffffb58224 */ /* 0x000fe200078e0ab5 */
[----:B------:R-:W2:Y:S01]  /*195e0*/  LDL.LU R108, [R1+0x4eb0] ;  /* 0x004eb000016c7983 */ /* 0x000ea20000300800 */
[----:B------:R-:W-:Y:S01]  /*195f0*/  @!P4 IMAD.MOV R149, RZ, RZ, -R149 ;  /* 0x000000ffff95c224 */ /* 0x000fe200078e0a95 */
[----:B------:R-:W-:-:S02]  /*19600*/  ISETP.GE.AND P4, PT, R106, RZ, PT ;  /* 0x000000ff6a00720c */ /* 0x000fc40003f86270 */
[----:B------:R-:W3:Y:S03]  /*19610*/  LDL.LU R107, [R1+0x4eac] ;  /* 0x004eac00016b7983 */ /* 0x000ee60000300800 */
[----:B------:R-:W-:Y:S01]  /*19620*/  @!P5 IMAD.MOV R152, RZ, RZ, -R152 ;  /* 0x000000ffff98d224 */ /* 0x000fe200078e0a98 */
[----:B------:R-:W-:Y:S01]  /*19630*/  ISETP.GE.AND P5, PT, R103, RZ, PT ;  /* 0x000000ff6700720c */ /* 0x000fe20003fa6270 */
[----:B------:R-:W4:Y:S01]  /*19640*/  LDL.LU R106, [R1+0x4ea8] ;  /* 0x004ea800016a7983 */ /* 0x000f220000300800 */
[----:B------:R-:W-:Y:S02]  /*19650*/  @!P1 IADD3 R153, -R153, RZ, RZ ;  /* 0x000000ff99999210 */ /* 0x000fe40007ffe1ff */
[----:B------:R-:W-:Y:S01]  /*19660*/  ISETP.GE.AND P1, PT, R102, RZ, PT ;  /* 0x000000ff6600720c */ /* 0x000fe20003f26270 */
[----:B------:R-:W2:Y:S02]  /*19670*/  LDL.LU R105, [R1+0x4ea4] ;  /* 0x004ea40001697983 */ /* 0x000ea40000300800 */
[----:B------:R-:W-:Y:S01]  /*19680*/  @!P4 IMAD.MOV R154, RZ, RZ, -R154 ;  /* 0x000000ffff9ac224 */ /* 0x000fe200078e0a9a */
[----:B------:R-:W-:Y:S01]  /*19690*/  ISETP.GE.AND P4, PT, R101, RZ, PT ;  /* 0x000000ff6500720c */ /* 0x000fe20003f86270 */
[----:B------:R-:W3:Y:S04]  /*196a0*/  LDL.LU R104, [R1+0x4ea0] ;  /* 0x004ea00001687983 */ /* 0x000ee80000300800 */
[----:B------:R-:W-:Y:S01]  /*196b0*/  @!P5 IMAD.MOV R157, RZ, RZ, -R157 ;  /* 0x000000ffff9dd224 */ /* 0x000fe200078e0a9d */
[----:B------:R-:W-:Y:S01]  /*196c0*/  ISETP.GE.AND P5, PT, R98, RZ, PT ;  /* 0x000000ff6200720c */ /* 0x000fe20003fa6270 */
[----:B------:R-:W4:Y:S02]  /*196d0*/  LDL.LU R103, [R1+0x4e9c] ;  /* 0x004e9c0001677983 */ /* 0x000f240000300800 */
[----:B------:R-:W-:Y:S01]  /*196e0*/  @!P1 IMAD.MOV R158, RZ, RZ, -R158 ;  /* 0x000000ffff9e9224 */ /* 0x000fe200078e0a9e */
[----:B------:R-:W-:Y:S01]  /*196f0*/  ISETP.GE.AND P1, PT, R97, RZ, PT ;  /* 0x000000ff6100720c */ /* 0x000fe20003f26270 */
[----:B------:R-:W2:Y:S02]  /*19700*/  LDL.LU R102, [R1+0x4e98] ;  /* 0x004e980001667983 */ /* 0x000ea40000300800 */
[----:B------:R-:W-:-:S02]  /*19710*/  @!P4 IADD3 R159, -R159, RZ, RZ ;  /* 0x000000ff9f9fc210 */ /* 0x000fc40007ffe1ff */
[----:B------:R-:W3:Y:S01]  /*19720*/  LDL.LU R101, [R1+0x4e94] ;  /* 0x004e940001657983 */ /* 0x000ee20000300800 */
[----:B------:R-:W-:-:S03]  /*19730*/  ISETP.GE.AND P4, PT, R96, RZ, PT ;  /* 0x000000ff6000720c */ /* 0x000fc60003f86270 */
[----:B------:R-:W-:Y:S01]  /*19740*/  @!P5 IADD3 R162, -R162, RZ, RZ ;  /* 0x000000ffa2a2d210 */ /* 0x000fe20007ffe1ff */
[----:B------:R-:W4:Y:S01]  /*19750*/  LDL.LU R100, [R1+0x4e90] ;  /* 0x004e900001647983 */ /* 0x000f220000300800 */
[----:B------:R-:W-:Y:S02]  /*19760*/  ISETP.GE.AND P5, PT, R93, RZ, PT ;  /* 0x000000ff5d00720c */ /* 0x000fe40003fa6270 */
[----:B------:R-:W-:Y:S01]  /*19770*/  @!P1 IMAD.MOV R163, RZ, RZ, -R163 ;  /* 0x000000ffffa39224 */ /* 0x000fe200078e0aa3 */
[----:B------:R-:W-:Y:S01]  /*19780*/  ISETP.GE.AND P1, PT, R92, RZ, PT ;  /* 0x000000ff5c00720c */ /* 0x000fe20003f26270 */
[----:B------:R-:W2:Y:S01]  /*19790*/  LDL.LU R99, [R1+0x4e8c] ;  /* 0x004e8c0001637983 */ /* 0x000ea20000300800 */
[----:B------:R-:W-:Y:S02]  /*197a0*/  ISETP.GE.AND P2, PT, R75, RZ, PT ;  /* 0x000000ff4b00720c */ /* 0x000fe40003f46270 */
[----:B------:R-:W-:Y:S01]  /*197b0*/  ISETP.GE.AND P0, PT, R74, RZ, PT ;  /* 0x000000ff4a00720c */ /* 0x000fe20003f06270 */
[----:B------:R-:W3:Y:S01]  /*197c0*/  LDL.LU R98, [R1+0x4e88] ;  /* 0x004e880001627983 */ /* 0x000ee20000300800 */
[----:B------:R-:W-:Y:S01]  /*197d0*/  @!P4 IMAD.MOV R164, RZ, RZ, -R164 ;  /* 0x000000ffffa4c224 */ /* 0x000fe200078e0aa4 */
[----:B------:R-:W-:-:S02]  /*197e0*/  ISETP.GE.AND P4, PT, R91, RZ, PT ;  /* 0x000000ff5b00720c */ /* 0x000fc40003f86270 */
[----:B------:R-:W4:Y:S01]  /*197f0*/  LDL.LU R97, [R1+0x4e84] ;  /* 0x004e840001617983 */ /* 0x000f220000300800 */
[----:B------:R-:W-:Y:S01]  /*19800*/  @!P5 IMAD.MOV R167, RZ, RZ, -R167 ;  /* 0x000000ffffa7d224 */ /* 0x000fe200078e0aa7 */
[----:B------:R-:W-:Y:S02]  /*19810*/  ISETP.GE.AND P5, PT, R88, RZ, PT ;  /* 0x000000ff5800720c */ /* 0x000fe40003fa6270 */
[----:B------:R-:W-:Y:S01]  /*19820*/  @!P1 IADD3 R168, -R168, RZ, RZ ;  /* 0x000000ffa8a89210 */ /* 0x000fe20007ffe1ff */
[----:B------:R-:W2:Y:S01]  /*19830*/  LDL.LU R96, [R1+0x4e80] ;  /* 0x004e800001607983 */ /* 0x000ea20000300800 */
[----:B------:R-:W-:Y:S01]  /*19840*/  ISETP.GE.AND P1, PT, R87, RZ, PT ;  /* 0x000000ff5700720c */ /* 0x000fe20003f26270 */
[----:B------:R-:W-:Y:S01]  /*19850*/  @!P2 IMAD.MOV R185, RZ, RZ, -R185 ;  /* 0x000000ffffb9a224 */ /* 0x000fe200078e0ab9 */
[----:B------:R-:W-:Y:S01]  /*19860*/  @!P0 IADD3 R186, -R186, RZ, RZ ;  /* 0x000000ffbaba8210 */ /* 0x000fe20007ffe1ff */
[----:B------:R-:W3:Y:S02]  /*19870*/  LDL.LU R95, [R1+0x4e7c] ;  /* 0x004e7c00015f7983 */ /* 0x000ee40000300800 */
[----:B------:R-:W-:Y:S01]  /*19880*/  @!P4 IMAD.MOV R169, RZ, RZ, -R169 ;  /* 0x000000ffffa9c224 */ /* 0x000fe200078e0aa9 */
[----:B------:R-:W-:Y:S01]  /*19890*/  ISETP.GE.AND P4, PT, R86, RZ, PT ;  /* 0x000000ff5600720c */ /* 0x000fe20003f86270 */
[----:B------:R-:W4:Y:S02]  /*198a0*/  LDL.LU R94, [R1+0x4e78] ;  /* 0x004e7800015e7983 */ /* 0x000f240000300800 */
[----:B------:R-:W-:Y:S01]  /*198b0*/  @!P5 IMAD.MOV R172, RZ, RZ, -R172 ;  /* 0x000000ffffacd224 */ /* 0x000fe200078e0aac */
[----:B------:R-:W-:Y:S01]  /*198c0*/  ISETP.GE.AND P5, PT, R83, RZ, PT ;  /* 0x000000ff5300720c */ /* 0x000fe20003fa6270 */
[----:B------:R-:W2:Y:S02]  /*198d0*/  LDL.LU R93, [R1+0x4e74] ;  /* 0x004e7400015d7983 */ /* 0x000ea40000300800 */
[----:B------:R-:W-:Y:S01]  /*198e0*/  @!P1 IMAD.MOV R173, RZ, RZ, -R173 ;  /* 0x000000ffffad9224 */ /* 0x000fe200078e0aad */
[----:B------:R-:W-:Y:S01]  /*198f0*/  ISETP.GE.AND P1, PT, R82, RZ, PT ;  /* 0x000000ff5200720c */ /* 0x000fe20003f26270 */
[----:B------:R-:W3:Y:S04]  /*19900*/  LDL.LU R92, [R1+0x4e70] ;  /* 0x004e7000015c7983 */ /* 0x000ee80000300800 */
[----:B------:R-:W-:Y:S01]  /*19910*/  @!P4 IADD3 R174, -R174, RZ, RZ ;  /* 0x000000ffaeaec210 */ /* 0x000fe20007ffe1ff */
[----:B------:R-:W4:Y:S01]  /*19920*/  LDL.LU R91, [R1+0x4e6c] ;  /* 0x004e6c00015b7983 */ /* 0x000f220000300800 */
[----:B------:R-:W-:-:S02]  /*19930*/  ISETP.GE.AND P4, PT, R81, RZ, PT ;  /* 0x000000ff5100720c */ /* 0x000fc40003f86270 */
[----:B------:R-:W-:Y:S01]  /*19940*/  @!P5 IADD3 R177, -R177, RZ, RZ ;  /* 0x000000ffb1b1d210 */ /* 0x000fe20007ffe1ff */
[----:B------:R-:W2:Y:S01]  /*19950*/  LDL.LU R90, [R1+0x4e68] ;  /* 0x004e6800015a7983 */ /* 0x000ea20000300800 */
[----:B------:R-:W-:Y:S02]  /*19960*/  ISETP.GE.AND P5, PT, R78, RZ, PT ;  /* 0x000000ff4e00720c */ /* 0x000fe40003fa6270 */
[----:B------:R-:W-:Y:S01]  /*19970*/  @!P1 IMAD.MOV R178, RZ, RZ, -R178 ;  /* 0x000000ffffb29224 */ /* 0x000fe200078e0ab2 */
[----:B------:R-:W-:Y:S01]  /*19980*/  ISETP.GE.AND P1, PT, R77, RZ, PT ;  /* 0x000000ff4d00720c */ /* 0x000fe20003f26270 */
[----:B------:R-:W3:Y:S01]  /*19990*/  LDL.LU R89, [R1+0x4e64] ;  /* 0x004e640001597983 */ /* 0x000ee20000300800 */
[----:B------:R-:W-:Y:S02]  /*199a0*/  ISETP.GE.AND P2, PT, R70, RZ, PT ;  /* 0x000000ff4600720c */ /* 0x000fe40003f46270 */
[----:B------:R-:W-:Y:S01]  /*199b0*/  ISETP.GE.AND P0, PT, R69, RZ, PT ;  /* 0x000000ff4500720c */ /* 0x000fe20003f06270 */
[----:B------:R-:W4:Y:S01]  /*199c0*/  LDL.LU R88, [R1+0x4e60] ;  /* 0x004e600001587983 */ /* 0x000f220000300800 */
[----:B------:R-:W-:Y:S01]  /*199d0*/  @!P4 IMAD.MOV R179, RZ, RZ, -R179 ;  /* 0x000000ffffb3c224 */ /* 0x000fe200078e0ab3 */
[----:B------:R-:W-:-:S02]  /*199e0*/  ISETP.GE.AND P4, PT, R76, RZ, PT ;  /* 0x000000ff4c00720c */ /* 0x000fc40003f86270 */
[----:B------:R-:W2:Y:S01]  /*199f0*/  LDL.LU R87, [R1+0x4e5c] ;  /* 0x004e5c0001577983 */ /* 0x000ea20000300800 */
[----:B------:R-:W-:Y:S01]  /*19a00*/  @!P5 IMAD.MOV R182, RZ, RZ, -R182 ;  /* 0x000000ffffb6d224 */ /* 0x000fe200078e0ab6 */
[----:B------:R-:W-:Y:S02]  /*19a10*/  ISETP.GE.AND P5, PT, R73, RZ, PT ;  /* 0x000000ff4900720c */ /* 0x000fe40003fa6270 */
[----:B------:R-:W-:Y:S01]  /*19a20*/  @!P1 IADD3 R183, -R183, RZ, RZ ;  /* 0x000000ffb7b79210 */ /* 0x000fe20007ffe1ff */
[----:B------:R-:W3:Y:S01]  /*19a30*/  LDL.LU R86, [R1+0x4e58] ;  /* 0x004e580001567983 */ /* 0x000ee20000300800 */
[----:B------:R-:W-:Y:S01]  /*19a40*/  ISETP.GE.AND P1, PT, R72, RZ, PT ;  /* 0x000000ff4800720c */ /* 0x000fe20003f26270 */
[----:B------:R-:W-:-:S04]  /*19a50*/  @!P2 IMAD.MOV R190, RZ, RZ, -R190 ;  /* 0x000000ffffbea224 */ /* 0x000fc800078e0abe */
[----:B------:R-:W-:Y:S01]  /*19a60*/  @!P4 IMAD.MOV R184, RZ, RZ, -R184 ;  /* 0x000000ffffb8c224 */ /* 0x000fe200078e0ab8 */
[----:B------:R-:W-:Y:S01]  /*19a70*/  ISETP.GE.AND P4, PT, R71, RZ, PT ;  /* 0x000000ff4700720c */ /* 0x000fe20003f86270 */
[----:B------:R-:W-:Y:S02]  /*19a80*/  @!P0 IMAD.MOV R191, RZ, RZ, -R191 ;  /* 0x000000ffffbf8224 */ /* 0x000fe400078e0abf */
[----:B------:R-:W-:Y:S01]  /*19a90*/  @!P5 IMAD.MOV R187, RZ, RZ, -R187 ;  /* 0x000000ffffbbd224 */ /* 0x000fe200078e0abb */
[----:B------:R-:W-:Y:S01]  /*19aa0*/  ISETP.GE.AND P5, PT, R68, RZ, PT ;  /* 0x000000ff4400720c */ /* 0x000fe20003fa6270 */
[----:B------:R-:W4:Y:S02]  /*19ab0*/  LDL.LU R85, [R1+0x4e54] ;  /* 0x004e540001557983 */ /* 0x000f240000300800 */
[----:B------:R-:W-:Y:S01]  /*19ac0*/  @!P1 IMAD.MOV R188, RZ, RZ, -R188 ;  /* 0x000000ffffbc9224 */ /* 0x000fe200078e0abc */
[----:B------:R-:W-:Y:S01]  /*19ad0*/  ISETP.GE.AND P1, PT, R67, RZ, PT ;  /* 0x000000ff4300720c */ /* 0x000fe20003f26270 */
[----:B------:R-:W2:Y:S01]  /*19ae0*/  LDL.LU R84, [R1+0x4e50] ;  /* 0x004e500001547983 */ /* 0x000ea20000300800 */
[----:B------:R-:W-:-:S03]  /*19af0*/  ISETP.GE.AND P2, PT, R65, RZ, PT ;  /* 0x000000ff4100720c */ /* 0x000fc60003f46270 */
[----:B------:R-:W-:Y:S01]  /*19b00*/  @!P4 IADD3 R189, -R189, RZ, RZ ;  /* 0x000000ffbdbdc210 */ /* 0x000fe20007ffe1ff */
[----:B------:R-:W3:Y:S01]  /*19b10*/  LDL.LU R83, [R1+0x4e4c] ;  /* 0x004e4c0001537983 */ /* 0x000ee20000300800 */
[----:B------:R-:W-:Y:S02]  /*19b20*/  ISETP.GE.AND P4, PT, R66, RZ, PT ;  /* 0x000000ff4200720c */ /* 0x000fe40003f86270 */
[----:B------:R-:W-:Y:S01]  /*19b30*/  ISETP.GE.AND P0, PT, R64, RZ, PT ;  /* 0x000000ff4000720c */ /* 0x000fe20003f06270 */
[----:B------:R-:W4:Y:S01]  /*19b40*/  LDL.LU R82, [R1+0x4e48] ;  /* 0x004e480001527983 */ /* 0x000f220000300800 */
[----:B------:R-:W-:Y:S02]  /*19b50*/  @!P5 IADD3 R192, -R192, RZ, RZ ;  /* 0x000000ffc0c0d210 */ /* 0x000fe40007ffe1ff */
[----:B------:R-:W-:Y:S01]  /*19b60*/  ISETP.GE.AND P5, PT, R63, RZ, PT ;  /* 0x000000ff3f00720c */ /* 0x000fe20003fa6270 */
[----:B------:R-:W-:Y:S01]  /*19b70*/  @!P1 IMAD.MOV R193, RZ, RZ, -R193 ;  /* 0x000000ffffc19224 */ /* 0x000fe200078e0ac1 */
[----:B------:R-:W-:Y:S01]  /*19b80*/  ISETP.GE.AND P1, PT, R62, RZ, PT ;  /* 0x000000ff3e00720c */ /* 0x000fe20003f26270 */
[----:B------:R-:W2:Y:S01]  /*19b90*/  LDL.LU R81, [R1+0x4e44] ;  /* 0x004e440001517983 */ /* 0x000ea20000300800 */
[----:B------:R-:W-:-:S03]  /*19ba0*/  @!P2 IADD3 R195, -R195, RZ, RZ ;  /* 0x000000ffc3c3a210 */ /* 0x000fc60007ffe1ff */
[----:B------:R-:W-:Y:S01]  /*19bb0*/  @!P4 IMAD.MOV R194, RZ, RZ, -R194 ;  /* 0x000000ffffc2c224 */ /* 0x000fe200078e0ac2 */
[----:B------:R-:W-:Y:S01]  /*19bc0*/  ISETP.GE.AND P4, PT, R61, RZ, PT ;  /* 0x000000ff3d00720c */ /* 0x000fe20003f86270 */
[----:B------:R-:W-:Y:S01]  /*19bd0*/  @!P0 IMAD.MOV R196, RZ, RZ, -R196 ;  /* 0x000000ffffc48224 */ /* 0x000fe200078e0ac4 */
[----:B------:R-:W-:Y:S01]  /*19be0*/  ISETP.GE.AND P2, PT, R60, RZ, PT ;  /* 0x000000ff3c00720c */ /* 0x000fe20003f46270 */
[----:B------:R-:W3:Y:S01]  /*19bf0*/  LDL.LU R80, [R1+0x4e40] ;  /* 0x004e400001507983 */ /* 0x000ee20000300800 */
[----:B------:R-:W-:Y:S01]  /*19c00*/  ISETP.GE.AND P0, PT, R59, RZ, PT ;  /* 0x000000ff3b00720c */ /* 0x000fe20003f06270 */
        /* <DEDUP_REMOVED lines=8> */
[----:B------:R-:W-:Y:S01]  /*19c90*/  @!P2 IMAD.MOV R200, RZ, RZ, -R200 ;  /* 0x000000ffffc8a224 */ /* 0x000fe200078e0ac8 */
[----:B------:R-:W-:Y:S01]  /*19ca0*/  ISETP.GE.AND P2, PT, R55, RZ, PT ;  /* 0x000000ff3700720c */ /* 0x000fe20003f46270 */
[----:B------:R-:W3:Y:S01]  /*19cb0*/  LDL.LU R77, [R1+0x4e34] ;  /* 0x004e3400014d7983 */ /* 0x000ee20000300800 */
[----:B------:R-:W-:Y:S01]  /*19cc0*/  @!P0 IADD3 R201, -R201, RZ, RZ ;  /* 0x000000ffc9c98210 */ /* 0x000fe20007ffe1ff */
[----:B------:R-:W-:Y:S01]  /*19cd0*/  @!P5 IMAD.MOV R202, RZ, RZ, -R202 ;  /* 0x000000ffffcad224 */ /* 0x000fe200078e0aca */
[----:B------:R-:W-:Y:S01]  /*19ce0*/  ISETP.GE.AND P0, PT, R54, RZ, PT ;  /* 0x000000ff3600720c */ /* 0x000fe20003f06270 */
[----:B------:R-:W4:Y:S01]  /*19cf0*/  LDL.LU R76, [R1+0x4e30] ;  /* 0x004e3000014c7983 */ /* 0x000f220000300800 */
[----:B------:R-:W-:Y:S01]  /*19d00*/  ISETP.GE.AND P5, PT, R53, RZ, PT ;  /* 0x000000ff3500720c */ /* 0x000fe20003fa6270 */
[----:B------:R-:W-:Y:S01]  /*19d10*/  @!P1 IMAD.MOV R203, RZ, RZ, -R203 ;  /* 0x000000ffffcb9224 */ /* 0x000fe200078e0acb */
[----:B------:R-:W-:Y:S01]  /*19d20*/  ISETP.GE.AND P1, PT, R52, RZ, PT ;  /* 0x000000ff3400720c */ /* 0x000fe20003f26270 */
[----:B------:R-:W2:Y:S02]  /*19d30*/  LDL.LU R75, [R1+0x4e2c] ;  /* 0x004e2c00014b7983 */ /* 0x000ea40000300800 */
[----:B------:R-:W-:-:S02]  /*19d40*/  @!P4 IADD3 R204, -R204, RZ, RZ ;  /* 0x000000ffccccc210 */ /* 0x000fc40007ffe1ff */
[----:B------:R-:W-:Y:S01]  /*19d50*/  ISETP.GE.AND P4, PT, R51, RZ, PT ;  /* 0x000000ff3300720c */ /* 0x000fe20003f86270 */
[----:B------:R-:W-:Y:S01]  /*19d60*/  @!P2 IMAD.MOV R205, RZ, RZ, -R205 ;  /* 0x000000ffffcda224 */ /* 0x000fe200078e0acd */
[----:B------:R-:W-:Y:S01]  /*19d70*/  ISETP.GE.AND P2, PT, R50, RZ, PT ;  /* 0x000000ff3200720c */ /* 0x000fe20003f46270 */
[----:B------:R-:W3:Y:S01]  /*19d80*/  LDL.LU R74, [R1+0x4e28] ;  /* 0x004e2800014a7983 */ /* 0x000ee20000300800 */
[----:B------:R-:W-:Y:S01]  /*19d90*/  @!P0 IMAD.MOV R206, RZ, RZ, -R206 ;  /* 0x000000ffffce8224 */ /* 0x000fe200078e0ace */
[----:B------:R-:W-:Y:S02]  /*19da0*/  ISETP.GE.AND P0, PT, R49, RZ, PT ;  /* 0x000000ff3100720c */ /* 0x000fe40003f06270 */
[----:B------:R-:W-:Y:S01]  /*19db0*/  @!P5 IADD3 R207, -R207, RZ, RZ ;  /* 0x000000ffcfcfd210 */ /* 0x000fe20007ffe1ff */
[----:B------:R-:W-:Y:S01]  /*19dc0*/  @!P1 IMAD.MOV R208, RZ, RZ, -R208 ;  /* 0x000000ffffd09224 */ /* 0x000fe200078e0ad0 */
[----:B------:R-:W-:Y:S01]  /*19dd0*/  ISETP.GE.AND P5, PT, R48, RZ, PT ;  /* 0x000000ff3000720c */ /* 0x000fe20003fa6270 */
[----:B------:R-:W4:Y:S01]  /*19de0*/  LDL.LU R73, [R1+0x4e24] ;  /* 0x004e240001497983 */ /* 0x000f220000300800 */
[----:B------:R-:W-:-:S02]  /*19df0*/  ISETP.GE.AND P1, PT, R47, RZ, PT ;  /* 0x000000ff2f00720c */ /* 0x000fc40003f26270 */
[----:B------:R-:W-:Y:S01]  /*19e00*/  @!P4 IMAD.MOV R209, RZ, RZ, -R209 ;  /* 0x000000ffffd1c224 */ /* 0x000fe200078e0ad1 */
[----:B------:R-:W-:Y:S01]  /*19e10*/  ISETP.GE.AND P4, PT, R46, RZ, PT ;  /* 0x000000ff2e00720c */ /* 0x000fe20003f86270 */
[----:B------:R-:W2:Y:S01]  /*19e20*/  LDL.LU R72, [R1+0x4e20] ;  /* 0x004e200001487983 */ /* 0x000ea20000300800 */
[----:B------:R-:W-:Y:S02]  /*19e30*/  @!P2 IADD3 R210, -R210, RZ, RZ ;  /* 0x000000ffd2d2a210 */ /* 0x000fe40007ffe1ff */
[----:B------:R-:W-:Y:S01]  /*19e40*/  ISETP.GE.AND P2, PT, R45, RZ, PT ;  /* 0x000000ff2d00720c */ /* 0x000fe20003f46270 */
[----:B------:R-:W-:Y:S01]  /*19e50*/  @!P0 IMAD.MOV R211, RZ, RZ, -R211 ;  /* 0x000000ffffd38224 */ /* 0x000fe200078e0ad3 */
[----:B------:R-:W-:Y:S01]  /*19e60*/  ISETP.GE.AND P0, PT, R44, RZ, PT ;  /* 0x000000ff2c00720c */ /* 0x000fe20003f06270 */
[----:B------:R-:W3:Y:S01]  /*19e70*/  LDL.LU R71, [R1+0x4e1c] ;  /* 0x004e1c0001477983 */ /* 0x000ee20000300800 */
[----:B------:R-:W-:Y:S01]  /*19e80*/  @!P5 IMAD.MOV R212, RZ, RZ, -R212 ;  /* 0x000000ffffd4d224 */ /* 0x000fe200078e0ad4 */
[----:B------:R-:W-:-:S02]  /*19e90*/  ISETP.GE.AND P5, PT, R43, RZ, PT ;  /* 0x000000ff2b00720c */ /* 0x000fc40003fa6270 */
[----:B------:R-:W-:Y:S01]  /*19ea0*/  @!P1 IADD3 R213, -R213, RZ, RZ ;  /* 0x000000ffd5d59210 */ /* 0x000fe20007ffe1ff */
[----:B------:R-:W4:Y:S01]  /*19eb0*/  LDL.LU R70, [R1+0x4e18] ;  /* 0x004e180001467983 */ /* 0x000f220000300800 */
[----:B------:R-:W-:Y:S01]  /*19ec0*/  ISETP.GE.AND P1, PT, R42, RZ, PT ;  /* 0x000000ff2a00720c */ /* 0x000fe20003f26270 */
[----:B------:R-:W-:Y:S01]  /*19ed0*/  @!P4 IMAD.MOV R214, RZ, RZ, -R214 ;  /* 0x000000ffffd6c224 */ /* 0x000fe200078e0ad6 */
[----:B------:R-:W-:Y:S01]  /*19ee0*/  ISETP.GE.AND P4, PT, R41, RZ, PT ;  /* 0x000000ff2900720c */ /* 0x000fe20003f86270 */
[----:B------:R-:W2:Y:S01]  /*19ef0*/  LDL.LU R69, [R1+0x4e14] ;  /* 0x004e140001457983 */ /* 0x000ea20000300800 */
[----:B------:R-:W-:Y:S01]  /*19f00*/  @!P2 IMAD.MOV R215, RZ, RZ, -R215 ;  /* 0x000000ffffd7a224 */ /* 0x000fe200078e0ad7 */
[----:B------:R-:W-:Y:S02]  /*19f10*/  ISETP.GE.AND P2, PT, R40, RZ, PT ;  /* 0x000000ff2800720c */ /* 0x000fe40003f46270 */
[----:B------:R-:W-:Y:S01]  /*19f20*/  @!P0 IADD3 R216, -R216, RZ, RZ ;  /* 0x000000ffd8d88210 */ /* 0x000fe20007ffe1ff */
[----:B------:R-:W3:Y:S01]  /*19f30*/  LDL.LU R68, [R1+0x4e10] ;  /* 0x004e100001447983 */ /* 0x000ee20000300800 */
[----:B------:R-:W-:Y:S01]  /*19f40*/  ISETP.GE.AND P0, PT, R39, RZ, PT ;  /* 0x000000ff2700720c */ /* 0x000fe20003f06270 */
[----:B------:R-:W-:Y:S01]  /*19f50*/  @!P5 IMAD.MOV R217, RZ, RZ, -R217 ;  /* 0x000000ffffd9d224 */ /* 0x000fe200078e0ad9 */
[----:B------:R-:W-:Y:S01]  /*19f60*/  ISETP.GE.AND P5, PT, R38, RZ, PT ;  /* 0x000000ff2600720c */ /* 0x000fe20003fa6270 */
[----:B------:R-:W4:Y:S01]  /*19f70*/  LDL.LU R67, [R1+0x4e0c] ;  /* 0x004e0c0001437983 */ /* 0x000f220000300800 */
[----:B------:R-:W-:Y:S01]  /*19f80*/  @!P1 IMAD.MOV R218, RZ, RZ, -R218 ;  /* 0x000000ffffda9224 */ /* 0x000fe200078e0ada */
[----:B------:R-:W-:-:S02]  /*19f90*/  ISETP.GE.AND P1, PT, R37, RZ, PT ;  /* 0x000000ff2500720c */ /* 0x000fc40003f26270 */
[----:B------:R-:W-:Y:S01]  /*19fa0*/  @!P4 IADD3 R219, -R219, RZ, RZ ;  /* 0x000000ffdbdbc210 */ /* 0x000fe20007ffe1ff */
[----:B------:R-:W2:Y:S01]  /*19fb0*/  LDL.LU R66, [R1+0x4e08] ;  /* 0x004e080001427983 */ /* 0x000ea20000300800 */
[----:B------:R-:W-:Y:S01]  /*19fc0*/  ISETP.GE.AND P4, PT, R36, RZ, PT ;  /* 0x000000ff2400720c */ /* 0x000fe20003f86270 */
[----:B------:R-:W-:Y:S01]  /*19fd0*/  @!P2 IMAD.MOV R220, RZ, RZ, -R220 ;  /* 0x000000ffffdca224 */ /* 0x000fe200078e0adc */
[----:B------:R-:W-:Y:S01]  /*19fe0*/  ISETP.GE.AND P2, PT, R35, RZ, PT ;  /* 0x000000ff2300720c */ /* 0x000fe20003f46270 */
[----:B------:R-:W3:Y:S01]  /*19ff0*/  LDL.LU R65, [R1+0x4e04] ;  /* 0x004e040001417983 */ /* 0x000ee20000300800 */
[----:B------:R-:W-:Y:S01]  /*1a000*/  @!P0 IMAD.MOV R221, RZ, RZ, -R221 ;  /* 0x000000ffffdd8224 */ /* 0x000fe200078e0add */
[----:B------:R-:W-:Y:S02]  /*1a010*/  ISETP.GE.AND P0, PT, R34, RZ, PT ;  /* 0x000000ff2200720c */ /* 0x000fe40003f06270 */
[----:B------:R-:W-:Y:S01]  /*1a020*/  @!P5 IADD3 R222, -R222, RZ, RZ ;  /* 0x000000ffdeded210 */ /* 0x000fe20007ffe1ff */
[----:B------:R-:W4:Y:S01]  /*1a030*/  LDL.LU R64, [R1+0x4e00] ;  /* 0x004e000001407983 */ /* 0x000f220000300800 */
[----:B------:R-:W-:Y:S01]  /*1a040*/  ISETP.GE.AND P5, PT, R33, RZ, PT ;  /* 0x000000ff2100720c */ /* 0x000fe20003fa6270 */
[----:B------:R-:W-:-:S02]  /*1a050*/  @!P1 IMAD.MOV R223, RZ, RZ, -R223 ;  /* 0x000000ffffdf9224 */ /* 0x000fc400078e0adf */
[----:B------:R-:W2:Y:S01]  /*1a060*/  LDL.LU R63, [R1+0x4dfc] ;  /* 0x004dfc00013f7983 */ /* 0x000ea20000300800 */
[----:B------:R-:W-:-:S03]  /*1a070*/  ISETP.GE.AND P1, PT, R32, RZ, PT ;  /* 0x000000ff2000720c */ /* 0x000fc60003f26270 */
[----:B------:R-:W3:Y:S01]  /*1a080*/  LDL.LU R62, [R1+0x4df8] ;  /* 0x004df800013e7983 */ /* 0x000ee20000300800 */
[----:B------:R-:W-:-:S03]  /*1a090*/  @!P4 IMAD.MOV R224, RZ, RZ, -R224 ;  /* 0x000000ffffe0c224 */ /* 0x000fc600078e0ae0 */
[----:B------:R-:W4:Y:S01]  /*1a0a0*/  LDL.LU R61, [R1+0x4df4] ;  /* 0x004df400013d7983 */ /* 0x000f220000300800 */
[----:B------:R-:W-:-:S03]  /*1a0b0*/  ISETP.GE.AND P4, PT, R31, RZ, PT ;  /* 0x000000ff1f00720c */ /* 0x000fc60003f86270 */
[----:B------:R-:W2:Y:S01]  /*1a0c0*/  LDL.LU R60, [R1+0x4df0] ;  /* 0x004df000013c7983 */ /* 0x000ea20000300800 */
[----:B------:R-:W-:-:S03]  /*1a0d0*/  @!P2 IADD3 R225, -R225, RZ, RZ ;  /* 0x000000ffe1e1a210 */ /* 0x000fc60007ffe1ff */
[----:B------:R-:W3:Y:S01]  /*1a0e0*/  LDL.LU R59, [R1+0x4dec] ;  /* 0x004dec00013b7983 */ /* 0x000ee20000300800 */
[----:B------:R-:W-:-:S03]  /*1a0f0*/  ISETP.GE.AND P2, PT, R30, RZ, PT ;  /* 0x000000ff1e00720c */ /* 0x000fc60003f46270 */
[----:B------:R-:W4:Y:S01]  /*1a100*/  LDL.LU R58, [R1+0x4de8] ;  /* 0x004de800013a7983 */ /* 0x000f220000300800 */
[----:B------:R-:W-:-:S03]  /*1a110*/  @!P0 IMAD.MOV R226, RZ, RZ, -R226 ;  /* 0x000000ffffe28224 */ /* 0x000fc600078e0ae2 */
[----:B------:R-:W2:Y:S01]  /*1a120*/  LDL.LU R57, [R1+0x4de4] ;  /* 0x004de40001397983 */ /* 0x000ea20000300800 */
[----:B------:R-:W-:-:S03]  /*1a130*/  ISETP.GE.AND P0, PT, R29, RZ, PT ;  /* 0x000000ff1d00720c */ /* 0x000fc60003f06270 */
[----:B------:R-:W3:Y:S01]  /*1a140*/  LDL.LU R56, [R1+0x4de0] ;  /* 0x004de00001387983 */ /* 0x000ee20000300800 */
[----:B------:R-:W-:-:S03]  /*1a150*/  @!P5 IMAD.MOV R227, RZ, RZ, -R227 ;  /* 0x000000ffffe3d224 */ /* 0x000fc600078e0ae3 */
[----:B------:R-:W4:Y:S01]  /*1a160*/  LDL.LU R55, [R1+0x4ddc] ;  /* 0x004ddc0001377983 */ /* 0x000f220000300800 */
[----:B------:R-:W-:-:S03]  /*1a170*/  ISETP.GE.AND P5, PT, R28, RZ, PT ;  /* 0x000000ff1c00720c */ /* 0x000fc60003fa6270 */
[----:B------:R-:W2:Y:S04]  /*1a180*/  LDL.LU R54, [R1+0x4dd8] ;  /* 0x004dd80001367983 */ /* 0x000ea80000300800 */
[----:B------:R-:W3:Y:S04]  /*1a190*/  LDL.LU R53, [R1+0x4dd4] ;  /* 0x004dd40001357983 */ /* 0x000ee80000300800 */
[----:B------:R-:W4:Y:S04]  /*1a1a0*/  LDL.LU R52, [R1+0x4dd0] ;  /* 0x004dd00001347983 */ /* 0x000f280000300800 */
        /* <DEDUP_REMOVED lines=20> */
[----:B------:R-:W3:Y:S04]  /*1a2f0*/  LDL.LU R41, [R1+0x4da4] ;  /* 0x004da40001297983 */ /* 0x000ee80000300800 */
[----:B------:R-:W4:Y:S04]  /*1a300*/  LDL.LU R40, [R1+0x4da0] ;  /* 0x004da00001287983 */ /* 0x000f280000300800 */
[----:B------:R-:W2:Y:S04]  /*1a310*/  LDL.LU R39, [R1+0x4d9c] ;  /* 0x004d9c0001277983 */ /* 0x000ea80000300800 */
[----:B------:R-:W3:Y:S04]  /*1a320*/  LDL.LU R38, [R1+0x4d98] ;  /* 0x004d980001267983 */ /* 0x000ee80000300800 */
[----:B------:R-:W4:Y:S01]  /*1a330*/  LDL.LU R37, [R1+0x4d94] ;  /* 0x004d940001257983 */ /* 0x000f220000300800 */
[----:B------:R-:W-:-:S03]  /*1a340*/  @!P1 IMAD.MOV R233, RZ, RZ, -R233 ;  /* 0x000000ffffe99224 */ /* 0x000fc600078e0ae9 */
[----:B------:R-:W2:Y:S01]  /*1a350*/  LDL.LU R36, [R1+0x4d90] ;  /* 0x004d900001247983 */ /* 0x000ea20000300800 */
[----:B------:R-:W-:-:S03]  /*1a360*/  ISETP.GE.AND P1, PT, R22, RZ, PT ;  /* 0x000000ff1600720c */ /* 0x000fc60003f26270 */
[----:B------:R-:W3:Y:S01]  /*1a370*/  LDL.LU R35, [R1+0x4d8c] ;  /* 0x004d8c0001237983 */ /* 0x000ee20000300800 */
[----:B------:R-:W-:-:S03]  /*1a380*/  @!P4 IADD3 R234, -R234, RZ, RZ ;  /* 0x000000ffeaeac210 */ /* 0x000fc60007ffe1ff */
[----:B------:R-:W4:Y:S01]  /*1a390*/  LDL.LU R34, [R1+0x4d88] ;  /* 0x004d880001227983 */ /* 0x000f220000300800 */
[----:B------:R-:W-:-:S03]  /*1a3a0*/  ISETP.GE.AND P4, PT, R21, RZ, PT ;  /* 0x000000ff1500720c */ /* 0x000fc60003f86270 */
[----:B------:R-:W2:Y:S01]  /*1a3b0*/  LDL.LU R33, [R1+0x4d84] ;  /* 0x004d840001217983 */ /* 0x000ea20000300800 */
[----:B------:R-:W-:-:S03]  /*1a3c0*/  @!P2 IMAD.MOV R235, RZ, RZ, -R235 ;  /* 0x000000ffffeba224 */ /* 0x000fc600078e0aeb */
[----:B------:R-:W3:Y:S01]  /*1a3d0*/  LDL.LU R32, [R1+0x4d80] ;  /* 0x004d800001207983 */ /* 0x000ee20000300800 */
[----:B------:R-:W-:-:S03]  /*1a3e0*/  ISETP.GE.AND P2, PT, R20, RZ, PT ;  /* 0x000000ff1400720c */ /* 0x000fc60003f46270 */
        /* <DEDUP_REMOVED lines=8> */
[----:B------:R-:W2:Y:S04]  /*1a470*/  LDL.LU R27, [R1+0x4d6c] ;  /* 0x004d6c00011b7983 */ /* 0x000ea80000300800 */
[----:B------:R-:W3:Y:S04]  /*1a480*/  LDL.LU R26, [R1+0x4d68] ;  /* 0x004d6800011a7983 */ /* 0x000ee80000300800 */
[----:B------:R-:W4:Y:S04]  /*1a490*/  LDL.LU R25, [R1+0x4d64] ;  /* 0x004d640001197983 */ /* 0x000f280000300800 */
[----:B------:R-:W2:Y:S04]  /*1a4a0*/  LDL.LU R24, [R1+0x4d60] ;  /* 0x004d600001187983 */ /* 0x000ea80000300800 */
[----:B------:R-:W3:Y:S01]  /*1a4b0*/  LDL.LU R23, [R1+0x4d5c] ;  /* 0x004d5c0001177983 */ /* 0x000ee20000300800 */
[----:B------:R-:W-:-:S03]  /*1a4c0*/  @!P1 IMAD.MOV R240, RZ, RZ, -R240 ;  /* 0x000000fffff09224 */ /* 0x000fc600078e0af0 */
[----:B------:R-:W4:Y:S01]  /*1a4d0*/  LDL.LU R22, [R1+0x4d58] ;  /* 0x004d580001167983 */ /* 0x000f220000300800 */
[----:B------:R-:W-:-:S03]  /*1a4e0*/  ISETP.GE.AND P1, PT, R15, RZ, PT ;  /* 0x000000ff0f00720c */ /* 0x000fc60003f26270 */
[----:B------:R-:W2:Y:S01]  /*1a4f0*/  LDL.LU R21, [R1+0x4d54] ;  /* 0x004d540001157983 */ /* 0x000ea20000300800 */
[----:B------:R-:W-:-:S03]  /*1a500*/  @!P4 IMAD.MOV R241, RZ, RZ, -R241 ;  /* 0x000000fffff1c224 */ /* 0x000fc600078e0af1 */
[----:B------:R-:W3:Y:S01]  /*1a510*/  LDL.LU R20, [R1+0x4d50] ;  /* 0x004d500001147983 */ /* 0x000ee20000300800 */
[----:B------:R-:W-:-:S03]  /*1a520*/  ISETP.GE.AND P4, PT, R17, RZ, PT ;  /* 0x000000ff1100720c */ /* 0x000fc60003f86270 */
[----:B------:R-:W4:Y:S01]  /*1a530*/  LDL.LU R19, [R1+0x4d4c] ;  /* 0x004d4c0001137983 */ /* 0x000f220000300800 */
[----:B------:R-:W-:-:S03]  /*1a540*/  @!P2 IADD3 R242, -R242, RZ, RZ ;  /* 0x000000fff2f2a210 */ /* 0x000fc60007ffe1ff */
[----:B------:R-:W2:Y:S01]  /*1a550*/  LDL.LU R18, [R1+0x4d48] ;  /* 0x004d480001127983 */ /* 0x000ea20000300800 */
[----:B------:R-:W-:-:S03]  /*1a560*/  ISETP.GE.AND P2, PT, R8, RZ, PT ;  /* 0x000000ff0800720c */ /* 0x000fc60003f46270 */
[----:B------:R-:W1:Y:S01]  /*1a570*/  LDL.LU R15, [R1+0x98] ;  /* 0x00009800010f7983 */ /* 0x000e620000300800 */
[----:B------:R-:W-:-:S03]  /*1a580*/  @!P0 IMAD.MOV R243, RZ, RZ, -R243 ;  /* 0x000000fffff38224 */ /* 0x000fc600078e0af3 */
[----:B------:R-:W3:Y:S01]  /*1a590*/  LDL.LU R17, [R1+0x94] ;  /* 0x0000940001117983 */ /* 0x000ee20000300800 */
[----:B------:R-:W-:Y:S01]  /*1a5a0*/  ISETP.GE.AND P0, PT, R7, RZ, PT ;  /* 0x000000ff0700720c */ /* 0x000fe20003f06270 */
[----:B------:R-:W-:Y:S02]  /*1a5b0*/  @!P5 IMAD.MOV R244, RZ, RZ, -R244 ;  /* 0x000000fffff4d224 */ /* 0x000fe400078e0af4 */
[----:B------:R-:W4:Y:S01]  /*1a5c0*/  LDL.LU R8, [R1+0x90] ;  /* 0x0000900001087983 */ /* 0x000f220000300800 */
[----:B------:R-:W-:-:S03]  /*1a5d0*/  ISETP.GE.AND P5, PT, R6, RZ, PT ;  /* 0x000000ff0600720c */ /* 0x000fc60003fa6270 */
[----:B------:R-:W2:Y:S04]  /*1a5e0*/  LDL.LU R7, [R1+0x8c] ;  /* 0x00008c0001077983 */ /* 0x000ea80000300800 */
[----:B------:R-:W2:Y:S01]  /*1a5f0*/  LDL.LU R6, [R1+0x88] ;  /* 0x0000880001067983 */ /* 0x000ea20000300800 */
[----:B------:R-:W-:Y:S02]  /*1a600*/  ISETP.NE.AND P3, PT, R249, RZ, PT ;  /* 0x000000fff900720c */ /* 0x000fe40003f65270 */
[----:B------:R-:W-:Y:S01]  /*1a610*/  LOP3.LUT R249, RZ, R249, RZ, 0x33, !PT ;  /* 0x000000f9fff97212 */ /* 0x000fe200078e33ff */
[----:B------:R-:W-:Y:S01]  /*1a620*/  @!P4 IMAD.MOV R246, RZ, RZ, -R246 ;  /* 0x000000fffff6c224 */ /* 0x000fe200078e0af6 */
[----:B------:R-:W-:Y:S01]  /*1a630*/  @!P1 IADD3 R245, -R245, RZ, RZ ;  /* 0x000000fff5f59210 */ /* 0x000fe20007ffe1ff */
[----:B------:R-:W-:Y:S01]  /*1a640*/  @!P2 IMAD.MOV R247, RZ, RZ, -R247 ;  /* 0x000000fffff7a224 */ /* 0x000fe200078e0af7 */
[----:B------:R-:W-:-:S02]  /*1a650*/  ISETP.GE.AND P1, PT, R16, RZ, PT ;  /* 0x000000ff1000720c */ /* 0x000fc40003f26270 */
[C---:B------:R-:W-:Y:S01]  /*1a660*/  SEL R10, R249.reuse, R9, !P3 ;  /* 0x00000009f90a7207 */ /* 0x040fe20005800000 */
[----:B------:R-:W2:Y:S01]  /*1a670*/  LDL.LU R16, [R1+0x4d44] ;  /* 0x004d440001107983 */ /* 0x000ea20000300800 */
[----:B------:R-:W-:Y:S02]  /*1a680*/  ISETP.GE.AND P4, PT, R14, RZ, PT ;  /* 0x000000ff0e00720c */ /* 0x000fe40003f86270 */
[----:B------:R-:W-:Y:S01]  /*1a690*/  @!P0 IADD3 R248, -R248, RZ, RZ ;  /* 0x000000fff8f88210 */ /* 0x000fe20007ffe1ff */
[----:B------:R-:W2:Y:S01]  /*1a6a0*/  LDL.LU R14, [R1+0x4d40] ;  /* 0x004d4000010e7983 */ /* 0x000ea20000300800 */
[----:B------:R-:W-:Y:S02]  /*1a6b0*/  ISETP.GE.AND P2, PT, R12, RZ, PT ;  /* 0x000000ff0c00720c */ /* 0x000fe40003f46270 */
[----:B------:R-:W-:Y:S01]  /*1a6c0*/  ISETP.GE.AND P0, PT, R2, RZ, PT ;  /* 0x000000ff0200720c */ /* 0x000fe20003f06270 */
[----:B------:R-:W2:Y:S04]  /*1a6d0*/  LDL.LU R12, [R1+0x4d3c] ;  /* 0x004d3c00010c7983 */ /* 0x000ea80000300800 */
[----:B------:R-:W2:Y:S04]  /*1a6e0*/  LDL.LU R9, [R1+0x4d38] ;  /* 0x004d380001097983 */ /* 0x000ea80000300800 */
[----:B------:R-:W-:Y:S01]  /*1a6f0*/  STL [R1+0x3f4], R10 ;  /* 0x0003f40a01007387 */ /* 0x000fe20000100800 */
[----:B-1----:R-:W-:-:S02]  /*1a700*/  SEL R3, R249, R15, !P3 ;  /* 0x0000000ff9037207 */ /* 0x002fc40005800000 */
[----:B---3--:R-:W-:-:S03]  /*1a710*/  SEL R2, R249, R17, !P3 ;  /* 0x00000011f9027207 */ /* 0x008fc60005800000 */
[----:B------:R2:W-:Y:S01]  /*1a720*/  STL [R1+0x4b4], R3 ;  /* 0x0004b40301007387 */ /* 0x0005e20000100800 */
[----:B----4-:R-:W-:-:S03]  /*1a730*/  SEL R8, R249, R8, !P3 ;  /* 0x00000008f9087207 */ /* 0x010fc60005800000 */
[----:B------:R1:W-:Y:S01]  /*1a740*/  STL [R1+0x4b0], R2 ;  /* 0x0004b00201007387 */ /* 0x0003e20000100800 */
[----:B--2---:R-:W-:-:S03]  /*1a750*/  SEL R3, R249, R7, !P3 ;  /* 0x00000007f9037207 */ /* 0x004fc60005800000 */
[----:B------:R2:W-:Y:S01]  /*1a760*/  STL [R1+0x4ac], R8 ;  /* 0x0004ac0801007387 */ /* 0x0005e20000100800 */
[----:B-1----:R-:W-:-:S03]  /*1a770*/  SEL R2, R249, R6, !P3 ;  /* 0x00000006f9027207 */ /* 0x002fc60005800000 */
[----:B--2---:R-:W2:Y:S04]  /*1a780*/  LDL.LU R8, [R1+0x84] ;  /* 0x0000840001087983 */ /* 0x004ea80000300800 */
[----:B------:R1:W-:Y:S04]  /*1a790*/  STL [R1+0x4a8], R3 ;  /* 0x0004a80301007387 */ /* 0x0003e80000100800 */
[----:B------:R-:W3:Y:S04]  /*1a7a0*/  LDL.LU R7, [R1+0x80] ;  /* 0x0000800001077983 */ /* 0x000ee80000300800 */
[----:B------:R4:W-:Y:S04]  /*1a7b0*/  STL [R1+0x4a4], R2 ;  /* 0x0004a40201007387 */ /* 0x0009e80000100800 */
[----:B------:R-:W3:Y:S04]  /*1a7c0*/  LDL.LU R6, [R1+0x7c] ;  /* 0x00007c0001067983 */ /* 0x000ee80000300800 */
[----:B------:R-:W3:Y:S04]  /*1a7d0*/  LDL.LU R128, [R1+0x78] ;  /* 0x0000780001807983 */ /* 0x000ee80000300800 */
[----:B------:R-:W3:Y:S04]  /*1a7e0*/  LDL.LU R127, [R1+0x74] ;  /* 0x00007400017f7983 */ /* 0x000ee80000300800 */
[----:B------:R-:W3:Y:S04]  /*1a7f0*/  LDL.LU R126, [R1+0x70] ;  /* 0x00007000017e7983 */ /* 0x000ee80000300800 */
[----:B------:R-:W3:Y:S04]  /*1a800*/  LDL.LU R125, [R1+0x6c] ;  /* 0x00006c00017d7983 */ /* 0x000ee80000300800 */
[----:B------:R-:W3:Y:S04]  /*1a810*/  LDL.LU R124, [R1+0x68] ;  /* 0x00006800017c7983 */ /* 0x000ee80000300800 */
[----:B------:R-:W3:Y:S04]  /*1a820*/  LDL.LU R123, [R1+0x64] ;  /* 0x00006400017b7983 */ /* 0x000ee80000300800 */
[----:B------:R-:W3:Y:S04]  /*1a830*/  LDL.LU R122, [R1+0x60] ;  /* 0x00006000017a7983 */ /* 0x000ee80000300800 */
[----:B-1----:R-:W3:Y:S04]  /*1a840*/  LDL.LU R3, [R1+0x5c] ;  /* 0x00005c0001037983 */ /* 0x002ee80000300800 */
        /* <DEDUP_REMOVED lines=12> */
[----:B------:R-:W3:Y:S01]  /*1a910*/  LDL.LU R112, [R1+0x1c] ;  /* 0x00001c0001707983 */ /* 0x000ee20000300800 */
[----:B------:R-:W-:-:S03]  /*1a920*/  ISETP.GE.AND P6, PT, R13, RZ, PT ;  /* 0x000000ff0d00720c */ /* 0x000fc60003fc6270 */
[----:B------:R-:W3:Y:S04]  /*1a930*/  LDL.LU R111, [R1+0x18] ;  /* 0x00001800016f7983 */ /* 0x000ee80000300800 */
[----:B------:R-:W3:Y:S04]  /*1a940*/  LDL.LU R110, [R1+0x14] ;  /* 0x00001400016e7983 */ /* 0x000ee80000300800 */
[----:B------:R-:W3:Y:S04]  /*1a950*/  LDL.LU R11, [R1+0x10] ;  /* 0x00001000010b7983 */ /* 0x000ee80000300800 */
[----:B----4-:R-:W4:Y:S04]  /*1a960*/  LDL.LU R2, [R1+0xc] ;  /* 0x00000c0001027983 */ /* 0x010f280000300800 */
[----:B------:R-:W4:Y:S04]  /*1a970*/  LDL.LU R13, [R1+0x8] ;  /* 0x00000800010d7983 */ /* 0x000f280000300800 */
[----:B------:R-:W4:Y:S04]  /*1a980*/  LDL.LU R15, [R1+0x4] ;  /* 0x00000400010f7983 */ /* 0x000f280000300800 */
[----:B------:R-:W4:Y:S01]  /*1a990*/  LDL.LU R17, [R1] ;  /* 0x0000000001117983 */ /* 0x000f220000300800 */
[----:B--2---:R-:W-:-:S05]  /*1a9a0*/  SEL R8, R249, R8, !P3 ;  /* 0x00000008f9087207 */ /* 0x004fca0005800000 */
[----:B------:R1:W-:Y:S01]  /*1a9b0*/  STL [R1+0x4a0], R8 ;  /* 0x0004a00801007387 */ /* 0x0003e20000100800 */
[----:B---3--:R-:W-:-:S03]  /*1a9c0*/  SEL R7, R249, R7, !P3 ;  /* 0x00000007f9077207 */ /* 0x008fc60005800000 */
[----:B-1----:R-:W2:Y:S01]  /*1a9d0*/  LDL.LU R8, [R1+0x4d34] ;  /* 0x004d340001087983 */ /* 0x002ea20000300800 */
[----:B------:R-:W-:-:S03]  /*1a9e0*/  SEL R6, R249, R6, !P3 ;  /* 0x00000006f9067207 */ /* 0x000fc60005800000 */
[----:B------:R1:W-:Y:S04]  /*1a9f0*/  STL [R1+0x49c], R7 ;  /* 0x00049c0701007387 */ /* 0x0003e80000100800 */
[----:B-1----:R-:W3:Y:S04]  /*1aa00*/  LDL.LU R7, [R1+0x4d30] ;  /* 0x004d300001077983 */ /* 0x002ee80000300800 */
[----:B------:R1:W-:Y:S04]  /*1aa10*/  STL [R1+0x498], R6 ;  /* 0x0004980601007387 */ /* 0x0003e80000100800 */
[----:B-1----:R-:W3:Y:S01]  /*1aa20*/  LDL.LU R6, [R1+0x4d2c] ;  /* 0x004d2c0001067983 */ /* 0x002ee20000300800 */
[----:B------:R-:W-:-:S05]  /*1aa30*/  SEL R128, R249, R128, !P3 ;  /* 0x00000080f9807207 */ /* 0x000fca0005800000 */
[----:B------:R1:W-:Y:S01]  /*1aa40*/  STL [R1+0x494], R128 ;  /* 0x0004948001007387 */ /* 0x0003e20000100800 */
[C---:B------:R-:W-:Y:S02]  /*1aa50*/  SEL R122, R249.reuse, R122, !P3 ;  /* 0x0000007af97a7207 */ /* 0x040fe40005800000 */
[C---:B-1----:R-:W-:Y:S02]  /*1aa60*/  SEL R128, R249.reuse, R127, !P3 ;  /* 0x0000007ff9807207 */ /* 0x042fe40005800000 */
[C---:B------:R-:W-:Y:S02]  /*1aa70*/  SEL R127, R249.reuse, R126, !P3 ;  /* 0x0000007ef97f7207 */ /* 0x040fe40005800000 */
[C---:B------:R-:W-:Y:S02]  /*1aa80*/  SEL R126, R249.reuse, R125, !P3 ;  /* 0x0000007df97e7207 */ /* 0x040fe40005800000 */
[C---:B------:R-:W-:Y:S01]  /*1aa90*/  SEL R125, R249.reuse, R124, !P3 ;  /* 0x0000007cf97d7207 */ /* 0x040fe20005800000 */
[----:B------:R-:W-:Y:S01]  /*1aaa0*/  STL [R1+0x490], R128 ;  /* 0x0004908001007387 */ /* 0x000fe20000100800 */
[----:B------:R-:W-:-:S02]  /*1aab0*/  SEL R124, R249, R123, !P3 ;  /* 0x0000007bf97c7207 */ /* 0x000fc40005800000 */
[C---:B------:R-:W-:Y:S01]  /*1aac0*/  SEL R123, R249.reuse, R3, !P3 ;  /* 0x00000003f97b7207 */ /* 0x040fe20005800000 */
[----:B------:R-:W-:Y:S01]  /*1aad0*/  STL [R1+0x47c], R127 ;  /* 0x00047c7f01007387 */ /* 0x000fe20000100800 */
[----:B------:R-:W-:-:S03]  /*1aae0*/  SEL R3, R249, R237, !P3 ;  /* 0x000000edf9037207 */ /* 0x000fc60005800000 */
[----:B------:R-:W-:Y:S04]  /*1aaf0*/  STL [R1+0x478], R126 ;  /* 0x0004787e01007387 */ /* 0x000fe80000100800 */
[----:B------:R-:W-:Y:S01]  /*1ab00*/  STL [R1+0x474], R125 ;  /* 0x0004747d01007387 */ /* 0x000fe20000100800 */
[----:B------:R-:W-:-:S03]  /*1ab10*/  SEL R10, R249, R10, !P3 ;  /* 0x0000000af90a7207 */ /* 0x000fc60005800000 */
[----:B------:R-:W-:Y:S04]  /*1ab20*/  STL [R1+0x470], R124 ;  /* 0x0004707c01007387 */ /* 0x000fe80000100800 */
[----:B------:R1:W-:Y:S04]  /*1ab30*/  STL [R1+0x458], R122 ;  /* 0x0004587a01007387 */ /* 0x0003e80000100800 */
[----:B------:R-:W-:Y:S04]  /*1ab40*/  STL [R1+0x450], R123 ;  /* 0x0004507b01007387 */ /* 0x000fe80000100800 */
[----:B------:R1:W-:Y:S02]  /*1ab50*/  STL [R1+0x454], R3 ;  /* 0x0004540301007387 */ /* 0x0003e40000100800 */
[----:B-1----:R-:W-:-:S02]  /*1ab60*/  SEL R122, R249, R236, !P3 ;  /* 0x000000ecf97a7207 */ /* 0x002fc40005800000 */
[----:B------:R-:W-:-:S03]  /*1ab70*/  SEL R120, R249, R120, !P3 ;  /* 0x00000078f9787207 */ /* 0x000fc60005800000 */
[----:B------:R-:W-:Y:S01]  /*1ab80*/  STL [R1+0x44c], R122 ;  /* 0x00044c7a01007387 */ /* 0x000fe20000100800 */
[----:B------:R-:W-:-:S03]  /*1ab90*/  SEL R3, R249, R121, !P3 ;  /* 0x00000079f9037207 */ /* 0x000fc60005800000 */
[----:B------:R1:W-:Y:S04]  /*1aba0*/  STL [R1+0x448], R10 ;  /* 0x0004480a01007387 */ /* 0x0003e80000100800 */
[----:B------:R1:W-:Y:S01]  /*1abb0*/  STL [R1+0x444], R3 ;  /* 0x0004440301007387 */ /* 0x0003e20000100800 */
[C---:B------:R-:W-:Y:S02]  /*1abc0*/  SEL R117, R249.reuse, R117, !P3 ;  /* 0x00000075f9757207 */ /* 0x040fe40005800000 */
[C---:B-1----:R-:W-:Y:S01]  /*1abd0*/  SEL R10, R249.reuse, R119, !P3 ;  /* 0x00000077f90a7207 */ /* 0x042fe20005800000 */
[----:B------:R-:W-:Y:S01]  /*1abe0*/  STL [R1+0x43c], R120 ;  /* 0x00043c7801007387 */ /* 0x000fe20000100800 */
[----:B------:R-:W-:-:S03]  /*1abf0*/  SEL R3, R249, R118, !P3 ;  /* 0x00000076f9037207 */ /* 0x000fc60005800000 */
[----:B------:R1:W-:Y:S04]  /*1ac00*/  STL [R1+0x438], R10 ;  /* 0x0004380a01007387 */ /* 0x0003e80000100800 */
[----:B------:R4:W-:Y:S01]  /*1ac10*/  STL [R1+0x434], R3 ;  /* 0x0004340301007387 */ /* 0x0009e20000100800 */
[C---:B------:R-:W-:Y:S02]  /*1ac20*/  SEL R114, R249.reuse, R114, !P3 ;  /* 0x00000072f9727207 */ /* 0x040fe40005800000 */
[C---:B-1----:R-:W-:Y:S01]  /*1ac30*/  SEL R10, R249.reuse, R116, !P3 ;  /* 0x00000074f90a7207 */ /* 0x042fe20005800000 */
[----:B------:R-:W-:Y:S01]  /*1ac40*/  STL [R1+0x428], R117 ;  /* 0x0004287501007387 */ /* 0x000fe20000100800 */
[----:B----4-:R-:W-:-:S03]  /*1ac50*/  SEL R3, R249, R115, !P3 ;  /* 0x00000073f9037207 */ /* 0x010fc60005800000 */
        /* <DEDUP_REMOVED lines=14> */
[----:B-1----:R-:W-:-:S03]  /*1ad40*/  SEL R10, R249, R13, !P3 ;  /* 0x0000000df90a7207 */ /* 0x002fc60005800000 */
[----:B------:R1:W-:Y:S01]  /*1ad50*/  STL [R1+0x400], R2 ;  /* 0x0004000201007387 */ /* 0x0003e20000100800 */
[----:B----4-:R-:W-:-:S03]  /*1ad60*/  SEL R3, R249, R15, !P3 ;  /* 0x0000000ff9037207 */ /* 0x010fc60005800000 */
[----:B------:R-:W-:Y:S04]  /*1ad70*/  STL [R1+0x3fc], R10 ;  /* 0x0003fc0a01007387 */ /* 0x000fe80000100800 */
[----:B------:R-:W-:Y:S01]  /*1ad80*/  STL [R1+0x3f0], R3 ;  /* 0x0003f00301007387 */ /* 0x000fe20000100800 */
[----:B-1----:R-:W-:-:S05]  /*1ad90*/  SEL R2, R249, R17, !P3 ;  /* 0x00000011f9027207 */ /* 0x002fca0005800000 */
[----:B------:R2:W-:Y:S02]  /*1ada0*/  STL [R1+0x3e8], R2 ;  /* 0x0003e80201007387 */ /* 0x0005e40000100800 */
[C---:B--2---:R-:W-:Y:S02]  /*1adb0*/  SEL R2, R249.reuse, R8, !P3 ;  /* 0x00000008f9027207 */ /* 0x044fe40005800000 */
[C---:B---3--:R-:W-:Y:S02]  /*1adc0*/  SEL R3, R249.reuse, R7, !P3 ;  /* 0x00000007f9037207 */ /* 0x048fe40005800000 */
[----:B------:R-:W-:-:S05]  /*1add0*/  SEL R6, R249, R6, !P3 ;  /* 0x00000006f9067207 */ /* 0x000fca0005800000 */
[----:B------:R1:W-:Y:S04]  /*1ade0*/  STL [R1+0x3e4], R6 ;  /* 0x0003e40601007387 */ /* 0x0003e80000100800 */
[----:B------:R2:W-:Y:S01]  /*1adf0*/  STL [R1+0x3e0], R3 ;  /* 0x0003e00301007387 */ /* 0x0005e20000100800 */
[----:B-1----:R-:W-:-:S03]  /*1ae00*/  SEL R6, R249, R9, !P3 ;  /* 0x00000009f9067207 */ /* 0x002fc60005800000 */
[----:B------:R1:W-:Y:S01]  /*1ae10*/  STL [R1+0x3dc], R2 ;  /* 0x0003dc0201007387 */ /* 0x0003e20000100800 */
[----:B--2---:R-:W-:-:S03]  /*1ae20*/  SEL R3, R249, R12, !P3 ;  /* 0x0000000cf9037207 */ /* 0x004fc60005800000 */
[----:B------:R2:W-:Y:S04]  /*1ae30*/  STL [R1+0x3c0], R6 ;  /* 0x0003c00601007387 */ /* 0x0005e80000100800 */
[----:B------:R3:W-:Y:S01]  /*1ae40*/  STL [R1+0x3d0], R3 ;  /* 0x0003d00301007387 */ /* 0x0007e20000100800 */
[C---:B-1----:R-:W-:Y:S02]  /*1ae50*/  SEL R2, R249.reuse, R14, !P3 ;  /* 0x0000000ef9027207 */ /* 0x042fe40005800000 */
[----:B--2---:R-:W-:-:S03]  /*1ae60*/  SEL R6, R249, R16, !P3 ;  /* 0x00000010f9067207 */ /* 0x004fc60005800000 */
[----:B------:R1:W-:Y:S01]  /*1ae70*/  STL [R1+0x3cc], R2 ;  /* 0x0003cc0201007387 */ /* 0x0003e20000100800 */
[----:B---3--:R-:W-:-:S03]  /*1ae80*/  SEL R3, R249, R18, !P3 ;  /* 0x00000012f9037207 */ /* 0x008fc60005800000 */
        /* <DEDUP_REMOVED lines=144> */
[----:B------:R-:W-:Y:S04]  /*1b790*/  STL [R1+0x1e4], R6 ;  /* 0x0001e40601007387 */ /* 0x000fe80000100800 */
[----:B------:R-:W2:Y:S01]  /*1b7a0*/  LDL.LU R117, [R1+0xa0] ;  /* 0x0000a00001757983 */ /* 0x000ea20000300800 */
[----:B-1----:R-:W-:-:S03]  /*1b7b0*/  SEL R2, R249, R91, !P3 ;  /* 0x0000005bf9027207 */ /* 0x002fc60005800000 */
        /* <DEDUP_REMOVED lines=11> */
[----:B-1----:R-:W-:-:S03]  /*1b870*/  SEL R3, R249, R92, !P3 ;  /* 0x0000005cf9037207 */ /* 0x002fc60005800000 */
[----:B----4-:R-:W4:Y:S04]  /*1b880*/  LDL.LU R2, [R1+0xc8] ;  /* 0x0000c80001027983 */ /* 0x010f280000300800 */
[----:B------:R-:W4:Y:S04]  /*1b890*/  LDL.LU R13, [R1+0xd0] ;  /* 0x0000d000010d7983 */ /* 0x000f280000300800 */
[----:B------:R1:W-:Y:S04]  /*1b8a0*/  STL [R1+0x18c], R3 ;  /* 0x00018c0301007387 */ /* 0x0003e80000100800 */
[----:B------:R-:W4:Y:S01]  /*1b8b0*/  LDL.LU R15, [R1+0xd4] ;  /* 0x0000d400010f7983 */ /* 0x000f220000300800 */
[----:B------:R-:W-:-:S02]  /*1b8c0*/  SEL R6, R249, R94, !P3 ;  /* 0x0000005ef9067207 */ /* 0x000fc40005800000 */
[C---:B-1----:R-:W-:Y:S02]  /*1b8d0*/  SEL R3, R249.reuse, R93, !P3 ;  /* 0x0000005df9037207 */ /* 0x042fe40005800000 */
[----:B------:R-:W-:-:S03]  /*1b8e0*/  SEL R7, R249, R96, !P3 ;  /* 0x00000060f9077207 */ /* 0x000fc60005800000 */
[----:B------:R1:W-:Y:S04]  /*1b8f0*/  STL [R1+0x174], R3 ;  /* 0x0001740301007387 */ /* 0x0003e80000100800 */
[----:B------:R1:W-:Y:S02]  /*1b900*/  STL [R1+0x164], R6 ;  /* 0x0001640601007387 */ /* 0x0003e40000100800 */
[C---:B-1----:R-:W-:Y:S02]  /*1b910*/  SEL R3, R249.reuse, R95, !P3 ;  /* 0x0000005ff9037207 */ /* 0x042fe40005800000 */
[----:B------:R-:W-:-:S03]  /*1b920*/  SEL R6, R249, R97, !P3 ;  /* 0x00000061f9067207 */ /* 0x000fc60005800000 */
[----:B------:R1:W-:Y:S04]  /*1b930*/  STL [R1+0x170], R3 ;  /* 0x0001700301007387 */ /* 0x0003e80000100800 */
[----:B------:R1:W-:Y:S02]  /*1b940*/  STL [R1+0x16c], R7 ;  /* 0x00016c0701007387 */ /* 0x0003e40000100800 */
[C---:B-1----:R-:W-:Y:S02]  /*1b950*/  SEL R3, R249.reuse, R98, !P3 ;  /* 0x00000062f9037207 */ /* 0x042fe40005800000 */
[----:B------:R1:W-:Y:S01]  /*1b960*/  STL [R1+0x168], R6 ;  /* 0x0001680601007387 */ /* 0x0003e20000100800 */
[----:B------:R-:W-:-:S03]  /*1b970*/  SEL R7, R249, R99, !P3 ;  /* 0x00000063f9077207 */ /* 0x000fc60005800000 */
[----:B------:R1:W-:Y:S04]  /*1b980*/  STL [R1+0x160], R3 ;  /* 0x0001600301007387 */ /* 0x0003e80000100800 */
[----:B------:R1:W-:Y:S02]  /*1b990*/  STL [R1+0x15c], R7 ;  /* 0x00015c0701007387 */ /* 0x0003e40000100800 */
[C---:B-1----:R-:W-:Y:S02]  /*1b9a0*/  SEL R6, R249.reuse, R100, !P3 ;  /* 0x00000064f9067207 */ /* 0x042fe40005800000 */
[----:B------:R-:W-:-:S03]  /*1b9b0*/  SEL R3, R249, R101, !P3 ;  /* 0x00000065f9037207 */ /* 0x000fc60005800000 */
        /* <DEDUP_REMOVED lines=15> */
[----:B------:R3:W-:Y:S01]  /*1bab0*/  STL [R1+0x12c], R7 ;  /* 0x00012c0701007387 */ /* 0x0007e20000100800 */
[----:B-1----:R-:W-:-:S05]  /*1bac0*/  SEL R6, R249, R109, !P3 ;  /* 0x0000006df9067207 */ /* 0x002fca0005800000 */
[----:B------:R1:W-:Y:S01]  /*1bad0*/  STL [R1+0x128], R6 ;  /* 0x0001280601007387 */ /* 0x0003e20000100800 */
[C---:B--2---:R-:W-:Y:S02]  /*1bae0*/  SEL R3, R249.reuse, R117, !P3 ;  /* 0x00000075f9037207 */ /* 0x044fe40005800000 */
        /* <DEDUP_REMOVED lines=11> */
[----:B------:R-:W-:Y:S01]  /*1bba0*/  STL [R1+0x108], R6 ;  /* 0x0001080601007387 */ /* 0x000fe20000100800 */
[----:B---3--:R-:W-:-:S03]  /*1bbb0*/  SEL R7, R249, R110, !P3 ;  /* 0x0000006ef9077207 */ /* 0x008fc60005800000 */
[----:B------:R1:W-:Y:S04]  /*1bbc0*/  STL [R1+0x104], R3 ;  /* 0x0001040301007387 */ /* 0x0003e80000100800 */
[----:B------:R-:W-:Y:S01]  /*1bbd0*/  STL [R1+0x100], R7 ;  /* 0x0001000701007387 */ /* 0x000fe20000100800 */
[----:B-1----:R-:W-:-:S03]  /*1bbe0*/  SEL R3, R249, R17, !P3 ;  /* 0x00000011f9037207 */ /* 0x002fc60005800000 */
[----:B------:R-:W2:Y:S01]  /*1bbf0*/  LDL.LU R17, [R1+0xd8] ;  /* 0x0000d80001117983 */ /* 0x000ea20000300800 */
[C---:B------:R-:W-:Y:S02]  /*1bc00*/  SEL R6, R249.reuse, R11, !P3 ;  /* 0x0000000bf9067207 */ /* 0x040fe40005800000 */
[----:B----4-:R-:W-:-:S03]  /*1bc10*/  SEL R2, R249, R2, !P3 ;  /* 0x00000002f9027207 */ /* 0x010fc60005800000 */
[----:B------:R-:W-:Y:S04]  /*1bc20*/  STL [R1+0xfc], R6 ;  /* 0x0000fc0601007387 */ /* 0x000fe80000100800 */
[----:B------:R1:W-:Y:S02]  /*1bc30*/  STL [R1+0xf8], R3 ;  /* 0x0000f80301007387 */ /* 0x0003e40000100800 */
[C---:B-1----:R-:W-:Y:S02]  /*1bc40*/  SEL R3, R249.reuse, R13, !P3 ;  /* 0x0000000df9037207 */ /* 0x042fe40005800000 */
[----:B------:R-:W3:Y:S04]  /*1bc50*/  LDL.LU R13, [R1+0xdc] ;  /* 0x0000dc00010d7983 */ /* 0x000ee80000300800 */
[----:B------:R1:W-:Y:S04]  /*1bc60*/  STL [R1+0xf4], R2 ;  /* 0x0000f40201007387 */ /* 0x0003e80000100800 */
[----:B------:R4:W-:Y:S04]  /*1bc70*/  STL [R1+0xf0], R3 ;  /* 0x0000f00301007387 */ /* 0x0009e80000100800 */
[----:B------:R-:W3:Y:S01]  /*1bc80*/  LDL.LU R6, [R1+0xe0] ;  /* 0x0000e00001067983 */ /* 0x000ee20000300800 */
[----:B-1----:R-:W-:-:S03]  /*1bc90*/  SEL R2, R249, R15, !P3 ;  /* 0x0000000ff9027207 */ /* 0x002fc60005800000 */
        /* <DEDUP_REMOVED lines=8> */
[----:B----4-:R-:W4:Y:S04]  /*1bd20*/  LDL.LU R3, [R1+0x1a4] ;  /* 0x0001a40001037983 */ /* 0x010f280000300800 */
[----:B------:R-:W4:Y:S04]  /*1bd30*/  LDL.LU R237, [R1+0x1ac] ;  /* 0x0001ac0001ed7983 */ /* 0x000f280000300800 */
        /* <DEDUP_REMOVED lines=16> */
[----:B-1----:R-:W4:Y:S01]  /*1be40*/  LDL.LU R2, [R1+0x21c] ;  /* 0x00021c0001027983 */ /* 0x002f220000300800 */
[----:B--2---:R-:W-:-:S03]  /*1be50*/  SEL R7, R249, R17, !P3 ;  /* 0x00000011f9077207 */ /* 0x004fc60005800000 */
[----:B------:R-:W2:Y:S04]  /*1be60*/  LDL.LU R17, [R1+0x220] ;  /* 0x0002200001117983 */ /* 0x000ea80000300800 */
[----:B------:R3:W-:Y:S02]  /*1be70*/  STL [R1+0xe8], R7 ;  /* 0x0000e80701007387 */ /* 0x0007e40000100800 */
[C---:B---3--:R-:W-:Y:S02]  /*1be80*/  SEL R7, R249.reuse, R13, !P3 ;  /* 0x0000000df9077207 */ /* 0x048fe40005800000 */
[----:B------:R-:W3:Y:S04]  /*1be90*/  LDL.LU R13, [R1+0x224] ;  /* 0x00022400010d7983 */ /* 0x000ee80000300800 */
[----:B------:R1:W-:Y:S01]  /*1bea0*/  STL [R1+0xe4], R7 ;  /* 0x0000e40701007387 */ /* 0x0003e20000100800 */
[----:B------:R-:W-:-:S02]  /*1beb0*/  SEL R6, R249, R6, !P3 ;  /* 0x00000006f9067207 */ /* 0x000fc40005800000 */
[----:B------:R-:W-:-:S03]  /*1bec0*/  SEL R8, R249, R128, !P3 ;  /* 0x00000080f9087207 */ /* 0x000fc60005800000 */
[----:B------:R1:W-:Y:S02]  /*1bed0*/  STL [R1+0xe0], R6 ;  /* 0x0000e00601007387 */ /* 0x0003e40000100800 */
[C---:B-1----:R-:W-:Y:S02]  /*1bee0*/  SEL R7, R249.reuse, R127, !P3 ;  /* 0x0000007ff9077207 */ /* 0x042fe40005800000 */
[----:B------:R1:W-:Y:S01]  /*1bef0*/  STL [R1+0xdc], R8 ;  /* 0x0000dc0801007387 */ /* 0x0003e20000100800 */
[----:B------:R-:W-:-:S03]  /*1bf00*/  SEL R6, R249, R126, !P3 ;  /* 0x0000007ef9067207 */ /* 0x000fc60005800000 */
[----:B------:R1:W-:Y:S02]  /*1bf10*/  STL [R1+0xd8], R7 ;  /* 0x0000d80701007387 */ /* 0x0003e40000100800 */
[C---:B-1----:R-:W-:Y:S02]  /*1bf20*/  SEL R8, R249.reuse, R125, !P3 ;  /* 0x0000007df9087207 */ /* 0x042fe40005800000 */
[----:B------:R1:W-:Y:S01]  /*1bf30*/  STL [R1+0xd4], R6 ;  /* 0x0000d40601007387 */ /* 0x0003e20000100800 */
[----:B------:R-:W-:-:S03]  /*1bf40*/  SEL R7, R249, R124, !P3 ;  /* 0x0000007cf9077207 */ /* 0x000fc60005800000 */
[----:B------:R1:W-:Y:S04]  /*1bf50*/  STL [R1+0xd0], R8 ;  /* 0x0000d00801007387 */ /* 0x0003e80000100800 */
[----:B------:R4:W-:Y:S01]  /*1bf60*/  STL [R1+0xc8], R7 ;  /* 0x0000c80701007387 */ /* 0x0009e20000100800 */
[C---:B-1----:R-:W-:Y:S02]  /*1bf70*/  SEL R6, R249.reuse, R123, !P3 ;  /* 0x0000007bf9067207 */ /* 0x042fe40005800000 */
[----:B------:R-:W-:-:S03]  /*1bf80*/  SEL R8, R249, R122, !P3 ;  /* 0x0000007af9087207 */ /* 0x000fc60005800000 */
[----:B------:R1:W-:Y:S01]  /*1bf90*/  STL [R1+0xc4], R6 ;  /* 0x0000c40601007387 */ /* 0x0003e20000100800 */
[----:B----4-:R-:W-:-:S03]  /*1bfa0*/  SEL R7, R249, R3, !P3 ;  /* 0x00000003f9077207 */ /* 0x010fc60005800000 */
[----:B------:R-:W-:Y:S01]  /*1bfb0*/  STL [R1+0xc0], R8 ;  /* 0x0000c00801007387 */ /* 0x000fe20000100800 */
[----:B------:R-:W-:-:S03]  /*1bfc0*/  SEL R3, R249, R236, !P3 ;  /* 0x000000ecf9037207 */ /* 0x000fc60005800000 */
[----:B------:R4:W-:Y:S01]  /*1bfd0*/  STL [R1+0xbc], R7 ;  /* 0x0000bc0701007387 */ /* 0x0009e20000100800 */
[----:B-1----:R-:W-:-:S05]  /*1bfe0*/  SEL R6, R249, R237, !P3 ;  /* 0x000000edf9067207 */ /* 0x002fca0005800000 */
[----:B------:R1:W-:Y:S01]  /*1bff0*/  STL [R1+0xb8], R6 ;  /* 0x0000b80601007387 */ /* 0x0003e20000100800 */
[----:B----4-:R-:W-:-:S03]  /*1c000*/  SEL R7, R249, R10, !P3 ;  /* 0x0000000af9077207 */ /* 0x010fc60005800000 */
[----:B------:R4:W-:Y:S04]  /*1c010*/  STL [R1+0xb4], R3 ;  /* 0x0000b40301007387 */ /* 0x0009e80000100800 */
[----:B------:R4:W-:Y:S01]  /*1c020*/  STL [R1+0xb0], R7 ;  /* 0x0000b00701007387 */ /* 0x0009e20000100800 */
[C---:B-1----:R-:W-:Y:S02]  /*1c030*/  SEL R6, R249.reuse, R121, !P3 ;  /* 0x00000079f9067207 */ /* 0x042fe40005800000 */
[----:B----4-:R-:W-:-:S03]  /*1c040*/  SEL R3, R249, R120, !P3 ;  /* 0x00000078f9037207 */ /* 0x010fc60005800000 */
[----:B------:R1:W-:Y:S01]  /*1c050*/  STL [R1+0xac], R6 ;  /* 0x0000ac0601007387 */ /* 0x0003e20000100800 */
[----:B------:R-:W-:-:S03]  /*1c060*/  SEL R7, R249, R119, !P3 ;  /* 0x00000077f9077207 */ /* 0x000fc60005800000 */
        /* <DEDUP_REMOVED lines=16> */
[----:B------:R-:W-:Y:S01]  /*1c170*/  STL [R1+0x88], R6 ;  /* 0x0000880601007387 */ /* 0x000fe20000100800 */
[----:B------:R-:W-:-:S03]  /*1c180*/  SEL R7, R249, R110, !P3 ;  /* 0x0000006ef9077207 */ /* 0x000fc60005800000 */
[----:B------:R1:W-:Y:S04]  /*1c190*/  STL [R1+0x84], R3 ;  /* 0x0000840301007387 */ /* 0x0003e80000100800 */
[----:B------:R-:W-:Y:S01]  /*1c1a0*/  STL [R1+0x80], R7 ;  /* 0x0000800701007387 */ /* 0x000fe20000100800 */
[----:B-1----:R-:W-:-:S03]  /*1c1b0*/  SEL R3, R249, R15, !P3 ;  /* 0x0000000ff9037207 */ /* 0x002fc60005800000 */
[----:B------:R-:W4:Y:S01]  /*1c1c0*/  LDL.LU R15, [R1+0x234] ;  /* 0x00023400010f7983 */ /* 0x000f220000300800 */
[----:B------:R-:W-:-:S05]  /*1c1d0*/  SEL R6, R249, R11, !P3 ;  /* 0x0000000bf9067207 */ /* 0x000fca0005800000 */
[----:B------:R-:W-:Y:S04]  /*1c1e0*/  STL [R1+0x7c], R6 ;  /* 0x00007c0601007387 */ /* 0x000fe80000100800 */
[----:B------:R2:W-:Y:S02]  /*1c1f0*/  STL [R1+0x78], R3 ;  /* 0x0000780301007387 */ /* 0x0005e40000100800 */
[C---:B--2---:R-:W-:Y:S02]  /*1c200*/  SEL R3, R249.reuse, R17, !P3 ;  /* 0x00000011f9037207 */ /* 0x044fe40005800000 */
[----:B------:R-:W2:Y:S01]  /*1c210*/  LDL.LU R17, [R1+0x23c] ;  /* 0x00023c0001117983 */ /* 0x000ea20000300800 */
[----:B------:R-:W-:-:S05]  /*1c220*/  SEL R2, R249, R2, !P3 ;  /* 0x00000002f9027207 */ /* 0x000fca0005800000 */
[----:B------:R3:W-:Y:S04]  /*1c230*/  STL [R1+0x74], R2 ;  /* 0x0000740201007387 */ /* 0x0007e80000100800 */
[----:B------:R1:W-:Y:S04]  /*1c240*/  STL [R1+0x70], R3 ;  /* 0x0000700301007387 */ /* 0x0003e80000100800 */
[----:B------:R-:W2:Y:S04]  /*1c250*/  LDL.LU R6, [R1+0x244] ;  /* 0x0002440001067983 */ /* 0x000ea80000300800 */
[----:B------:R-:W2:Y:S01]  /*1c260*/  LDL.LU R128, [R1+0x248] ;  /* 0x0002480001807983 */ /* 0x000ea20000300800 */
[----:B---3--:R-:W-:-:S05]  /*1c270*/  SEL R2, R249, R13, !P3 ;  /* 0x0000000df9027207 */ /* 0x008fca0005800000 */
[----:B------:R3:W-:Y:S04]  /*1c280*/  STL [R1+0x6c], R2 ;  /* 0x00006c0201007387 */ /* 0x0007e80000100800 */
[----:B------:R-:W2:Y:S04]  /*1c290*/  LDL.LU R127, [R1+0x260] ;  /* 0x00026000017f7983 */ /* 0x000ea80000300800 */
[----:B------:R-:W2:Y:S04]  /*1c2a0*/  LDL.LU R126, [R1+0x264] ;  /* 0x00026400017e7983 */ /* 0x000ea80000300800 */
[----:B------:R-:W2:Y:S04]  /*1c2b0*/  LDL.LU R125, [R1+0x268] ;  /* 0x00026800017d7983 */ /* 0x000ea80000300800 */
[----:B------:R-:W2:Y:S04]  /*1c2c0*/  LDL.LU R124, [R1+0x26c] ;  /* 0x00026c00017c7983 */ /* 0x000ea80000300800 */
[----:B------:R-:W2:Y:S04]  /*1c2d0*/  LDL.LU R123, [R1+0x284] ;  /* 0x00028400017b7983 */ /* 0x000ea80000300800 */
[----:B------:R-:W2:Y:S04]  /*1c2e0*/  LDL.LU R122, [R1+0x288] ;  /* 0x00028800017a7983 */ /* 0x000ea80000300800 */
[----:B-1----:R-:W2:Y:S04]  /*1c2f0*/  LDL.LU R3, [R1+0x28c] ;  /* 0x00028c0001037983 */ /* 0x002ea80000300800 */
[----:B------:R-:W2:Y:S04]  /*1c300*/  LDL.LU R237, [R1+0x290] ;  /* 0x0002900001ed7983 */ /* 0x000ea80000300800 */
        /* <DEDUP_REMOVED lines=15> */
[----:B---3--:R-:W3:Y:S04]  /*1c400*/  LDL.LU R2, [R1+0x320] ;  /* 0x0003200001027983 */ /* 0x008ee80000300800 */
[----:B------:R-:W3:Y:S01]  /*1c410*/  LDL.LU R13, [R1+0x324] ;  /* 0x00032400010d7983 */ /* 0x000ee20000300800 */
[----:B----4-:R-:W-:-:S03]  /*1c420*/  SEL R7, R249, R15, !P3 ;  /* 0x0000000ff9077207 */ /* 0x010fc60005800000 */
[----:B------:R-:W4:Y:S04]  /*1c430*/  LDL.LU R15, [R1+0x338] ;  /* 0x00033800010f7983 */ /* 0x000f280000300800 */
[----:B------:R2:W-:Y:S02]  /*1c440*/  STL [R1+0x68], R7 ;  /* 0x0000680701007387 */ /* 0x0005e40000100800 */
[C---:B--2---:R-:W-:Y:S02]  /*1c450*/  SEL R7, R249.reuse, R17, !P3 ;  /* 0x00000011f9077207 */ /* 0x044fe40005800000 */
[----:B------:R-:W2:Y:S04]  /*1c460*/  LDL.LU R17, [R1+0x33c] ;  /* 0x00033c0001117983 */ /* 0x000ea80000300800 */
[----:B------:R1:W-:Y:S01]  /*1c470*/  STL [R1+0x64], R7 ;  /* 0x0000640701007387 */ /* 0x0003e20000100800 */
[----:B------:R-:W-:-:S02]  /*1c480*/  SEL R8, R249, R6, !P3 ;  /* 0x00000006f9087207 */ /* 0x000fc40005800000 */
[----:B-1----:R-:W-:-:S03]  /*1c490*/  SEL R7, R249, R128, !P3 ;  /* 0x00000080f9077207 */ /* 0x002fc60005800000 */
[----:B------:R1:W-:Y:S04]  /*1c4a0*/  STL [R1+0x60], R8 ;  /* 0x0000600801007387 */ /* 0x0003e80000100800 */
[----:B------:R1:W-:Y:S01]  /*1c4b0*/  STL [R1+0x5c], R7 ;  /* 0x00005c0701007387 */ /* 0x0003e20000100800 */
[C---:B------:R-:W-:Y:S02]  /*1c4c0*/  SEL R6, R249.reuse, R127, !P3 ;  /* 0x0000007ff9067207 */ /* 0x040fe40005800000 */
[----:B-1----:R-:W-:-:S03]  /*1c4d0*/  SEL R8, R249, R126, !P3 ;  /* 0x0000007ef9087207 */ /* 0x002fc60005800000 */
[----:B------:R1:W-:Y:S01]  /*1c4e0*/  STL [R1+0x58], R6 ;  /* 0x0000580601007387 */ /* 0x0003e20000100800 */
[----:B------:R-:W-:-:S03]  /*1c4f0*/  SEL R7, R249, R125, !P3 ;  /* 0x0000007df9077207 */ /* 0x000fc60005800000 */
[----:B------:R1:W-:Y:S02]  /*1c500*/  STL [R1+0x54], R8 ;  /* 0x0000540801007387 */ /* 0x0003e40000100800 */
[C---:B-1----:R-:W-:Y:S02]  /*1c510*/  SEL R6, R249.reuse, R124, !P3 ;  /* 0x0000007cf9067207 */ /* 0x042fe40005800000 */
[----:B------:R1:W-:Y:S01]  /*1c520*/  STL [R1+0x50], R7 ;  /* 0x0000500701007387 */ /* 0x0003e20000100800 */
[----:B------:R-:W-:-:S03]  /*1c530*/  SEL R8, R249, R123, !P3 ;  /* 0x0000007bf9087207 */ /* 0x000fc60005800000 */
[----:B------:R1:W-:Y:S02]  /*1c540*/  STL [R1+0x4c], R6 ;  /* 0x00004c0601007387 */ /* 0x0003e40000100800 */
[C---:B-1----:R-:W-:Y:S02]  /*1c550*/  SEL R7, R249.reuse, R122, !P3 ;  /* 0x0000007af9077207 */ /* 0x042fe40005800000 */
[----:B------:R-:W-:Y:S01]  /*1c560*/  STL [R1+0x48], R8 ;  /* 0x0000480801007387 */ /* 0x000fe20000100800 */
[C---:B------:R-:W-:Y:S02]  /*1c570*/  SEL R6, R249.reuse, R3, !P3 ;  /* 0x00000003f9067207 */ /* 0x040fe40005800000 */
[C---:B------:R-:W-:Y:S01]  /*1c580*/  SEL R3, R249.reuse, R237, !P3 ;  /* 0x000000edf9037207 */ /* 0x040fe20005800000 */
[----:B------:R1:W-:Y:S04]  /*1c590*/  STL [R1+0x44], R7 ;  /* 0x0000440701007387 */ /* 0x0003e80000100800 */
[----:B------:R1:W-:Y:S04]  /*1c5a0*/  STL [R1+0x40], R6 ;  /* 0x0000400601007387 */ /* 0x0003e80000100800 */
[----:B------:R1:W-:Y:S02]  /*1c5b0*/  STL [R1+0x3c], R3 ;  /* 0x00003c0301007387 */ /* 0x0003e40000100800 */
[----:B-1----:R-:W-:-:S02]  /*1c5c0*/  SEL R7, R249, R236, !P3 ;  /* 0x000000ecf9077207 */ /* 0x002fc40005800000 */
        /* <DEDUP_REMOVED lines=11> */
[C---:B-1----:R-:W-:Y:S02]  /*1c680*/  SEL R7, R249.reuse, R117, !P3 ;  /* 0x00000075f9077207 */ /* 0x042fe40005800000 */
[----:B------:R-:W-:-:S03]  /*1c690*/  SEL R6, R249, R116, !P3 ;  /* 0x00000074f9067207 */ /* 0x000fc60005800000 */
[----:B------:R1:W-:Y:S01]  /*1c6a0*/  STL [R1+0x20], R7 ;  /* 0x0000200701007387 */ /* 0x0003e20000100800 */
[----:B---3--:R-:W-:-:S03]  /*1c6b0*/  SEL R3, R249, R115, !P3 ;  /* 0x00000073f9037207 */ /* 0x008fc60005800000 */
[----:B------:R3:W-:Y:S04]  /*1c6c0*/  STL [R1+0x1c], R6 ;  /* 0x00001c0601007387 */ /* 0x0007e80000100800 */
[----:B------:R3:W-:Y:S01]  /*1c6d0*/  STL [R1+0x18], R3 ;  /* 0x0000180301007387 */ /* 0x0007e20000100800 */
[C---:B-1----:R-:W-:Y:S02]  /*1c6e0*/  SEL R7, R249.reuse, R114, !P3 ;  /* 0x00000072f9077207 */ /* 0x042fe40005800000 */
[----:B---3--:R-:W-:-:S03]  /*1c6f0*/  SEL R6, R249, R113, !P3 ;  /* 0x00000071f9067207 */ /* 0x008fc60005800000 */
[----:B------:R1:W-:Y:S01]  /*1c700*/  STL [R1+0x14], R7 ;  /* 0x0000140701007387 */ /* 0x0003e20000100800 */
[----:B------:R-:W-:-:S03]  /*1c710*/  SEL R3, R249, R112, !P3 ;  /* 0x00000070f9037207 */ /* 0x000fc60005800000 */
[----:B------:R3:W-:Y:S01]  /*1c720*/  STL [R1+0x10], R6 ;  /* 0x0000100601007387 */ /* 0x0007e20000100800 */
[----:B------:R-:W-:-:S03]  /*1c730*/  SEL R109, R249, R2, !P3 ;  /* 0x00000002f96d7207 */ /* 0x000fc60005800000 */
[----:B------:R3:W-:Y:S01]  /*1c740*/  STL [R1+0xc], R3 ;  /* 0x00000c0301007387 */ /* 0x0007e20000100800 */
[C---:B-1----:R-:W-:Y:S02]  /*1c750*/  SEL R7, R249.reuse, R111, !P3 ;  /* 0x0000006ff9077207 */ /* 0x042fe40005800000 */
[----:B---3--:R-:W-:-:S03]  /*1c760*/  SEL R6, R249, R110, !P3 ;  /* 0x0000006ef9067207 */ /* 0x008fc60005800000 */
[----:B------:R1:W-:Y:S01]  /*1c770*/  STL [R1+0x8], R7 ;  /* 0x0000080701007387 */ /* 0x0003e20000100800 */
[----:B------:R-:W-:-:S03]  /*1c780*/  SEL R3, R249, R11, !P3 ;  /* 0x0000000bf9037207 */ /* 0x000fc60005800000 */
[----:B------:R3:W-:Y:S04]  /*1c790*/  STL [R1+0x4], R6 ;  /* 0x0000040601007387 */ /* 0x0007e80000100800 */
[----:B------:R-:W-:Y:S04]  /*1c7a0*/  STL [R1+0x4cb4], R109 ;  /* 0x004cb46d01007387 */ /* 0x000fe80000100800 */
[----:B------:R3:W-:Y:S01]  /*1c7b0*/  STL [R1], R3 ;  /* 0x0000000301007387 */ /* 0x0007e20000100800 */
[----:B----4-:R-:W-:-:S05]  /*1c7c0*/  SEL R107, R249, R15, !P3 ;  /* 0x0000000ff96b7207 */ /* 0x010fca0005800000 */
[----:B------:R-:W-:Y:S04]  /*1c7d0*/  STL [R1+0x4cb8], R107 ;  /* 0x004cb86b01007387 */ /* 0x000fe80000100800 */
[----:B-1----:R-:W4:Y:S04]  /*1c7e0*/  LDL.LU R7, [R1+0x340] ;  /* 0x0003400001077983 */ /* 0x002f280000300800 */
[----:B---3--:R-:W3:Y:S04]  /*1c7f0*/  LDL.LU R6, [R1+0x358] ;  /* 0x0003580001067983 */ /* 0x008ee80000300800 */
[----:B------:R-:W4:Y:S04]  /*1c800*/  LDL.LU R128, [R1+0x35c] ;  /* 0x00035c0001807983 */ /* 0x000f280000300800 */
        /* <DEDUP_REMOVED lines=22> */
[----:B------:R-:W-:-:S03]  /*1c970*/  SEL R108, R249, R13, !P3 ;  /* 0x0000000df96c7207 */ /* 0x000fc60005800000 */
[----:B------:R-:W3:Y:S04]  /*1c980*/  LDL.LU R11, [R1+0x68c] ;  /* 0x00068c00010b7983 */ /* 0x000ee80000300800 */
[----:B------:R-:W3:Y:S04]  /*1c990*/  LDL.LU R2, [R1+0x698] ;  /* 0x0006980001027983 */ /* 0x000ee80000300800 */
[----:B------:R-:W3:Y:S04]  /*1c9a0*/  LDL.LU R13, [R1+0x69c] ;  /* 0x00069c00010d7983 */ /* 0x000ee80000300800 */
[----:B------:R-:W3:Y:S01]  /*1c9b0*/  LDL.LU R15, [R1+0x690] ;  /* 0x00069000010f7983 */ /* 0x000ee20000300800 */
[----:B--2---:R-:W-:-:S03]  /*1c9c0*/  SEL R106, R249, R17, !P3 ;  /* 0x00000011f96a7207 */ /* 0x004fc60005800000 */
[----:B------:R-:W2:Y:S04]  /*1c9d0*/  LDL.LU R17, [R1+0x694] ;  /* 0x0006940001117983 */ /* 0x000ea80000300800 */
[----:B------:R1:W-:Y:S04]  /*1c9e0*/  STL [R1+0x4cbc], R106 ;  /* 0x004cbc6a01007387 */ /* 0x0003e80000100800 */
[----:B------:R-:W2:Y:S04]  /*1c9f0*/  LDL.LU R34, [R1+0x678] ;  /* 0x0006780001227983 */ /* 0x000ea80000300800 */
[----:B------:R-:W2:Y:S04]  /*1ca00*/  LDL.LU R35, [R1+0x674] ;  /* 0x0006740001237983 */ /* 0x000ea80000300800 */
[----:B------:R-:W2:Y:S01]  /*1ca10*/  LDL.LU R36, [R1+0x66c] ;  /* 0x00066c0001247983 */ /* 0x000ea20000300800 */
[----:B----4-:R-:W-:-:S03]  /*1ca20*/  SEL R103, R249, R128, !P3 ;  /* 0x00000080f9677207 */ /* 0x010fc60005800000 */
[----:B------:R-:W4:Y:S01]  /*1ca30*/  LDL.LU R128, [R1+0x668] ;  /* 0x0006680001807983 */ /* 0x000f220000300800 */
[----:B---3--:R-:W-:-:S03]  /*1ca40*/  SEL R102, R249, R127, !P3 ;  /* 0x0000007ff9667207 */ /* 0x008fc60005800000 */
[----:B------:R-:W3:Y:S01]  /*1ca50*/  LDL.LU R127, [R1+0x664] ;  /* 0x00066400017f7983 */ /* 0x000ee20000300800 */
[----:B------:R-:W-:-:S03]  /*1ca60*/  SEL R101, R249, R126, !P3 ;  /* 0x0000007ef9657207 */ /* 0x000fc60005800000 */
[----:B------:R-:W3:Y:S01]  /*1ca70*/  LDL.LU R126, [R1+0x660] ;  /* 0x00066000017e7983 */ /* 0x000ee20000300800 */
[----:B------:R-:W-:-:S03]  /*1ca80*/  SEL R100, R249, R125, !P3 ;  /* 0x0000007df9647207 */ /* 0x000fc60005800000 */
[----:B------:R-:W3:Y:S01]  /*1ca90*/  LDL.LU R125, [R1+0x65c] ;  /* 0x00065c00017d7983 */ /* 0x000ee20000300800 */
[----:B------:R-:W-:-:S03]  /*1caa0*/  SEL R99, R249, R124, !P3 ;  /* 0x0000007cf9637207 */ /* 0x000fc60005800000 */
[----:B------:R-:W3:Y:S01]  /*1cab0*/  LDL.LU R124, [R1+0x5d0] ;  /* 0x0005d000017c7983 */ /* 0x000ee20000300800 */
[C---:B------:R-:W-:Y:S02]  /*1cac0*/  SEL R104, R249.reuse, R6, !P3 ;  /* 0x00000006f9687207 */ /* 0x040fe40005800000 */
[C---:B------:R-:W-:Y:S02]  /*1cad0*/  SEL R105, R249.reuse, R7, !P3 ;  /* 0x00000007f9697207 */ /* 0x040fe40005800000 */
[C---:B------:R-:W-:Y:S02]  /*1cae0*/  SEL R6, R249.reuse, R123, !P3 ;  /* 0x0000007bf9067207 */ /* 0x040fe40005800000 */
[C---:B------:R-:W-:Y:S01]  /*1caf0*/  SEL R7, R249.reuse, R122, !P3 ;  /* 0x0000007af9077207 */ /* 0x040fe20005800000 */
[----:B------:R-:W3:Y:S01]  /*1cb00*/  LDL.LU R123, [R1+0x62c] ;  /* 0x00062c00017b7983 */ /* 0x000ee20000300800 */
[----:B------:R-:W-:-:S03]  /*1cb10*/  SEL R8, R249, R3, !P3 ;  /* 0x00000003f9087207 */ /* 0x000fc60005800000 */
        /* <DEDUP_REMOVED lines=38> */
[----:B------:R-:W3:Y:S04]  /*1cd80*/  LDL.LU R13, [R1+0x614] ;  /* 0x00061400010d7983 */ /* 0x000ee80000300800 */
[----:B------:R-:W3:Y:S01]  /*1cd90*/  LDL.LU R15, [R1+0x608] ;  /* 0x00060800010f7983 */ /* 0x000ee20000300800 */
[----:B--2---:R-:W-:-:S03]  /*1cda0*/  SEL R33, R249, R17, !P3 ;  /* 0x00000011f9217207 */ /* 0x004fc60005800000 */
[----:B------:R-:W2:Y:S04]  /*1cdb0*/  LDL.LU R17, [R1+0x604] ;  /* 0x0006040001117983 */ /* 0x000ea80000300800 */
        /* <DEDUP_REMOVED lines=57> */
[----:B--2---:R-:W-:-:S03]  /*1d150*/  SEL R64, R249, R17, !P3 ;  /* 0x00000011f9407207 */ /* 0x004fc60005800000 */
[----:B------:R-:W2:Y:S04]  /*1d160*/  LDL.LU R17, [R1+0x584] ;  /* 0x0005840001117983 */ /* 0x000ea80000300800 */
[----:B------:R-:W2:Y:S04]  /*1d170*/  LDL.LU R96, [R1+0x580] ;  /* 0x0005800001607983 */ /* 0x000ea80000300800 */
[----:B------:R-:W2:Y:S04]  /*1d180*/  LDL.LU R97, [R1+0x57c] ;  /* 0x00057c0001617983 */ /* 0x000ea80000300800 */
[----:B------:R-:W2:Y:S01]  /*1d190*/  LDL.LU R98, [R1+0x574] ;  /* 0x0005740001627983 */ /* 0x000ea20000300800 */
[----:B----4-:R-:W-:-:S03]  /*1d1a0*/  SEL R68, R249, R128, !P3 ;  /* 0x00000080f9447207 */ /* 0x010fc60005800000 */
[----:B------:R-:W1:Y:S01]  /*1d1b0*/  LDL.LU R128, [R1+0x570] ;  /* 0x0005700001807983 */ /* 0x000e620000300800 */
[----:B---3--:R-:W-:-:S03]  /*1d1c0*/  SEL R69, R249, R127, !P3 ;  /* 0x0000007ff9457207 */ /* 0x008fc60005800000 */
[----:B------:R-:W3:Y:S01]  /*1d1d0*/  LDL.LU R127, [R1+0x56c] ;  /* 0x00056c00017f7983 */ /* 0x000ee20000300800 */
[----:B------:R-:W-:-:S03]  /*1d1e0*/  SEL R70, R249, R126, !P3 ;  /* 0x0000007ef9467207 */ /* 0x000fc60005800000 */
[----:B------:R-:W4:Y:S01]  /*1d1f0*/  LDL.LU R126, [R1+0x568] ;  /* 0x00056800017e7983 */ /* 0x000f220000300800 */
        /* <DEDUP_REMOVED lines=48> */
[----:B--2---:R-:W-:-:S03]  /*1d500*/  SEL R95, R249, R17, !P3 ;  /* 0x00000011f95f7207 */ /* 0x004fc60005800000 */
[----:B------:R-:W2:Y:S01]  /*1d510*/  LDL.LU R17, [R1+0x500] ;  /* 0x0005000001117983 */ /* 0x000ea20000300800 */
[C---:B-1----:R-:W-:Y:S02]  /*1d520*/  SEL R106, R249.reuse, R128, !P3 ;  /* 0x00000080f96a7207 */ /* 0x042fe40005800000 */
[----:B---3--:R-:W-:-:S03]  /*1d530*/  SEL R107, R249, R127, !P3 ;  /* 0x0000007ff96b7207 */ /* 0x008fc60005800000 */
[----:B------:R1:W-:Y:S01]  /*1d540*/  STL [R1+0x570], R106 ;  /* 0x0005706a01007387 */ /* 0x0003e20000100800 */
[----:B----4-:R-:W-:-:S03]  /*1d550*/  SEL R109, R249, R126, !P3 ;  /* 0x0000007ef96d7207 */ /* 0x010fc60005800000 */
[----:B------:R3:W-:Y:S01]  /*1d560*/  STL [R1+0x56c], R107 ;  /* 0x00056c6b01007387 */ /* 0x0007e20000100800 */
[----:B-1----:R-:W-:-:S03]  /*1d570*/  SEL R106, R249, R125, !P3 ;  /* 0x0000007df96a7207 */ /* 0x002fc60005800000 */
[----:B------:R1:W-:Y:S01]  /*1d580*/  STL [R1+0x564], R109 ;  /* 0x0005646d01007387 */ /* 0x0003e20000100800 */
[----:B---3--:R-:W-:-:S03]  /*1d590*/  SEL R107, R249, R124, !P3 ;  /* 0x0000007cf96b7207 */ /* 0x008fc60005800000 */
[----:B------:R3:W-:Y:S04]  /*1d5a0*/  STL [R1+0x560], R106 ;  /* 0x0005606a01007387 */ /* 0x0007e80000100800 */
[----:B------:R4:W-:Y:S01]  /*1d5b0*/  STL [R1+0x55c], R107 ;  /* 0x00055c6b01007387 */ /* 0x0009e20000100800 */
[C---:B-1----:R-:W-:Y:S02]  /*1d5c0*/  SEL R109, R249.reuse, R123, !P3 ;  /* 0x0000007bf96d7207 */ /* 0x042fe40005800000 */
[----:B---3--:R-:W-:-:S03]  /*1d5d0*/  SEL R106, R249, R122, !P3 ;  /* 0x0000007af96a7207 */ /* 0x008fc60005800000 */
[----:B------:R-:W-:Y:S01]  /*1d5e0*/  STL [R1+0x558], R109 ;  /* 0x0005586d01007387 */ /* 0x000fe20000100800 */
[C---:B----4-:R-:W-:Y:S02]  /*1d5f0*/  SEL R107, R249.reuse, R3, !P3 ;  /* 0x00000003f96b7207 */ /* 0x050fe40005800000 */
[C---:B------:R-:W-:Y:S01]  /*1d600*/  SEL R3, R249.reuse, R237, !P3 ;  /* 0x000000edf9037207 */ /* 0x040fe20005800000 */
[----:B------:R1:W-:Y:S04]  /*1d610*/  STL [R1+0x554], R106 ;  /* 0x0005546a01007387 */ /* 0x0003e80000100800 */
[----:B------:R-:W-:Y:S01]  /*1d620*/  STL [R1+0x550], R107 ;  /* 0x0005506b01007387 */ /* 0x000fe20000100800 */
[----:B------:R-:W-:-:S03]  /*1d630*/  SEL R10, R249, R10, !P3 ;  /* 0x0000000af90a7207 */ /* 0x000fc60005800000 */
[----:B------:R3:W-:Y:S01]  /*1d640*/  STL [R1+0x54c], R3 ;  /* 0x00054c0301007387 */ /* 0x0007e20000100800 */
[----:B-1----:R-:W-:-:S05]  /*1d650*/  SEL R106, R249, R236, !P3 ;  /* 0x000000ecf96a7207 */ /* 0x002fca0005800000 */
[----:B------:R1:W-:Y:S01]  /*1d660*/  STL [R1+0x548], R106 ;  /* 0x0005486a01007387 */ /* 0x0003e20000100800 */
[----:B---3--:R-:W-:-:S03]  /*1d670*/  SEL R3, R249, R121, !P3 ;  /* 0x00000079f9037207 */ /* 0x008fc60005800000 */
[----:B------:R3:W-:Y:S04]  /*1d680*/  STL [R1+0x544], R10 ;  /* 0x0005440a01007387 */ /* 0x0007e80000100800 */
[----:B------:R4:W-:Y:S01]  /*1d690*/  STL [R1+0x540], R3 ;  /* 0x0005400301007387 */ /* 0x0009e20000100800 */
[C---:B-1----:R-:W-:Y:S02]  /*1d6a0*/  SEL R106, R249.reuse, R120, !P3 ;  /* 0x00000078f96a7207 */ /* 0x042fe40005800000 */
[----:B---3--:R-:W-:-:S03]  /*1d6b0*/  SEL R10, R249, R119, !P3 ;  /* 0x00000077f90a7207 */ /* 0x008fc60005800000 */
[----:B------:R1:W-:Y:S01]  /*1d6c0*/  STL [R1+0x53c], R106 ;  /* 0x00053c6a01007387 */ /* 0x0003e20000100800 */
[----:B----4-:R-:W-:-:S03]  /*1d6d0*/  SEL R3, R249, R118, !P3 ;  /* 0x00000076f9037207 */ /* 0x010fc60005800000 */
        /* <DEDUP_REMOVED lines=12> */
[----:B------:R3:W-:Y:S01]  /*1d7a0*/  STL [R1+0x3b4], R10 ;  /* 0x0003b40a01007387 */ /* 0x0007e20000100800 */
[----:B------:R-:W-:-:S03]  /*1d7b0*/  SEL R2, R249, R2, !P3 ;  /* 0x00000002f9027207 */ /* 0x000fc60005800000 */
[----:B------:R4:W-:Y:S01]  /*1d7c0*/  STL [R1+0x3b0], R3 ;  /* 0x0003b00301007387 */ /* 0x0009e20000100800 */
[C---:B-1----:R-:W-:Y:S02]  /*1d7d0*/  SEL R106, R249.reuse, R111, !P3 ;  /* 0x0000006ff96a7207 */ /* 0x042fe40005800000 */
[----:B---3--:R-:W-:-:S03]  /*1d7e0*/  SEL R10, R249, R110, !P3 ;  /* 0x0000006ef90a7207 */ /* 0x008fc60005800000 */
[----:B------:R-:W-:Y:S01]  /*1d7f0*/  STL [R1+0x3ac], R106 ;  /* 0x0003ac6a01007387 */ /* 0x000fe20000100800 */
[----:B----4-:R-:W-:-:S03]  /*1d800*/  SEL R3, R249, R11, !P3 ;  /* 0x0000000bf9037207 */ /* 0x010fc60005800000 */
[----:B------:R1:W-:Y:S04]  /*1d810*/  STL [R1+0x39c], R10 ;  /* 0x00039c0a01007387 */ /* 0x0003e80000100800 */
[----:B------:R3:W-:Y:S01]  /*1d820*/  STL [R1+0x378], R3 ;  /* 0x0003780301007387 */ /* 0x0007e20000100800 */
[----:B-1----:R-:W-:-:S03]  /*1d830*/  SEL R10, R249, R13, !P3 ;  /* 0x0000000df90a7207 */ /* 0x002fc60005800000 */
[----:B------:R2:W-:Y:S01]  /*1d840*/  STL [R1+0x360], R2 ;  /* 0x0003600201007387 */ /* 0x0005e20000100800 */
[----:B---3--:R-:W-:-:S03]  /*1d850*/  SEL R3, R249, R15, !P3 ;  /* 0x0000000ff9037207 */ /* 0x008fc60005800000 */
[----:B------:R-:W-:Y:S04]  /*1d860*/  STL [R1+0x358], R10 ;  /* 0x0003580a01007387 */ /* 0x000fe80000100800 */
[----:B------:R-:W3:Y:S01]  /*1d870*/  LDL.LU R128, [R1+0x4fc] ;  /* 0x0004fc0001807983 */ /* 0x000ee20000300800 */
[----:B--2---:R-:W-:-:S03]  /*1d880*/  SEL R2, R249, R17, !P3 ;  /* 0x00000011f9027207 */ /* 0x004fc60005800000 */
[----:B------:R1:W-:Y:S04]  /*1d890*/  STL [R1+0x340], R3 ;  /* 0x0003400301007387 */ /* 0x0003e80000100800 */
[----:B------:R-:W2:Y:S04]  /*1d8a0*/  LDL.LU R127, [R1+0x4f8] ;  /* 0x0004f800017f7983 */ /* 0x000ea80000300800 */
[----:B------:R4:W-:Y:S04]  /*1d8b0*/  STL [R1+0x33c], R2 ;  /* 0x00033c0201007387 */ /* 0x0009e80000100800 */
        /* <DEDUP_REMOVED lines=21> */
[----:B----4-:R-:W4:Y:S04]  /*1da10*/  LDL.LU R2, [R1+0x464] ;  /* 0x0004640001027983 */ /* 0x010f280000300800 */
[----:B------:R-:W4:Y:S04]  /*1da20*/  LDL.LU R13, [R1+0x460] ;  /* 0x00046000010d7983 */ /* 0x000f280000300800 */
[----:B------:R-:W4:Y:S04]  /*1da30*/  LDL.LU R15, [R1+0x45c] ;  /* 0x00045c00010f7983 */ /* 0x000f280000300800 */
[----:B------:R-:W4:Y:S04]  /*1da40*/  LDL.LU R17, [R1+0x440] ;  /* 0x0004400001117983 */ /* 0x000f280000300800 */
[----:B------:R-:W4:Y:S04]  /*1da50*/  LDL.LU R106, [R1+0x420] ;  /* 0x00042000016a7983 */ /* 0x000f280000300800 */
[----:B------:R-:W4:Y:S04]  /*1da60*/  LDL.LU R107, [R1+0x41c] ;  /* 0x00041c00016b7983 */ /* 0x000f280000300800 */
[----:B------:R-:W4:Y:S04]  /*1da70*/  LDL.LU R109, [R1+0x148] ;  /* 0x00014800016d7983 */ /* 0x000f280000300800 */
[----:B------:R-:W4:Y:S01]  /*1da80*/  LDL.LU R11, [R1+0x13c] ;  /* 0x00013c00010b7983 */ /* 0x000f220000300800 */
[----:B---3--:R-:W-:-:S05]  /*1da90*/  SEL R128, R249, R128, !P3 ;  /* 0x00000080f9807207 */ /* 0x008fca0005800000 */
[----:B------:R1:W-:Y:S01]  /*1daa0*/  STL [R1+0x324], R128 ;  /* 0x0003248001007387 */ /* 0x0003e20000100800 */
[----:B--2---:R-:W-:-:S03]  /*1dab0*/  SEL R127, R249, R127, !P3 ;  /* 0x0000007ff97f7207 */ /* 0x004fc60005800000 */
[----:B-1----:R-:W2:Y:S01]  /*1dac0*/  LDL.LU R128, [R1+0x4d28] ;  /* 0x004d280001807983 */ /* 0x002ea20000300800 */
[----:B------:R-:W-:-:S03]  /*1dad0*/  SEL R126, R249, R126, !P3 ;  /* 0x0000007ef97e7207 */ /* 0x000fc60005800000 */
[----:B------:R1:W-:Y:S01]  /*1dae0*/  STL [R1+0x320], R127 ;  /* 0x0003207f01007387 */ /* 0x0003e20000100800 */
[C---:B------:R-:W-:Y:S02]  /*1daf0*/  SEL R125, R249.reuse, R125, !P3 ;  /* 0x0000007df97d7207 */ /* 0x040fe40005800000 */
[C---:B------:R-:W-:Y:S01]  /*1db00*/  SEL R124, R249.reuse, R124, !P3 ;  /* 0x0000007cf97c7207 */ /* 0x040fe20005800000 */
[----:B-1----:R-:W3:Y:S01]  /*1db10*/  LDL.LU R127, [R1+0x4d24] ;  /* 0x004d2400017f7983 */ /* 0x002ee20000300800 */
[----:B------:R-:W-:-:S03]  /*1db20*/  SEL R123, R249, R123, !P3 ;  /* 0x0000007bf97b7207 */ /* 0x000fc60005800000 */
[----:B------:R1:W-:Y:S01]  /*1db30*/  STL [R1+0x31c], R126 ;  /* 0x00031c7e01007387 */ /* 0x0003e20000100800 */
[C---:B------:R-:W-:Y:S02]  /*1db40*/  SEL R122, R249.reuse, R122, !P3 ;  /* 0x0000007af97a7207 */ /* 0x040fe40005800000 */
[C---:B------:R-:W-:Y:S01]  /*1db50*/  SEL R3, R249.reuse, R3, !P3 ;  /* 0x00000003f9037207 */ /* 0x040fe20005800000 */
[----:B-1----:R-:W2:Y:S04]  /*1db60*/  LDL.LU R126, [R1+0x4d20] ;  /* 0x004d2000017e7983 */ /* 0x002ea80000300800 */
[----:B------:R1:W-:Y:S01]  /*1db70*/  STL [R1+0x308], R125 ;  /* 0x0003087d01007387 */ /* 0x0003e20000100800 */
[C---:B------:R-:W-:Y:S02]  /*1db80*/  SEL R236, R249.reuse, R236, !P3 ;  /* 0x000000ecf9ec7207 */ /* 0x040fe40005800000 */
[C---:B------:R-:W-:Y:S01]  /*1db90*/  SEL R237, R249.reuse, R237, !P3 ;  /* 0x000000edf9ed7207 */ /* 0x040fe20005800000 */
[----:B-1----:R-:W3:Y:S04]  /*1dba0*/  LDL.LU R125, [R1+0x4d1c] ;  /* 0x004d1c00017d7983 */ /* 0x002ee80000300800 */
[----:B------:R1:W-:Y:S01]  /*1dbb0*/  STL [R1+0x304], R124 ;  /* 0x0003047c01007387 */ /* 0x0003e20000100800 */
[----:B------:R-:W-:-:S03]  /*1dbc0*/  SEL R10, R249, R10, !P3 ;  /* 0x0000000af90a7207 */ /* 0x000fc60005800000 */
[----:B-1----:R-:W2:Y:S04]  /*1dbd0*/  LDL.LU R124, [R1+0x4d18] ;  /* 0x004d1800017c7983 */ /* 0x002ea80000300800 */
[----:B------:R1:W-:Y:S01]  /*1dbe0*/  STL [R1+0x300], R123 ;  /* 0x0003007b01007387 */ /* 0x0003e20000100800 */
[----:B------:R-:W-:-:S03]  /*1dbf0*/  SEL R121, R249, R121, !P3 ;  /* 0x00000079f9797207 */ /* 0x000fc60005800000 */
        /* <DEDUP_REMOVED lines=35> */
[----:B----4-:R-:W-:-:S03]  /*1de30*/  SEL R2, R249, R2, !P3 ;  /* 0x00000002f9027207 */ /* 0x010fc60005800000 */
[----:B-1----:R-:W4:Y:S04]  /*1de40*/  LDL.LU R115, [R1+0x4ce4] ;  /* 0x004ce40001737983 */ /* 0x002f280000300800 */
        /* <DEDUP_REMOVED lines=8> */
[----:B-1----:R-:W4:Y:S04]  /*1ded0*/  LDL.LU R112, [R1+0x4cd8] ;  /* 0x004cd80001707983 */ /* 0x002f280000300800 */
[----:B------:R1:W-:Y:S04]  /*1dee0*/  STL [R1+0x268], R111 ;  /* 0x0002686f01007387 */ /* 0x0003e80000100800 */
[----:B-1----:R-:W2:Y:S04]  /*1def0*/  LDL.LU R111, [R1+0x4cd4] ;  /* 0x004cd400016f7983 */ /* 0x002ea80000300800 */
[----:B------:R1:W-:Y:S04]  /*1df00*/  STL [R1+0x260], R110 ;  /* 0x0002606e01007387 */ /* 0x0003e80000100800 */
[----:B-1----:R-:W3:Y:S04]  /*1df10*/  LDL.LU R110, [R1+0x4cd0] ;  /* 0x004cd000016e7983 */ /* 0x002ee80000300800 */
[----:B------:R1:W-:Y:S04]  /*1df20*/  STL [R1+0x248], R2 ;  /* 0x0002480201007387 */ /* 0x0003e80000100800 */
[----:B-1----:R-:W4:Y:S04]  /*1df30*/  LDL.LU R2, [R1+0x4ccc] ;  /* 0x004ccc0001027983 */ /* 0x002f280000300800 */
[----:B------:R1:W-:Y:S04]  /*1df40*/  STL [R1+0x244], R13 ;  /* 0x0002440d01007387 */ /* 0x0003e80000100800 */
[----:B-1----:R-:W2:Y:S04]  /*1df50*/  LDL.LU R13, [R1+0x4cc8] ;  /* 0x004cc800010d7983 */ /* 0x002ea80000300800 */
[----:B------:R1:W-:Y:S04]  /*1df60*/  STL [R1+0x23c], R15 ;  /* 0x00023c0f01007387 */ /* 0x0003e80000100800 */
[----:B-1----:R-:W3:Y:S04]  /*1df70*/  LDL.LU R15, [R1+0x4cc4] ;  /* 0x004cc400010f7983 */ /* 0x002ee80000300800 */
[----:B------:R1:W-:Y:S04]  /*1df80*/  STL [R1+0x234], R17 ;  /* 0x0002341101007387 */ /* 0x0003e80000100800 */
[----:B-1----:R-:W3:Y:S01]  /*1df90*/  LDL.LU R17, [R1+0x4cc0] ;  /* 0x004cc00001117983 */ /* 0x002ee20000300800 */
[----:B------:R-:W-:-:S02]  /*1dfa0*/  SEL R106, R249, R106, !P3 ;  /* 0x0000006af96a7207 */ /* 0x000fc40005800000 */
[----:B------:R-:W-:-:S03]  /*1dfb0*/  SEL R107, R249, R107, !P3 ;  /* 0x0000006bf96b7207 */ /* 0x000fc60005800000 */
[----:B------:R1:W-:Y:S01]  /*1dfc0*/  STL [R1+0x224], R106 ;  /* 0x0002246a01007387 */ /* 0x0003e20000100800 */
[----:B------:R-:W-:-:S03]  /*1dfd0*/  SEL R11, R249, R11, !P3 ;  /* 0x0000000bf90b7207 */ /* 0x000fc60005800000 */
[----:B------:R-:W-:Y:S01]  /*1dfe0*/  STL [R1+0x220], R107 ;  /* 0x0002206b01007387 */ /* 0x000fe20000100800 */
[----:B-1----:R-:W-:-:S05]  /*1dff0*/  SEL R106, R249, R109, !P3 ;  /* 0x0000006df96a7207 */ /* 0x002fca0005800000 */
[----:B------:R-:W-:Y:S04]  /*1e000*/  STL [R1+0x218], R106 ;  /* 0x0002186a01007387 */ /* 0x000fe80000100800 */
[----:B------:R2:W-:Y:S01]  /*1e010*/  STL [R1+0x1fc], R11 ;  /* 0x0001fc0b01007387 */ /* 0x0005e20000100800 */
[C---:B----4-:R-:W-:Y:S02]  /*1e020*/  SEL R2, R249.reuse, R2, !P3 ;  /* 0x00000002f9027207 */ /* 0x050fe40005800000 */
[C---:B--2---:R-:W-:Y:S02]  /*1e030*/  SEL R11, R249.reuse, R13, !P3 ;  /* 0x0000000df90b7207 */ /* 0x044fe40005800000 */
[C---:B---3--:R-:W-:Y:S02]  /*1e040*/  SEL R13, R249.reuse, R110, !P3 ;  /* 0x0000006ef90d7207 */ /* 0x048fe40005800000 */
[----:B------:R-:W-:-:S02]  /*1e050*/  SEL R15, R249, R15, !P3 ;  /* 0x0000000ff90f7207 */ /* 0x000fc40005800000 */
[----:B------:R-:W-:-:S05]  /*1e060*/  SEL R17, R249, R17, !P3 ;  /* 0x00000011f9117207 */ /* 0x000fca0005800000 */
[----:B------:R-:W-:Y:S04]  /*1e070*/  STL [R1+0x1f8], R17 ;  /* 0x0001f81101007387 */ /* 0x000fe80000100800 */
[----:B------:R-:W-:Y:S04]  /*1e080*/  STL [R1+0x1f0], R15 ;  /* 0x0001f00f01007387 */ /* 0x000fe80000100800 */
[----:B------:R1:W-:Y:S04]  /*1e090*/  STL [R1+0x1e0], R11 ;  /* 0x0001e00b01007387 */ /* 0x0003e80000100800 */
[----:B------:R2:W-:Y:S04]  /*1e0a0*/  STL [R1+0x1dc], R2 ;  /* 0x0001dc0201007387 */ /* 0x0005e80000100800 */
[----:B------:R3:W-:Y:S01]  /*1e0b0*/  STL [R1+0x1d4], R13 ;  /* 0x0001d40d01007387 */ /* 0x0007e20000100800 */
[----:B-1----:R-:W-:-:S02]  /*1e0c0*/  SEL R11, R249, R111, !P3 ;  /* 0x0000006ff90b7207 */ /* 0x002fc40005800000 */
[----:B--2---:R-:W-:-:S03]  /*1e0d0*/  SEL R2, R249, R112, !P3 ;  /* 0x00000070f9027207 */ /* 0x004fc60005800000 */
[----:B------:R1:W-:Y:S01]  /*1e0e0*/  STL [R1+0x1d0], R11 ;  /* 0x0001d00b01007387 */ /* 0x0003e20000100800 */
[----:B------:R-:W2:Y:S01]  /*1e0f0*/  LDC R112, c[0x0][0x234] ;  /* 0x00008d00ff707b82 */ /* 0x000ea20000000800 */
[C---:B---3--:R-:W-:Y:S02]  /*1e100*/  SEL R13, R249.reuse, R113, !P3 ;  /* 0x00000071f90d7207 */ /* 0x048fe40005800000 */
[----:B------:R3:W-:Y:S04]  /*1e110*/  STL [R1+0x1cc], R2 ;  /* 0x0001cc0201007387 */ /* 0x0007e80000100800 */
[----:B------:R4:W-:Y:S01]  /*1e120*/  STL [R1+0x1c8], R13 ;  /* 0x0001c80d01007387 */ /* 0x0009e20000100800 */
[----:B-1----:R-:W-:Y:S01]  /*1e130*/  SEL R11, R249, R114, !P3 ;  /* 0x00000072f90b7207 */ /* 0x002fe20005800000 */
[----:B------:R-:W-:-:S02]  /*1e140*/  @!P5 IMAD.MOV R250, RZ, RZ, -R250 ;  /* 0x000000fffffad224 */ /* 0x000fc400078e0afa */
[----:B------:R-:W-:Y:S01]  /*1e150*/  @!P1 IMAD.MOV R251, RZ, RZ, -R251 ;  /* 0x000000fffffb9224 */ /* 0x000fe200078e0afb */
[C---:B---3--:R-:W-:Y:S01]  /*1e160*/  SEL R2, R249.reuse, R115, !P3 ;  /* 0x00000073f9027207 */ /* 0x048fe20005800000 */
[----:B------:R1:W-:Y:S01]  /*1e170*/  STL [R1+0x1bc], R11 ;  /* 0x0001bc0b01007387 */ /* 0x0003e20000100800 */
[----:B------:R-:W-:Y:S01]  /*1e180*/  @!P2 IMAD.MOV R0, RZ, RZ, -R0 ;  /* 0x000000ffff00a224 */ /* 0x000fe200078e0a00 */
[----:B------:R-:W-:Y:S01]  /*1e190*/  @!P4 IADD3 R252, -R252, RZ, RZ ;  /* 0x000000fffcfcc210 */ /* 0x000fe20007ffe1ff */
[----:B------:R-:W-:Y:S01]  /*1e1a0*/  @!P0 IMAD.MOV R4, RZ, RZ, -R4 ;  /* 0x000000ffff048224 */ /* 0x000fe200078e0a04 */
[C---:B----4-:R-:W-:Y:S01]  /*1e1b0*/  SEL R13, R249.reuse, R116, !P3 ;  /* 0x00000074f90d7207 */ /* 0x050fe20005800000 */
[----:B------:R3:W-:Y:S01]  /*1e1c0*/  STL [R1+0x1b8], R2 ;  /* 0x0001b80201007387 */ /* 0x0007e20000100800 */
[----:B------:R-:W4:Y:S03]  /*1e1d0*/  LDC R114, c[0x0][0x23c] ;  /* 0x00008f00ff727b82 */ /* 0x000f260000000800 */
[----:B------:R3:W-:Y:S01]  /*1e1e0*/  STL [R1+0x1b4], R13 ;  /* 0x0001b40d01007387 */ /* 0x0007e20000100800 */
[----:B-1----:R-:W-:-:S02]  /*1e1f0*/  SEL R11, R249, R117, !P3 ;  /* 0x00000075f90b7207 */ /* 0x002fc40005800000 */
[----:B---3--:R-:W-:-:S03]  /*1e200*/  SEL R2, R249, R118, !P3 ;  /* 0x00000076f9027207 */ /* 0x008fc60005800000 */
[----:B------:R1:W-:Y:S01]  /*1e210*/  STL [R1+0x1b0], R11 ;  /* 0x0001b00b01007387 */ /* 0x0003e20000100800 */
[----:B------:R-:W-:-:S03]  /*1e220*/  SEL R13, R249, R119, !P3 ;  /* 0x00000077f90d7207 */ /* 0x000fc60005800000 */
[----:B------:R3:W-:Y:S04]  /*1e230*/  STL [R1+0x1ac], R2 ;  /* 0x0001ac0201007387 */ /* 0x0007e80000100800 */
[----:B------:R2:W-:Y:S01]  /*1e240*/  STL [R1+0x1a4], R13 ;  /* 0x0001a40d01007387 */ /* 0x0005e20000100800 */
[C---:B-1----:R-:W-:Y:S02]  /*1e250*/  SEL R11, R249.reuse, R120, !P3 ;  /* 0x00000078f90b7207 */ /* 0x042fe40005800000 */
[----:B---3--:R-:W-:-:S03]  /*1e260*/  SEL R2, R249, R121, !P3 ;  /* 0x00000079f9027207 */ /* 0x008fc60005800000 */
        /* <DEDUP_REMOVED lines=221> */
[C---:B--2---:R-:W-:Y:S02]  /*1f040*/  SEL R2, R249.reuse, R232, !P3 ;  /* 0x000000e8f9027207 */ /* 0x044fe40005800000 */
[C---:B---3--:R-:W-:Y:S01]  /*1f050*/  SEL R13, R249.reuse, R233, !P3 ;  /* 0x000000e9f90d7207 */ /* 0x048fe20005800000 */
[----:B------:R-:W-:Y:S04]  /*1f060*/  STL [R1+0x1d0c], R11 ;  /* 0x001d0c0b01007387 */ /* 0x000fe80000100800 */
[----:B------:R-:W-:Y:S04]  /*1f070*/  STL [R1+0x4b50], R13 ;  /* 0x004b500d01007387 */ /* 0x000fe80000100800 */
[----:B------:R1:W-:Y:S04]  /*1f080*/  STL [R1+0x1d14], R2 ;  /* 0x001d140201007387 */ /* 0x0003e80000100800 */
[----:B------:R-:W2:Y:S04]  /*1f090*/  LDL.LU R113, [R1+0x6ac] ;  /* 0x0006ac0001717983 */ /* 0x000ea80000300800 */
[----:B------:R-:W3:Y:S01]  /*1f0a0*/  LDL.LU R110, [R1+0x6b0] ;  /* 0x0006b000016e7983 */ /* 0x000ee20000300800 */
[----:B-1----:R-:W-:-:S05]  /*1f0b0*/  SEL R2, R249, R234, !P3 ;  /* 0x000000eaf9027207 */ /* 0x002fca0005800000 */
[----:B------:R1:W-:Y:S04]  /*1f0c0*/  STL [R1+0x1d1c], R2 ;  /* 0x001d1c0201007387 */ /* 0x0003e80000100800 */
[----:B------:R-:W3:Y:S04]  /*1f0d0*/  LDL.LU R111, [R1+0x6b4] ;  /* 0x0006b400016f7983 */ /* 0x000ee80000300800 */
[----:B------:R-:W3:Y:S04]  /*1f0e0*/  LDL.LU R106, [R1+0x6b8] ;  /* 0x0006b800016a7983 */ /* 0x000ee80000300800 */
[----:B------:R-:W3:Y:S01]  /*1f0f0*/  LDL.LU R107, [R1+0x1c0] ;  /* 0x0001c000016b7983 */ /* 0x000ee20000300800 */
[----:B-1----:R-:W-:-:S02]  /*1f100*/  SEL R2, R249, R235, !P3 ;  /* 0x000000ebf9027207 */ /* 0x002fc40005800000 */
[C---:B------:R-:W-:Y:S02]  /*1f110*/  SEL R13, R249.reuse, R238, !P3 ;  /* 0x000000eef90d7207 */ /* 0x040fe40005800000 */
[C---:B------:R-:W-:Y:S01]  /*1f120*/  SEL R11, R249.reuse, R239, !P3 ;  /* 0x000000eff90b7207 */ /* 0x040fe20005800000 */
[----:B------:R1:W-:Y:S04]  /*1f130*/  STL [R1+0x1d20], R2 ;  /* 0x001d200201007387 */ /* 0x0003e80000100800 */
[----:B------:R4:W-:Y:S01]  /*1f140*/  STL [R1+0x1d24], R13 ;  /* 0x001d240d01007387 */ /* 0x0009e20000100800 */
[----:B-1----:R-:W-:-:S03]  /*1f150*/  SEL R2, R249, R240, !P3 ;  /* 0x000000f0f9027207 */ /* 0x002fc60005800000 */
        /* <DEDUP_REMOVED lines=8> */
[----:B------:R-:W-:Y:S04]  /*1f1e0*/  STL [R1+0x1d38], R2 ;  /* 0x001d380201007387 */ /* 0x000fe80000100800 */
[----:B------:R-:W-:Y:S04]  /*1f1f0*/  STL [R1+0x1d3c], R13 ;  /* 0x001d3c0d01007387 */ /* 0x000fe80000100800 */
[----:B------:R-:W4:Y:S01]  /*1f200*/  LDL.LU R109, [R1+0x3f4] ;  /* 0x0003f400016d7983 */ /* 0x000f220000300800 */
[----:B-1----:R-:W-:-:S05]  /*1f210*/  SEL R11, R249, R245, !P3 ;  /* 0x000000f5f90b7207 */ /* 0x002fca0005800000 */
[----:B------:R1:W-:Y:S02]  /*1f220*/  STL [R1+0x1d40], R11 ;  /* 0x001d400b01007387 */ /* 0x0003e40000100800 */
[----:B-1----:R-:W1:Y:S01]  /*1f230*/  S2R R11, SR_TID.X ;  /* 0x00000000000b7919 */ /* 0x002e620000002100 */
[C---:B------:R-:W-:Y:S02]  /*1f240*/  SEL R2, R249.reuse, R246, !P3 ;  /* 0x000000f6f9027207 */ /* 0x040fe40005800000 */
[C---:B------:R-:W-:Y:S02]  /*1f250*/  SEL R13, R249.reuse, R247, !P3 ;  /* 0x000000f7f90d7207 */ /* 0x040fe40005800000 */
[C---:B------:R-:W-:Y:S01]  /*1f260*/  SEL R17, R249.reuse, R250, !P3 ;  /* 0x000000faf9117207 */ /* 0x040fe20005800000 */
[----:B------:R1:W-:Y:S01]  /*1f270*/  STL [R1+0x1d44], R2 ;  /* 0x001d440201007387 */ /* 0x0003e20000100800 */
[----:B------:R-:W-:-:S03]  /*1f280*/  SEL R15, R249, R251, !P3 ;  /* 0x000000fbf90f7207 */ /* 0x000fc60005800000 */
[----:B------:R1:W-:Y:S02]  /*1f290*/  STL [R1+0x4b54], R13 ;  /* 0x004b540d01007387 */ /* 0x0003e40000100800 */
[C---:B-1----:R-:W-:Y:S02]  /*1f2a0*/  SEL R2, R249.reuse, R248, !P3 ;  /* 0x000000f8f9027207 */ /* 0x042fe40005800000 */
[----:B------:R-:W-:Y:S04]  /*1f2b0*/  STL [R1+0x4b58], R17 ;  /* 0x004b581101007387 */ /* 0x000fe80000100800 */
[----:B------:R1:W-:Y:S01]  /*1f2c0*/  STL [R1+0x1d4c], R2 ;  /* 0x001d4c0201007387 */ /* 0x0003e20000100800 */
[----:B------:R-:W-:-:S03]  /*1f2d0*/  SEL R13, R249, R252, !P3 ;  /* 0x000000fcf90d7207 */ /* 0x000fc60005800000 */
[----:B------:R-:W-:Y:S01]  /*1f2e0*/  STL [R1+0x4b5c], R15 ;  /* 0x004b5c0f01007387 */ /* 0x000fe20000100800 */
[----:B-1----:R-:W-:Y:S02]  /*1f2f0*/  SEL R2, R249, R0, !P3 ;  /* 0x00000000f9027207 */ /* 0x002fe40005800000 */
[----:B------:R-:W-:Y:S02]  /*1f300*/  LOP3.LUT R251, R11, 0x7f, RZ, 0xc0, !PT ;  /* 0x0000007f0bfb7812 */ /* 0x000fe400078ec0ff */
[----:B------:R-:W-:Y:S01]  /*1f310*/  SEL R11, R249, R4, !P3 ;  /* 0x00000004f90b7207 */ /* 0x000fe20005800000 */
[----:B------:R-:W-:Y:S04]  /*1f320*/  STL [R1+0x4b60], R2 ;  /* 0x004b600201007387 */ /* 0x000fe80000100800 */
[----:B------:R-:W-:Y:S04]  /*1f330*/  STL [R1+0x1d58], R13 ;  /* 0x001d580d01007387 */ /* 0x000fe80000100800 */
[----:B------:R-:W-:Y:S04]  /*1f340*/  STL [R1+0x4b64], R11 ;  /* 0x004b640b01007387 */ /* 0x000fe80000100800 */
[----:B------:R-:W4:Y:S04]  /*1f350*/  LDL.LU R125, [R1+0x18] ;  /* 0x00001800017d7983 */ /* 0x000f280000300800 */
[----:B------:R-:W4:Y:S04]  /*1f360*/  LDL.LU R124, [R1+0x38] ;  /* 0x00003800017c7983 */ /* 0x000f280000300800 */
[----:B------:R-:W4:Y:S01]  /*1f370*/  LDL.LU R123, [R1+0x58] ;  /* 0x00005800017b7983 */ /* 0x000f220000300800 */
[----:B------:R-:W-:-:S02]  /*1f380*/  IMAD R0, R251, R114, RZ ;  /* 0x00000072fb007224 */ /* 0x000fc400078e02ff */
[-C--:B--2---:R-:W-:Y:S02]  /*1f390*/  IMAD R4, R113, R112.reuse, RZ ;  /* 0x0000007071047224 */ /* 0x084fe400078e02ff */
[-C--:B---3--:R-:W-:Y:S02]  /*1f3a0*/  IMAD R110, R110, R112.reuse, RZ ;  /* 0x000000706e6e7224 */ /* 0x088fe400078e02ff */
[-C--:B------:R-:W-:Y:S02]  /*1f3b0*/  IMAD R111, R111, R112.reuse, RZ ;  /* 0x000000706f6f7224 */ /* 0x080fe400078e02ff */
[----:B------:R-:W-:Y:S02]  /*1f3c0*/  IMAD R112, R106, R112, RZ ;  /* 0x000000706a707224 */ /* 0x000fe400078e02ff */
[----:B------:R-:W2:Y:S01]  /*1f3d0*/  LDL.LU R106, [R1+0x78] ;  /* 0x00007800016a7983 */ /* 0x000ea20000300800 */
[----:B------:R-:W-:-:S03]  /*1f3e0*/  LEA R234, P0, R0, R107, 0x2 ;  /* 0x0000006b00ea7211 */ /* 0x000fc600078010ff */
[----:B------:R-:W3:Y:S01]  /*1f3f0*/  LDL.LU R122, [R1+0x98] ;  /* 0x00009800017a7983 */ /* 0x000ee20000300800 */
[----:B------:R-:W-:Y:S02]  /*1f400*/  LEA.HI.X.SX32 R0, R0, R3, 0x2, P0 ;  /* 0x0000000300007211 */ /* 0x000fe400000f16ff */
[----:B------:R-:W4:Y:S01]  /*1f410*/  LDC R3, c[0x0][0x240] ;  /* 0x00009000ff037b82 */ /* 0x000f220000000800 */
[----:B------:R-:W3:Y:S04]  /*1f420*/  LDL.LU R121, [R1+0xb8] ;  /* 0x0000b80001797983 */ /* 0x000ee80000300800 */
[----:B------:R-:W3:Y:S04]  /*1f430*/  LDL.LU R120, [R1+0xdc] ;  /* 0x0000dc0001787983 */ /* 0x000ee80000300800 */
[----:B------:R-:W3:Y:S04]  /*1f440*/  LDL.LU R119, [R1+0xfc] ;  /* 0x0000fc0001777983 */ /* 0x000ee80000300800 */
[----:B------:R-:W3:Y:S04]  /*1f450*/  LDL.LU R107, [R1+0x120] ;  /* 0x00012000016b7983 */ /* 0x000ee80000300800 */
[----:B------:R-:W3:Y:S01]  /*1f460*/  LDL.LU R117, [R1+0x150] ;  /* 0x0001500001757983 */ /* 0x000ee20000300800 */
[----:B----4-:R-:W-:-:S03]  /*1f470*/  IMAD R135, R109, R3, RZ ;  /* 0x000000036d877224 */ /* 0x010fc600078e02ff */
        /* <DEDUP_REMOVED lines=11> */
[----:B------:R-:W4:Y:S01]  /*1f530*/  LDL.LU R140, [R1+0x3ec] ;  /* 0x0003ec00018c7983 */ /* 0x000f220000300800 */
[----:B------:R-:W-:-:S03]  /*1f540*/  IMAD R131, R41, R3, RZ ;  /* 0x0000000329837224 */ /* 0x000fc600078e02ff */
[----:B------:R-:W4:Y:S04]  /*1f550*/  LDL.LU R139, [R1+0x428] ;  /* 0x00042800018b7983 */ /* 0x000f280000300800 */
[----:B------:R-:W4:Y:S04]  /*1f560*/  LDL.LU R138, [R1+0x450] ;  /* 0x00045000018a7983 */ /* 0x000f280000300800 */
[----:B------:R-:W4:Y:S04]  /*1f570*/  LDL.LU R137, [R1+0x498] ;  /* 0x0004980001897983 */ /* 0x000f280000300800 */
[----:B------:R-:W4:Y:S01]  /*1f580*/  LDL.LU R136, [R1+0x4b4] ;  /* 0x0004b40001887983 */ /* 0x000f220000300800 */
[----:B------:R-:W-:-:S02]  /*1f590*/  IMAD R126, R125, R3, RZ ;  /* 0x000000037d7e7224 */ /* 0x000fc400078e02ff */
[-C--:B------:R-:W-:Y:S02]  /*1f5a0*/  IMAD R132, R49, R3.reuse, RZ ;  /* 0x0000000331847224 */ /* 0x080fe400078e02ff */
[-C--:B------:R-:W-:Y:S02]  /*1f5b0*/  IMAD R125, R124, R3.reuse, RZ ;  /* 0x000000037c7d7224 */ /* 0x080fe400078e02ff */
[-C--:B------:R-:W-:Y:S02]  /*1f5c0*/  IMAD R124, R123, R3.reuse, RZ ;  /* 0x000000037b7c7224 */ /* 0x080fe400078e02ff */
[-C--:B--2---:R-:W-:Y:S02]  /*1f5d0*/  IMAD R41, R106, R3.reuse, RZ ;  /* 0x000000036a297224 */ /* 0x084fe400078e02ff */
[----:B------:R-:W2:Y:S01]  /*1f5e0*/  LDL.LU R106, [R1+0x4b0] ;  /* 0x0004b000016a7983 */ /* 0x000ea20000300800 */
[-C--:B---3--:R-:W-:Y:S02]  /*1f5f0*/  IMAD R123, R122, R3.reuse, RZ ;  /* 0x000000037a7b7224 */ /* 0x088fe400078e02ff */
[----:B------:R-:W-:-:S02]  /*1f600*/  IMAD R122, R121, R3, RZ ;  /* 0x00000003797a7224 */ /* 0x000fc400078e02ff */
[-C--:B------:R-:W-:Y:S02]  /*1f610*/  IMAD R121, R120, R3.reuse, RZ ;  /* 0x0000000378797224 */ /* 0x080fe400078e02ff */
[-C--:B------:R-:W-:Y:S02]  /*1f620*/  IMAD R49, R119, R3.reuse, RZ ;  /* 0x0000000377317224 */ /* 0x080fe400078e02ff */
[-C--:B------:R-:W-:Y:S02]  /*1f630*/  IMAD R119, R107, R3.reuse, RZ ;  /* 0x000000036b777224 */ /* 0x080fe400078e02ff */
[----:B------:R-:W3:Y:S01]  /*1f640*/  LDL.LU R107, [R1+0x4ac] ;  /* 0x0004ac00016b7983 */ /* 0x000ee20000300800 */
[----:B----4-:R-:W-:-:S03]  /*1f650*/  IMAD R120, R109, R3, RZ ;  /* 0x000000036d787224 */ /* 0x010fc600078e02ff */
[----:B------:R-:W4:Y:S01]  /*1f660*/  LDL.LU R109, [R1+0x4a8] ;  /* 0x0004a800016d7983 */ /* 0x000f220000300800 */
[----:B------:R-:W-:Y:S02]  /*1f670*/  @!P6 IADD3 R5, -R5, RZ, RZ ;  /* 0x000000ff0505e210 */ /* 0x000fe40007ffe1ff */
[----:B------:R-:W-:Y:S01]  /*1f680*/  LEA R240, P1, R110, R236, 0x2 ;  /* 0x000000ec6ef07211 */ /* 0x000fe200078210ff */
[-C--:B------:R-:W-:Y:S01]  /*1f690*/  IMAD R130, R33, R3.reuse, RZ ;  /* 0x0000000321827224 */ /* 0x080fe200078e02ff */
[C---:B------:R-:W-:Y:S01]  /*1f6a0*/  SEL R34, R249.reuse, R34, !P3 ;  /* 0x00000022f9227207 */ /* 0x040fe20005800000 */
[----:B------:R-:W-:Y:S01]  /*1f6b0*/  IMAD R33, R108, R3, RZ ;  /* 0x000000036c217224 */ /* 0x000fe200078e02ff */
[C---:B------:R-:W-:Y:S02]  /*1f6c0*/  SEL R35, R249.reuse, R35, !P3 ;  /* 0x00000023f9237207 */ /* 0x040fe40005800000 */
[C---:B------:R-:W-:Y:S02]  /*1f6d0*/  SEL R36, R249.reuse, R36, !P3 ;  /* 0x00000024f9247207 */ /* 0x040fe40005800000 */
[----:B------:R-:W-:-:S02]  /*1f6e0*/  SEL R65, R249, R65, !P3 ;  /* 0x00000041f9417207 */ /* 0x000fc40005800000 */
[C---:B------:R-:W-:Y:S02]  /*1f6f0*/  SEL R66, R249.reuse, R66, !P3 ;  /* 0x00000042f9427207 */ /* 0x040fe40005800000 */
[C---:B------:R-:W-:Y:S02]  /*1f700*/  SEL R67, R249.reuse, R67, !P3 ;  /* 0x00000043f9437207 */ /* 0x040fe40005800000 */
[C---:B------:R-:W-:Y:S02]  /*1f710*/  SEL R96, R249.reuse, R96, !P3 ;  /* 0x00000060f9607207 */ /* 0x040fe40005800000 */
[C---:B------:R-:W-:Y:S02]  /*1f720*/  SEL R97, R249.reuse, R97, !P3 ;  /* 0x00000061f9617207 */ /* 0x040fe40005800000 */
[C---:B------:R-:W-:Y:S02]  /*1f730*/  SEL R98, R249.reuse, R98, !P3 ;  /* 0x00000062f9627207 */ /* 0x040fe40005800000 */
[----:B------:R-:W-:-:S02]  /*1f740*/  SEL R5, R249, R5, !P3 ;  /* 0x00000005f9057207 */ /* 0x000fc40005800000 */
[-C--:B------:R-:W-:Y:S02]  /*1f750*/  LEA R242, P4, R4, R236.reuse, 0x2 ;  /* 0x000000ec04f27211 */ /* 0x080fe400078810ff */
[-C--:B------:R-:W-:Y:S02]  /*1f760*/  LEA R238, P2, R111, R236.reuse, 0x2 ;  /* 0x000000ec6fee7211 */ /* 0x080fe400078410ff */
[----:B------:R-:W-:Y:S01]  /*1f770*/  LEA R236, P3, R112, R236, 0x2 ;  /* 0x000000ec70ec7211 */ /* 0x000fe200078610ff */
[----:B------:R-:W-:Y:S01]  /*1f780*/  IMAD R134, R73, R3, RZ ;  /* 0x0000000349867224 */ /* 0x000fe200078e02ff */
[-C--:B------:R-:W-:Y:S02]  /*1f790*/  LEA.HI.X.SX32 R241, R110, R237.reuse, 0x2, P1 ;  /* 0x000000ed6ef17211 */ /* 0x080fe400008f16ff */
[----:B------:R-:W-:Y:S01]  /*1f7a0*/  LEA.HI.X.SX32 R243, R4, R237, 0x2, P4 ;  /* 0x000000ed04f37211 */ /* 0x000fe200020f16ff */
[----:B------:R-:W-:Y:S01]  /*1f7b0*/  IMAD R73, R142, R3, RZ ;  /* 0x000000038e497224 */ /* 0x000fe200078e02ff */
[----:B------:R-:W-:Y:S01]  /*1f7c0*/  LEA.HI.X.SX32 R239, R111, R237, 0x2, P2 ;  /* 0x000000ed6fef7211 */ /* 0x000fe200010f16ff */
[----:B------:R-:W-:-:S02]  /*1f7d0*/  IMAD R111, R143, R3, RZ ;  /* 0x000000038f6f7224 */ /* 0x000fc400078e02ff */
[----:B------:R-:W-:Y:S01]  /*1f7e0*/  IMAD R110, R141, R3, RZ ;  /* 0x000000038d6e7224 */ /* 0x000fe200078e02ff */
[----:B------:R-:W-:Y:S01]  /*1f7f0*/  LEA.HI.X.SX32 R237, R112, R237, 0x2, P3 ;  /* 0x000000ed70ed7211 */ /* 0x000fe200018f16ff */
[-C--:B------:R-:W-:Y:S02]  /*1f800*/  IMAD R108, R140, R3.reuse, RZ ;  /* 0x000000038c6c7224 */ /* 0x080fe400078e02ff */
[----:B------:R-:W4:Y:S01]  /*1f810*/  LDL.LU R140, [R1+0x4a4] ;  /* 0x0004a400018c7983 */ /* 0x000f220000300800 */
[----:B------:R-:W-:-:S03]  /*1f820*/  IMAD R133, R65, R3, RZ ;  /* 0x0000000341857224 */ /* 0x000fc600078e02ff */
[----:B------:R-:W4:Y:S01]  /*1f830*/  LDL.LU R141, [R1+0x4a0] ;  /* 0x0004a000018d7983 */ /* 0x000f220000300800 */
[-C--:B------:R-:W-:Y:S02]  /*1f840*/  IMAD R128, R16, R3.reuse, RZ ;  /* 0x0000000310807224 */ /* 0x080fe400078e02ff */
[-C--:B------:R-:W-:Y:S01]  /*1f850*/  IMAD R112, R144, R3.reuse, RZ ;  /* 0x0000000390707224 */ /* 0x080fe200078e02ff */
[----:B------:R-:W4:Y:S01]  /*1f860*/  LDL.LU R142, [R1+0x49c] ;  /* 0x00049c00018e7983 */ /* 0x000f220000300800 */
[-C--:B------:R-:W-:Y:S02]  /*1f870*/  IMAD R65, R145, R3.reuse, RZ ;  /* 0x0000000391417224 */ /* 0x080fe400078e02ff */
[-C--:B------:R-:W-:Y:S01]  /*1f880*/  IMAD R16, R137, R3.reuse, RZ ;  /* 0x0000000389107224 */ /* 0x080fe200078e02ff */
[----:B------:R-:W4:Y:S01]  /*1f890*/  LDL.LU R143, [R1+0x494] ;  /* 0x00049400018f7983 */ /* 0x000f220000300800 */
[----:B------:R-:W-:-:S03]  /*1f8a0*/  IMAD R136, R136, R3, RZ ;  /* 0x0000000388887224 */ /* 0x000fc600078e02ff */
[----:B------:R-:W4:Y:S04]  /*1f8b0*/  LDL.LU R144, [R1+0x490] ;  /* 0x0004900001907983 */ /* 0x000f280000300800 */
[----:B------:R-:W4:Y:S04]  /*1f8c0*/  LDL.LU R145, [R1+0x47c] ;  /* 0x00047c0001917983 */ /* 0x000f280000300800 */
[----:B------:R-:W4:Y:S04]  /*1f8d0*/  LDL.LU R146, [R1+0x478] ;  /* 0x0004780001927983 */ /* 0x000f280000300800 */
[----:B------:R-:W4:Y:S04]  /*1f8e0*/  LDL.LU R147, [R1+0x474] ;  /* 0x0004740001937983 */ /* 0x000f280000300800 */
[----:B------:R-:W4:Y:S04]  /*1f8f0*/  LDL.LU R148, [R1+0x470] ;  /* 0x0004700001947983 */ /* 0x000f280000300800 */
[----:B------:R-:W4:Y:S01]  /*1f900*/  LDL.LU R149, [R1+0x458] ;  /* 0x0004580001957983 */ /* 0x000f220000300800 */
[----:B------:R-:W-:-:S02]  /*1f910*/  IMAD R4, R138, R3, RZ ;  /* 0x000000038a047224 */ /* 0x000fc400078e02ff */
[-C--:B------:R-:W-:Y:S02]  /*1f920*/  IMAD R127, R100, R3.reuse, RZ ;  /* 0x00000003647f7224 */ /* 0x080fe400078e02ff */
[-C--:B------:R-:W-:Y:S02]  /*1f930*/  IMAD R100, R139, R3.reuse, RZ ;  /* 0x000000038b647224 */ /* 0x080fe400078e02ff */
[----:B--2---:R-:W-:-:S05]  /*1f940*/  IMAD R137, R106, R3, RZ ;  /* 0x000000036a897224 */ /* 0x004fca00078e02ff */
[----:B------:R-:W-:Y:S04]  /*1f950*/  STL.64 [R1+0x4c98], R136 ;  /* 0x004c988801007387 */ /* 0x000fe80000100a00 */
        /* <DEDUP_REMOVED lines=8> */
[----:B------:R-:W2:Y:S01]  /*1f9e0*/  LDL.LU R158, [R1+0x42c] ;  /* 0x00042c00019e7983 */ /* 0x000ea20000300800 */
[----:B---3--:R-:W-:-:S03]  /*1f9f0*/  IMAD R138, R107, R3, RZ ;  /* 0x000000036b8a7224 */ /* 0x008fc600078e02ff */
[----:B------:R-:W3:Y:S01]  /*1fa00*/  LDL.LU R106, [R1+0x424] ;  /* 0x00042400016a7983 */ /* 0x000ee20000300800 */
[----:B----4-:R-:W-:-:S03]  /*1fa10*/  IMAD R139, R109, R3, RZ ;  /* 0x000000036d8b7224 */ /* 0x010fc600078e02ff */
[----:B------:R-:W4:Y:S04]  /*1fa20*/  LDL.LU R107, [R1+0x418] ;  /* 0x00041800016b7983 */ /* 0x000f280000300800 */
[----:B------:R-:W4:Y:S04]  /*1fa30*/  LDL.LU R109, [R1+0x410] ;  /* 0x00041000016d7983 */ /* 0x000f280000300800 */
[----:B------:R1:W-:Y:S01]  /*1fa40*/  STL.64 [R1+0x4c80], R138 ;  /* 0x004c808a01007387 */ /* 0x0003e20000100a00 */
[-C--:B------:R-:W-:Y:S02]  /*1fa50*/  IMAD R140, R140, R3.reuse, RZ ;  /* 0x000000038c8c7224 */ /* 0x080fe400078e02ff */
[----:B------:R-:W-:-:S02]  /*1fa60*/  IMAD R141, R141, R3, RZ ;  /* 0x000000038d8d7224 */ /* 0x000fc400078e02ff */
[----:B------:R-:W-:-:S03]  /*1fa70*/  IMAD R142, R142, R3, RZ ;  /* 0x000000038e8e7224 */ /* 0x000fc600078e02ff */
[----:B------:R1:W-:Y:S01]  /*1fa80*/  STL.64 [R1+0x4c68], R140 ;  /* 0x004c688c01007387 */ /* 0x0003e20000100a00 */
[----:B------:R-:W-:-:S03]  /*1fa90*/  IMAD R143, R143, R3, RZ ;  /* 0x000000038f8f7224 */ /* 0x000fc600078e02ff */
[----:B------:R-:W-:Y:S01]  /*1faa0*/  STL [R1+0x4c78], R141 ;  /* 0x004c788d01007387 */ /* 0x000fe20000100800 */
[----:B------:R-:W-:-:S03]  /*1fab0*/  IMAD R144, R144, R3, RZ ;  /* 0x0000000390907224 */ /* 0x000fc600078e02ff */
[----:B------:R-:W-:Y:S01]  /*1fac0*/  STL.64 [R1+0x4c70], R142 ;  /* 0x004c708e01007387 */ /* 0x000fe20000100a00 */
[----:B------:R-:W-:-:S03]  /*1fad0*/  IMAD R145, R145, R3, RZ ;  /* 0x0000000391917224 */ /* 0x000fc600078e02ff */
[----:B------:R-:W-:Y:S01]  /*1fae0*/  STL [R1+0x4cb0], R143 ;  /* 0x004cb08f01007387 */ /* 0x000fe20000100800 */
[-C--:B------:R-:W-:Y:S02]  /*1faf0*/  IMAD R146, R146, R3.reuse, RZ ;  /* 0x0000000392927224 */ /* 0x080fe400078e02ff */
[-C--:B------:R-:W-:Y:S01]  /*1fb00*/  IMAD R147, R147, R3.reuse, RZ ;  /* 0x0000000393937224 */ /* 0x080fe200078e02ff */
[----:B------:R-:W-:Y:S01]  /*1fb10*/  STL.64 [R1+0x4c88], R144 ;  /* 0x004c889001007387 */ /* 0x000fe20000100a00 */
[-C--:B------:R-:W-:Y:S02]  /*1fb20*/  IMAD R148, R148, R3.reuse, RZ ;  /* 0x0000000394947224 */ /* 0x080fe400078e02ff */
[-C--:B------:R-:W-:Y:S01]  /*1fb30*/  IMAD R149, R149, R3.reuse, RZ ;  /* 0x0000000395957224 */ /* 0x080fe200078e02ff */
[----:B------:R-:W-:Y:S04]  /*1fb40*/  STL.64 [R1+0x4c90], R146 ;  /* 0x004c909201007387 */ /* 0x000fe80000100a00 */
[----:B------:R-:W-:Y:S01]  /*1fb50*/  STL.64 [R1+0x4ca0], R148 ;  /* 0x004ca09401007387 */ /* 0x000fe20000100a00 */
[----:B--2---:R-:W-:-:S02]  /*1fb60*/  IMAD R150, R150, R3, RZ ;  /* 0x0000000396967224 */ /* 0x004fc400078e02ff */
[----:B------:R-:W-:-:S05]  /*1fb70*/  IMAD R151, R151, R3, RZ ;  /* 0x0000000397977224 */ /* 0x000fca00078e02ff */
        /* <DEDUP_REMOVED lines=26> */
[----:B------:R-:W3:Y:S04]  /*1fd20*/  LDL.LU R186, [R1+0x370] ;  /* 0x0003700001ba7983 */ /* 0x000ee80000300800 */
[----:B------:R-:W3:Y:S04]  /*1fd30*/  LDL.LU R187, [R1+0x36c] ;  /* 0x00036c0001bb7983 */ /* 0x000ee80000300800 */
[----:B------:R-:W3:Y:S04]  /*1fd40*/  LDL.LU R188, [R1+0x368] ;  /* 0x0003680001bc7983 */ /* 0x000ee80000300800 */
[----:B------:R-:W3:Y:S01]  /*1fd50*/  LDL.LU R189, [R1+0x364] ;  /* 0x0003640001bd7983 */ /* 0x000ee20000300800 */
[----:B----4-:R-:W-:-:S03]  /*1fd60*/  IMAD R160, R107, R3, RZ ;  /* 0x000000036ba07224 */ /* 0x010fc600078e02ff */
[----:B------:R-:W4:Y:S01]  /*1fd70*/  LDL.LU R106, [R1+0x354] ;  /* 0x00035400016a7983 */ /* 0x000f220000300800 */
[----:B------:R-:W-:-:S03]  /*1fd80*/  IMAD R161, R109, R3, RZ ;  /* 0x000000036da17224 */ /* 0x000fc600078e02ff */
[----:B------:R-:W2:Y:S04]  /*1fd90*/  LDL.LU R107, [R1+0x34c] ;  /* 0x00034c00016b7983 */ /* 0x000ea80000300800 */
        /* <DEDUP_REMOVED lines=29> */
[----:B----4-:R-:W-:-:S03]  /*1ff70*/  IMAD R190, R106, R3, RZ ;  /* 0x000000036abe7224 */ /* 0x010fc600078e02ff */
[----:B------:R-:W4:Y:S01]  /*1ff80*/  LDL.LU R106, [R1+0x258] ;  /* 0x00025800016a7983 */ /* 0x000f220000300800 */
[----:B--2---:R-:W-:-:S03]  /*1ff90*/  IMAD R191, R107, R3, RZ ;  /* 0x000000036bbf7224 */ /* 0x004fc600078e02ff */
[----:B------:R-:W2:Y:S01]  /*1ffa0*/  LDL.LU R107, [R1+0x250] ;  /* 0x00025000016b7983 */ /* 0x000ea20000300800 */
[----:B---3--:R-:W-:-:S03]  /*1ffb0*/  IMAD R192, R109, R3, RZ ;  /* 0x000000036dc07224 */ /* 0x008fc600078e02ff */
        /* <DEDUP_REMOVED lines=13> */
[----:B------:R-:W-:-:S03]  /*20090*/  IMAD R129, R25, R3, RZ ;  /* 0x0000000319817224 */ /* 0x000fc600078e02ff */
        /* <DEDUP_REMOVED lines=21> */
[----:B------:R-:W3:Y:S01]  /*201f0*/  LDL.LU R109, [R1+0x128] ;  /* 0x00012800016d7983 */ /* 0x000ee20000300800 */
[-C--:B------:R-:W-:Y:S02]  /*20200*/  IMAD R140, R138, R3.reuse, RZ ;  /* 0x000000038a8c7224 */ /* 0x080fe400078e02ff */
[----:B------:R-:W-:-:S03]  /*20210*/  IMAD R139, R139, R3, RZ ;  /* 0x000000038b8b7224 */ /* 0x000fc600078e02ff */
[----:B------:R-:W-:Y:S01]  /*20220*/  STL [R1+0x18], R140 ;  /* 0x0000188c01007387 */ /* 0x000fe20000100800 */
[----:B------:R-:W-:-:S03]  /*20230*/  IMAD R138, R136, R3, RZ ;  /* 0x00000003888a7224 */ /* 0x000fc600078e02ff */
[----:B------:R-:W-:Y:S01]  /*20240*/  STL [R1+0x38], R139 ;  /* 0x0000388b01007387 */ /* 0x000fe20000100800 */
[----:B------:R-:W-:-:S03]  /*20250*/  IMAD R136, R137, R3, RZ ;  /* 0x0000000389887224 */ /* 0x000fc600078e02ff */
[----:B------:R-:W-:Y:S01]  /*20260*/  STL [R1+0x58], R138 ;  /* 0x0000588a01007387 */ /* 0x000fe20000100800 */
[----:B------:R-:W-:-:S03]  /*20270*/  IMAD R25, R25, R3, RZ ;  /* 0x0000000319197224 */ /* 0x000fc600078e02ff */
[----:B------:R1:W-:Y:S01]  /*20280*/  STL [R1+0x78], R136 ;  /* 0x0000788801007387 */ /* 0x0003e20000100800 */
[----:B------:R-:W-:-:S03]  /*20290*/  IMAD R137, R249, R3, RZ ;  /* 0x00000003f9897224 */ /* 0x000fc600078e02ff */
[----:B------:R1:W-:Y:S02]  /*202a0*/  STL [R1+0x98], R25 ;  /* 0x0000981901007387 */ /* 0x0003e40000100800 */
[-C--:B-1----:R-:W-:Y:S02]  /*202b0*/  IMAD R136, R11, R3.reuse, RZ ;  /* 0x000000030b887224 */ /* 0x082fe400078e02ff */
[----:B------:R-:W-:Y:S01]  /*202c0*/  STL [R1+0xb8], R137 ;  /* 0x0000b88901007387 */ /* 0x000fe20000100800 */
[-C--:B------:R-:W-:Y:S02]  /*202d0*/  IMAD R25, R2, R3.reuse, RZ ;  /* 0x0000000302197224 */ /* 0x080fe400078e02ff */
[-C--:B------:R-:W-:Y:S01]  /*202e0*/  IMAD R11, R15, R3.reuse, RZ ;  /* 0x000000030f0b7224 */ /* 0x080fe200078e02ff */
[----:B------:R-:W-:Y:S01]  /*202f0*/  STL [R1+0xdc], R136 ;  /* 0x0000dc8801007387 */ /* 0x000fe20000100800 */
[----:B------:R-:W-:-:S03]  /*20300*/  IMAD R2, R17, R3, RZ ;  /* 0x0000000311027224 */ /* 0x000fc600078e02ff */
[----:B------:R-:W-:Y:S01]  /*20310*/  STL [R1+0xfc], R25 ;  /* 0x0000fc1901007387 */ /* 0x000fe20000100800 */
[----:B------:R-:W-:-:S03]  /*20320*/  IMAD R15, R250, R3, RZ ;  /* 0x00000003fa0f7224 */ /* 0x000fc600078e02ff */
[----:B------:R1:W-:Y:S04]  /*20330*/  STL [R1+0x120], R11 ;  /* 0x0001200b01007387 */ /* 0x0003e80000100800 */
[----:B------:R1:W-:Y:S02]  /*20340*/  STL [R1+0x150], R2 ;  /* 0x0001500201007387 */ /* 0x0003e40000100800 */
[-C--:B-1----:R-:W-:Y:S02]  /*20350*/  IMAD R11, R248, R3.reuse, RZ ;  /* 0x00000003f80b7224 */ /* 0x082fe400078e02ff */
[----:B------:R-:W-:Y:S01]  /*20360*/  STL [R1+0x158], R15 ;  /* 0x0001580f01007387 */ /* 0x000fe20000100800 */
[-C--:B------:R-:W-:Y:S02]  /*20370*/  IMAD R2, R13, R3.reuse, RZ ;  /* 0x000000030d027224 */ /* 0x080fe400078e02ff */
[-C--:B------:R-:W-:Y:S01]  /*20380*/  IMAD R13, R247, R3.reuse, RZ ;  /* 0x00000003f70d7224 */ /* 0x080fe200078e02ff */
[----:B------:R1:W-:Y:S04]  /*20390*/  STL [R1+0x154], R11 ;  /* 0x0001540b01007387 */ /* 0x0003e80000100800 */
[----:B------:R1:W-:Y:S04]  /*203a0*/  STL [R1+0x14c], R2 ;  /* 0x00014c0201007387 */ /* 0x0003e80000100800 */
[----:B------:R4:W-:Y:S01]  /*203b0*/  STL [R1+0x144], R13 ;  /* 0x0001440d01007387 */ /* 0x0009e20000100800 */
[----:B-1----:R-:W-:-:S02]  /*203c0*/  IMAD R11, R246, R3, RZ ;  /* 0x00000003f60b7224 */ /* 0x002fc400078e02ff */
[----:B------:R-:W-:-:S03]  /*203d0*/  IMAD R2, R245, R3, RZ ;  /* 0x00000003f5027224 */ /* 0x000fc600078e02ff */
[----:B------:R2:W-:Y:S04]  /*203e0*/  STL [R1+0x140], R11 ;  /* 0x0001400b01007387 */ /* 0x0005e80000100800 */
[----:B------:R3:W-:Y:S01]  /*203f0*/  STL [R1+0x138], R2 ;  /* 0x0001380201007387 */ /* 0x0007e20000100800 */
[-C--:B----4-:R-:W-:Y:S02]  /*20400*/  IMAD R13, R106, R3.reuse, RZ ;  /* 0x000000036a0d7224 */ /* 0x090fe400078e02ff */
[----:B--2---:R-:W-:-:S03]  /*20410*/  IMAD R11, R107, R3, RZ ;  /* 0x000000036b0b7224 */ /* 0x004fc600078e02ff */
[----:B------:R-:W-:Y:S01]  /*20420*/  STL [R1+0x134], R13 ;  /* 0x0001340d01007387 */ /* 0x000fe20000100800 */
[----:B---3--:R-:W-:-:S03]  /*20430*/  IMAD R2, R109, R3, RZ ;  /* 0x000000036d027224 */ /* 0x008fc600078e02ff */
[----:B------:R-:W2:Y:S04]  /*20440*/  LDL.LU R150, [R1+0x118] ;  /* 0x0001180001967983 */ /* 0x000ea80000300800 */
        /* <DEDUP_REMOVED lines=32> */
[----:B--2---:R-:W-:-:S05]  /*20650*/  IMAD R150, R150, R3, RZ ;  /* 0x0000000396967224 */ /* 0x004fca00078e02ff */
[----:B------:R1:W-:Y:S01]  /*20660*/  STL [R1+0x118], R150 ;  /* 0x0001189601007387 */ /* 0x0003e20000100800 */
[-C--:B---3--:R-:W-:Y:S02]  /*20670*/  IMAD R151, R151, R3.reuse, RZ ;  /* 0x0000000397977224 */ /* 0x088fe400078e02ff */
[----:B-1----:R-:W-:-:S03]  /*20680*/  IMAD R150, R148, R3, RZ ;  /* 0x0000000394967224 */ /* 0x002fc600078e02ff */
[----:B------:R-:W-:Y:S01]  /*20690*/  STL [R1+0x114], R151 ;  /* 0x0001149701007387 */ /* 0x000fe20000100800 */
[----:B------:R-:W-:-:S03]  /*206a0*/  IMAD R149, R149, R3, RZ ;  /* 0x0000000395957224 */ /* 0x000fc600078e02ff */
        /* <DEDUP_REMOVED lines=28> */
[----:B------:R4:W-:Y:S01]  /*20870*/  STL [R1+0xd0], R25 ;  /* 0x0000d01901007387 */ /* 0x0009e20000100800 */
[----:B-1----:R-:W-:-:S03]  /*20880*/  IMAD R136, R11, R3, RZ ;  /* 0x000000030b887224 */ /* 0x002fc600078e02ff */
[----:B------:R-:W-:Y:S01]  /*20890*/  STL [R1+0xc8], R137 ;  /* 0x0000c88901007387 */ /* 0x000fe20000100800 */
[-C--:B----4-:R-:W-:Y:S02]  /*208a0*/  IMAD R25, R2, R3.reuse, RZ ;  /* 0x0000000302197224 */ /* 0x090fe400078e02ff */
[-C--:B------:R-:W-:Y:S01]  /*208b0*/  IMAD R11, R15, R3.reuse, RZ ;  /* 0x000000030f0b7224 */ /* 0x080fe200078e02ff */
[----:B------:R-:W-:Y:S01]  /*208c0*/  STL [R1+0xc4], R136 ;  /* 0x0000c48801007387 */ /* 0x000fe20000100800 */
[----:B------:R-:W-:-:S03]  /*208d0*/  IMAD R2, R17, R3, RZ ;  /* 0x0000000311027224 */ /* 0x000fc600078e02ff */
[----:B------:R-:W-:Y:S01]  /*208e0*/  STL [R1+0xc0], R25 ;  /* 0x0000c01901007387 */ /* 0x000fe20000100800 */
[----:B------:R-:W-:-:S03]  /*208f0*/  IMAD R15, R250, R3, RZ ;  /* 0x00000003fa0f7224 */ /* 0x000fc600078e02ff */
[----:B------:R1:W-:Y:S04]  /*20900*/  STL [R1+0xbc], R11 ;  /* 0x0000bc0b01007387 */ /* 0x0003e80000100800 */
[----:B------:R2:W-:Y:S01]  /*20910*/  STL [R1+0xb4], R2 ;  /* 0x0000b40201007387 */ /* 0x0005e20000100800 */
[----:B-1----:R-:W-:-:S03]  /*20920*/  IMAD R11, R248, R3, RZ ;  /* 0x00000003f80b7224 */ /* 0x002fc600078e02ff */
[----:B------:R-:W-:Y:S01]  /*20930*/  STL [R1+0xb0], R15 ;  /* 0x0000b00f01007387 */ /* 0x000fe20000100800 */
[----:B--2---:R-:W-:-:S03]  /*20940*/  IMAD R2, R13, R3, RZ ;  /* 0x000000030d027224 */ /* 0x004fc600078e02ff */
[----:B------:R1:W-:Y:S01]  /*20950*/  STL [R1+0xac], R11 ;  /* 0x0000ac0b01007387 */ /* 0x0003e20000100800 */
[----:B------:R-:W-:-:S03]  /*20960*/  IMAD R13, R247, R3, RZ ;  /* 0x00000003f70d7224 */ /* 0x000fc600078e02ff */
[----:B------:R2:W-:Y:S01]  /*20970*/  STL [R1+0xa8], R2 ;  /* 0x0000a80201007387 */ /* 0x0005e20000100800 */
[----:B-1----:R-:W-:-:S03]  /*20980*/  IMAD R11, R246, R3, RZ ;  /* 0x00000003f60b7224 */ /* 0x002fc600078e02ff */
[----:B------:R1:W-:Y:S01]  /*20990*/  STL [R1+0xa4], R13 ;  /* 0x0000a40d01007387 */ /* 0x0003e20000100800 */
[----:B--2---:R-:W-:-:S03]  /*209a0*/  IMAD R2, R245, R3, RZ ;  /* 0x00000003f5027224 */ /* 0x004fc600078e02ff */
[----:B------:R2:W-:Y:S01]  /*209b0*/  STL [R1+0xa0], R11 ;  /* 0x0000a00b01007387 */ /* 0x0005e20000100800 */
[----:B-1----:R-:W-:-:S03]  /*209c0*/  IMAD R13, R106, R3, RZ ;  /* 0x000000036a0d7224 */ /* 0x002fc600078e02ff */
[----:B------:R1:W-:Y:S01]  /*209d0*/  STL [R1+0x9c], R2 ;  /* 0x00009c0201007387 */ /* 0x0003e20000100800 */
[----:B--2---:R-:W-:-:S03]  /*209e0*/  IMAD R11, R107, R3, RZ ;  /* 0x000000036b0b7224 */ /* 0x004fc600078e02ff */
[----:B------:R-:W-:Y:S04]  /*209f0*/  STL [R1+0x94], R13 ;  /* 0x0000940d01007387 */ /* 0x000fe80000100800 */
[----:B------:R-:W2:Y:S01]  /*20a00*/  LDL.LU R106, [R1+0x88] ;  /* 0x00008800016a7983 */ /* 0x000ea20000300800 */
[----:B-1----:R-:W-:-:S03]  /*20a10*/  IMAD R2, R109, R3, RZ ;  /* 0x000000036d027224 */ /* 0x002fc600078e02ff */
        /* <DEDUP_REMOVED lines=31> */
[----:B------:R-:W4:Y:S01]  /*20c10*/  LDL.LU R245, [R1] ;  /* 0x0000000001f57983 */ /* 0x000f220000300800 */
[----:B------:R-:W-:-:S02]  /*20c20*/  IMAD R6, R6, R3, RZ ;  /* 0x0000000306067224 */ /* 0x000fc400078e02ff */
[----:B--2---:R-:W-:-:S05]  /*20c30*/  IMAD R106, R106, R3, RZ ;  /* 0x000000036a6a7224 */ /* 0x004fca00078e02ff */
[----:B------:R1:W-:Y:S01]  /*20c40*/  STL [R1+0x88], R106 ;  /* 0x0000886a01007387 */ /* 0x0003e20000100800 */
[----:B---3--:R-:W-:-:S03]  /*20c50*/  IMAD R107, R107, R3, RZ ;  /* 0x000000036b6b7224 */ /* 0x008fc600078e02ff */
[----:B-1----:R-:W2:Y:S01]  /*20c60*/  LDL.LU R106, [R1+0x4cbc] ;  /* 0x004cbc00016a7983 */ /* 0x002ea20000300800 */
[----:B------:R-:W-:-:S03]  /*20c70*/  IMAD R109, R109, R3, RZ ;  /* 0x000000036d6d7224 */ /* 0x000fc600078e02ff */
[----:B------:R1:W-:Y:S01]  /*20c80*/  STL [R1+0x84], R107 ;  /* 0x0000846b01007387 */ /* 0x0003e20000100800 */
[-C--:B------:R-:W-:Y:S02]  /*20c90*/  IMAD R150, R150, R3.reuse, RZ ;  /* 0x0000000396967224 */ /* 0x080fe400078e02ff */
[-C--:B------:R-:W-:Y:S01]  /*20ca0*/  IMAD R151, R151, R3.reuse, RZ ;  /* 0x0000000397977224 */ /* 0x080fe200078e02ff */
[----:B-1----:R-:W3:Y:S04]  /*20cb0*/  LDL.LU R107, [R1+0x4cb8] ;  /* 0x004cb800016b7983 */ /* 0x002ee80000300800 */
[----:B------:R1:W-:Y:S01]  /*20cc0*/  STL [R1+0x80], R109 ;  /* 0x0000806d01007387 */ /* 0x0003e20000100800 */
[----:B------:R-:W-:-:S03]  /*20cd0*/  IMAD R149, R149, R3, RZ ;  /* 0x0000000395957224 */ /* 0x000fc600078e02ff */
[----:B-1----:R-:W2:Y:S04]  /*20ce0*/  LDL.LU R109, [R1+0x4cb4] ;  /* 0x004cb400016d7983 */ /* 0x002ea80000300800 */
[----:B------:R1:W-:Y:S01]  /*20cf0*/  STL [R1+0x7c], R150 ;  /* 0x00007c9601007387 */ /* 0x0003e20000100800 */
[-C--:B------:R-:W-:Y:S02]  /*20d00*/  IMAD R147, R147, R3.reuse, RZ ;  /* 0x0000000393937224 */ /* 0x080fe400078e02ff */
[-C--:B------:R-:W-:Y:S01]  /*20d10*/  IMAD R145, R145, R3.reuse, RZ ;  /* 0x0000000391917224 */ /* 0x080fe200078e02ff */
[----:B------:R-:W-:Y:S01]  /*20d20*/  STL [R1+0x74], R151 ;  /* 0x0000749701007387 */ /* 0x000fe20000100800 */
[-C--:B-1----:R-:W-:Y:S02]  /*20d30*/  IMAD R150, R148, R3.reuse, RZ ;  /* 0x0000000394967224 */ /* 0x082fe400078e02ff */
[----:B------:R-:W-:-:S02]  /*20d40*/  IMAD R148, R146, R3, RZ ;  /* 0x0000000392947224 */ /* 0x000fc400078e02ff */
[-C--:B------:R-:W-:Y:S01]  /*20d50*/  IMAD R146, R144, R3.reuse, RZ ;  /* 0x0000000390927224 */ /* 0x080fe200078e02ff */
[----:B------:R-:W-:Y:S01]  /*20d60*/  STL [R1+0x70], R150 ;  /* 0x0000709601007387 */ /* 0x000fe20000100800 */
[-C--:B------:R-:W-:Y:S02]  /*20d70*/  IMAD R144, R143, R3.reuse, RZ ;  /* 0x000000038f907224 */ /* 0x080fe400078e02ff */
[-C--:B------:R-:W-:Y:S01]  /*20d80*/  IMAD R143, R142, R3.reuse, RZ ;  /* 0x000000038e8f7224 */ /* 0x080fe200078e02ff */
        /* <DEDUP_REMOVED lines=14> */
[----:B------:R-:W-:Y:S04]  /*20e70*/  STL [R1+0x4c], R142 ;  /* 0x00004c8e01007387 */ /* 0x000fe80000100800 */
[----:B------:R-:W-:Y:S01]  /*20e80*/  STL [R1+0x48], R141 ;  /* 0x0000488d01007387 */ /* 0x000fe20000100800 */
[----:B------:R-:W-:-:S03]  /*20e90*/  IMAD R137, R249, R3, RZ ;  /* 0x00000003f9897224 */ /* 0x000fc600078e02ff */
[----:B------:R-:W-:Y:S04]  /*20ea0*/  STL [R1+0x44], R140 ;  /* 0x0000448c01007387 */ /* 0x000fe80000100800 */
[----:B------:R-:W-:Y:S04]  /*20eb0*/  STL [R1+0x40], R139 ;  /* 0x0000408b01007387 */ /* 0x000fe80000100800 */
[----:B------:R-:W-:Y:S04]  /*20ec0*/  STL [R1+0x3c], R138 ;  /* 0x00003c8a01007387 */ /* 0x000fe80000100800 */
[----:B------:R1:W-:Y:S04]  /*20ed0*/  STL [R1+0x34], R136 ;  /* 0x0000348801007387 */ /* 0x0003e80000100800 */
[----:B------:R4:W-:Y:S01]  /*20ee0*/  STL [R1+0x30], R25 ;  /* 0x0000301901007387 */ /* 0x0009e20000100800 */
[----:B-1----:R-:W-:-:S02]  /*20ef0*/  IMAD R136, R11, R3, RZ ;  /* 0x000000030b887224 */ /* 0x002fc400078e02ff */
[-C--:B----4-:R-:W-:Y:S02]  /*20f00*/  IMAD R11, R15, R3.reuse, RZ ;  /* 0x000000030f0b7224 */ /* 0x090fe400078e02ff */
[-C--:B------:R-:W-:Y:S01]  /*20f10*/  IMAD R25, R2, R3.reuse, RZ ;  /* 0x0000000302197224 */ /* 0x080fe200078e02ff */
[----:B------:R-:W-:Y:S01]  /*20f20*/  STL [R1+0x2c], R137 ;  /* 0x00002c8901007387 */ /* 0x000fe20000100800 */
[----:B------:R-:W-:-:S03]  /*20f30*/  IMAD R2, R17, R3, RZ ;  /* 0x0000000311027224 */ /* 0x000fc600078e02ff */
[----:B------:R-:W-:Y:S01]  /*20f40*/  STL [R1+0x28], R136 ;  /* 0x0000288801007387 */ /* 0x000fe20000100800 */
[----:B------:R-:W-:-:S03]  /*20f50*/  IMAD R15, R250, R3, RZ ;  /* 0x00000003fa0f7224 */ /* 0x000fc600078e02ff */
[----:B------:R-:W-:Y:S04]  /*20f60*/  STL [R1+0x24], R25 ;  /* 0x0000241901007387 */ /* 0x000fe80000100800 */
[----:B------:R1:W-:Y:S04]  /*20f70*/  STL [R1+0x20], R11 ;  /* 0x0000200b01007387 */ /* 0x0003e80000100800 */
[----:B------:R4:W-:Y:S01]  /*20f80*/  STL [R1+0x1c], R2 ;  /* 0x00001c0201007387 */ /* 0x0009e20000100800 */
[----:B-1----:R-:W-:-:S03]  /*20f90*/  IMAD R11, R248, R3, RZ ;  /* 0x00000003f80b7224 */ /* 0x002fc600078e02ff */
[----:B------:R-:W-:Y:S01]  /*20fa0*/  STL [R1+0x14], R15 ;  /* 0x0000140f01007387 */ /* 0x000fe20000100800 */
[----:B----4-:R-:W-:-:S03]  /*20fb0*/  IMAD R2, R13, R3, RZ ;  /* 0x000000030d027224 */ /* 0x010fc600078e02ff */
[----:B------:R1:W-:Y:S01]  /*20fc0*/  STL [R1+0x10], R11 ;  /* 0x0000100b01007387 */ /* 0x0003e20000100800 */
[----:B------:R-:W-:-:S03]  /*20fd0*/  IMAD R13, R247, R3, RZ ;  /* 0x00000003f70d7224 */ /* 0x000fc600078e02ff */
[----:B------:R4:W-:Y:S01]  /*20fe0*/  STL [R1+0xc], R2 ;  /* 0x00000c0201007387 */ /* 0x0009e20000100800 */
[----:B-1----:R-:W-:-:S03]  /*20ff0*/  IMAD R11, R246, R3, RZ ;  /* 0x00000003f60b7224 */ /* 0x002fc600078e02ff */
[----:B------:R-:W-:Y:S01]  /*21000*/  STL [R1+0x8], R13 ;  /* 0x0000080d01007387 */ /* 0x000fe20000100800 */
[----:B----4-:R-:W-:-:S03]  /*21010*/  IMAD R2, R245, R3, RZ ;  /* 0x00000003f5027224 */ /* 0x010fc600078e02ff */
[----:B------:R-:W-:Y:S04]  /*21020*/  STL [R1+0x4], R11 ;  /* 0x0000040b01007387 */ /* 0x000fe80000100800 */
[----:B------:R1:W-:Y:S04]  /*21030*/  STL [R1], R2 ;  /* 0x0000000201007387 */ /* 0x0003e80000100800 */
[----:B------:R4:W-:Y:S01]  /*21040*/  STL [R1+0x15c], R6 ;  /* 0x00015c0601007387 */ /* 0x0009e20000100800 */
[-C--:B-1----:R-:W-:Y:S02]  /*21050*/  IMAD R2, R7, R3.reuse, RZ ;  /* 0x0000000307027224 */ /* 0x082fe400078e02ff */
[----:B------:R-:W-:-:S02]  /*21060*/  IMAD R7, R8, R3, RZ ;  /* 0x0000000308077224 */ /* 0x000fc400078e02ff */
[-C--:B----4-:R-:W-:Y:S01]  /*21070*/  IMAD R6, R9, R3.reuse, RZ ;  /* 0x0000000309067224 */ /* 0x090fe200078e02ff */
[----:B------:R1:W-:Y:S04]  /*21080*/  STL [R1+0x160], R2 ;  /* 0x0001600201007387 */ /* 0x0003e80000100800 */
[----:B------:R-:W-:Y:S04]  /*21090*/  STL [R1+0x164], R7 ;  /* 0x0001640701007387 */ /* 0x000fe80000100800 */
[----:B------:R4:W-:Y:S01]  /*210a0*/  STL [R1+0x168], R6 ;  /* 0x0001680601007387 */ /* 0x0009e20000100800 */
[----:B-1----:R-:W-:-:S05]  /*210b0*/  IMAD R2, R12, R3, RZ ;  /* 0x000000030c027224 */ /* 0x002fca00078e02ff */
[----:B------:R1:W-:Y:S01]  /*210c0*/  STL [R1+0x16c], R2 ;  /* 0x00016c0201007387 */ /* 0x0003e20000100800 */
[-C--:B----4-:R-:W-:Y:S02]  /*210d0*/  IMAD R6, R18, R3.reuse, RZ ;  /* 0x0000000312067224 */ /* 0x090fe400078e02ff */
[----:B------:R-:W-:-:S03]  /*210e0*/  IMAD R7, R20, R3, RZ ;  /* 0x0000000314077224 */ /* 0x000fc600078e02ff */
[----:B------:R4:W-:Y:S01]  /*210f0*/  STL [R1+0x170], R6 ;  /* 0x0001700601007387 */ /* 0x0009e20000100800 */
[----:B-1----:R-:W-:-:S05]  /*21100*/  IMAD R2, R19, R3, RZ ;  /* 0x0000000313027224 */ /* 0x002fca00078e02ff */
[----:B------:R1:W-:Y:S01]  /*21110*/  STL [R1+0x174], R2 ;  /* 0x0001740201007387 */ /* 0x0003e20000100800 */
[----:B----4-:R-:W-:-:S03]  /*21120*/  IMAD R6, R21, R3, RZ ;  /* 0x0000000315067224 */ /* 0x010fc600078e02ff */
[----:B------:R4:W-:Y:S04]  /*21130*/  STL [R1+0x17c], R7 ;  /* 0x00017c0701007387 */ /* 0x0009e80000100800 */
[----:B------:R4:W-:Y:S01]  /*21140*/  STL [R1+0x18c], R6 ;  /* 0x00018c0601007387 */ /* 0x0009e20000100800 */
[-C--:B-1----:R-:W-:Y:S02]  /*21150*/  IMAD R2, R22, R3.reuse, RZ ;  /* 0x0000000316027224 */ /* 0x082fe400078e02ff */
[----:B----4-:R-:W-:-:S03]  /*21160*/  IMAD R7, R23, R3, RZ ;  /* 0x0000000317077224 */ /* 0x010fc600078e02ff */
[----:B------:R1:W-:Y:S01]  /*21170*/  STL [R1+0x190], R2 ;  /* 0x0001900201007387 */ /* 0x0003e20000100800 */
[----:B------:R-:W-:-:S03]  /*21180*/  IMAD R6, R24, R3, RZ ;  /* 0x0000000318067224 */ /* 0x000fc600078e02ff */
        /* <DEDUP_REMOVED lines=29> */
[----:B---3--:R-:W-:-:S03]  /*21360*/  IMAD R6, R42, R3, RZ ;  /* 0x000000032a067224 */ /* 0x008fc600078e02ff */
[----:B------:R3:W-:Y:S04]  /*21370*/  STL [R1+0x230], R7 ;  /* 0x0002300701007387 */ /* 0x0007e80000100800 */
[----:B------:R4:W-:Y:S01]  /*21380*/  STL [R1+0x238], R6 ;  /* 0x0002380601007387 */ /* 0x0009e20000100800 */
[-C--:B-1----:R-:W-:Y:S02]  /*21390*/  IMAD R2, R43, R3.reuse, RZ ;  /* 0x000000032b027224 */ /* 0x082fe400078e02ff */
[----:B---3--:R-:W-:-:S03]  /*213a0*/  IMAD R7, R61, R3, RZ ;  /* 0x000000033d077224 */ /* 0x008fc600078e02ff */
[----:B------:R-:W-:Y:S01]  /*213b0*/  STL [R1+0x240], R2 ;  /* 0x0002400201007387 */ /* 0x000fe20000100800 */
[----:B----4-:R-:W-:-:S03]  /*213c0*/  IMAD R6, R63, R3, RZ ;  /* 0x000000033f067224 */ /* 0x010fc600078e02ff */
[----:B------:R1:W-:Y:S04]  /*213d0*/  STL [R1+0x2bc], R7 ;  /* 0x0002bc0701007387 */ /* 0x0003e80000100800 */
[----:B------:R3:W-:Y:S01]  /*213e0*/  STL [R1+0x2c4], R6 ;  /* 0x0002c40601007387 */ /* 0x0007e20000100800 */
[-C--:B-1----:R-:W-:Y:S02]  /*213f0*/  IMAD R7, R66, R3.reuse, RZ ;  /* 0x0000000342077224 */ /* 0x082fe400078e02ff */
[----:B---3--:R-:W-:-:S03]  /*21400*/  IMAD R6, R68, R3, RZ ;  /* 0x0000000344067224 */ /* 0x008fc600078e02ff */
[----:B------:R1:W-:Y:S01]  /*21410*/  STL [R1+0x2dc], R7 ;  /* 0x0002dc0701007387 */ /* 0x0003e20000100800 */
[----:B------:R-:W-:-:S03]  /*21420*/  IMAD R8, R70, R3, RZ ;  /* 0x0000000346087224 */ /* 0x000fc600078e02ff */
[----:B------:R3:W-:Y:S01]  /*21430*/  STL [R1+0x2f0], R6 ;  /* 0x0002f00601007387 */ /* 0x0007e20000100800 */
[-C--:B-1----:R-:W-:Y:S02]  /*21440*/  IMAD R7, R69, R3.reuse, RZ ;  /* 0x0000000345077224 */ /* 0x082fe400078e02ff */
[----:B---3--:R-:W-:-:S03]  /*21450*/  IMAD R6, R71, R3, RZ ;  /* 0x0000000347067224 */ /* 0x008fc600078e02ff */
[----:B------:R1:W-:Y:S04]  /*21460*/  STL [R1+0x2f4], R7 ;  /* 0x0002f40701007387 */ /* 0x0003e80000100800 */
[----:B------:R3:W-:Y:S04]  /*21470*/  STL [R1+0x2f8], R8 ;  /* 0x0002f80801007387 */ /* 0x0007e80000100800 */
[----:B------:R4:W-:Y:S01]  /*21480*/  STL [R1+0x2fc], R6 ;  /* 0x0002fc0601007387 */ /* 0x0009e20000100800 */
[-C--:B-1----:R-:W-:Y:S02]  /*21490*/  IMAD R7, R72, R3.reuse, RZ ;  /* 0x0000000348077224 */ /* 0x082fe400078e02ff */
[----:B---3--:R-:W-:-:S02]  /*214a0*/  IMAD R8, R76, R3, RZ ;  /* 0x000000034c087224 */ /* 0x008fc400078e02ff */
[-C--:B----4-:R-:W-:Y:S01]  /*214b0*/  IMAD R6, R75, R3.reuse, RZ ;  /* 0x000000034b067224 */ /* 0x090fe200078e02ff */
[----:B------:R1:W-:Y:S04]  /*214c0*/  STL [R1+0x310], R7 ;  /* 0x0003100701007387 */ /* 0x0003e80000100800 */
[----:B------:R3:W-:Y:S01]  /*214d0*/  STL [R1+0x32c], R6 ;  /* 0x00032c0601007387 */ /* 0x0007e20000100800 */
[----:B-1----:R-:W-:-:S03]  /*214e0*/  IMAD R7, R77, R3, RZ ;  /* 0x000000034d077224 */ /* 0x002fc600078e02ff */
[----:B------:R-:W-:Y:S01]  /*214f0*/  STL [R1+0x334], R8 ;  /* 0x0003340801007387 */ /* 0x000fe20000100800 */
[----:B---3--:R-:W-:-:S03]  /*21500*/  IMAD R6, R78, R3, RZ ;  /* 0x000000034e067224 */ /* 0x008fc600078e02ff */
[----:B------:R1:W-:Y:S04]  /*21510*/  STL [R1+0x348], R7 ;  /* 0x0003480701007387 */ /* 0x0003e80000100800 */
[----:B------:R3:W-:Y:S01]  /*21520*/  STL [R1+0x350], R6 ;  /* 0x0003500601007387 */ /* 0x0007e20000100800 */
[-C--:B-1----:R-:W-:Y:S02]  /*21530*/  IMAD R7, R81, R3.reuse, RZ ;  /* 0x0000000351077224 */ /* 0x082fe400078e02ff */
[----:B---3--:R-:W-:-:S03]  /*21540*/  IMAD R6, R83, R3, RZ ;  /* 0x0000000353067224 */ /* 0x008fc600078e02ff */
[----:B------:R1:W-:Y:S04]  /*21550*/  STL [R1+0x370], R7 ;  /* 0x0003700701007387 */ /* 0x0003e80000100800 */
[----:B------:R3:W-:Y:S01]  /*21560*/  STL [R1+0x37c], R6 ;  /* 0x00037c0601007387 */ /* 0x0007e20000100800 */
[-C--:B-1----:R-:W-:Y:S02]  /*21570*/  IMAD R7, R88, R3.reuse, RZ ;  /* 0x0000000358077224 */ /* 0x082fe400078e02ff */
[-C--:B------:R-:W-:Y:S02]  /*21580*/  IMAD R8, R92, R3.reuse, RZ ;  /* 0x000000035c087224 */ /* 0x080fe400078e02ff */
[----:B------:R-:W-:Y:S01]  /*21590*/  VIADD R25, R10, 0x7f ;  /* 0x0000007f0a197836 */ /* 0x000fe20000000000 */
[----:B------:R-:W-:Y:S01]  /*215a0*/  ISETP.GE.AND P1, PT, R251, R10, PT ;  /* 0x0000000afb00720c */ /* 0x000fe20003f26270 */
[-C--:B---3--:R-:W-:Y:S01]  /*215b0*/  IMAD R6, R86, R3.reuse, RZ ;  /* 0x0000000356067224 */ /* 0x088fe200078e02ff */
[----:B------:R-:W-:Y:S01]  /*215c0*/  LEA R22, P6, R131, R234, 0x2 ;  /* 0x000000ea83167211 */ /* 0x000fe200078c10ff */
[-C--:B------:R-:W-:Y:S01]  /*215d0*/  IMAD R150, R46, R3.reuse, RZ ;  /* 0x000000032e967224 */ /* 0x080fe200078e02ff */
[----:B------:R-:W-:Y:S01]  /*215e0*/  ISETP.GT.AND P0, PT, R25, 0x7f, PT ;  /* 0x0000007f1900780c */ /* 0x000fe20003f04270 */
[-C--:B------:R-:W-:Y:S01]  /*215f0*/  IMAD R250, R50, R3.reuse, RZ ;  /* 0x0000000332fa7224 */ /* 0x080fe200078e02ff */
[----:B------:R1:W-:Y:S01]  /*21600*/  STL [R1+0x388], R6 ;  /* 0x0003880601007387 */ /* 0x0003e20000100800 */
[----:B------:R-:W-:-:S02]  /*21610*/  IMAD R118, R118, R3, RZ ;  /* 0x0000000376767224 */ /* 0x000fc400078e02ff */
[-C--:B------:R-:W-:Y:S01]  /*21620*/  IMAD R247, R47, R3.reuse, RZ ;  /* 0x000000032ff77224 */ /* 0x080fe200078e02ff */
[----:B------:R3:W-:Y:S01]  /*21630*/  STL [R1+0x390], R7 ;  /* 0x0003900701007387 */ /* 0x0007e20000100800 */
[-C--:B------:R-:W-:Y:S02]  /*21640*/  IMAD R2, R54, R3.reuse, RZ ;  /* 0x0000000336027224 */ /* 0x080fe400078e02ff */
[-C--:B------:R-:W-:Y:S02]  /*21650*/  IMAD R116, R116, R3.reuse, RZ ;  /* 0x0000000374747224 */ /* 0x080fe400078e02ff */
[-C--:B------:R-:W-:Y:S02]  /*21660*/  IMAD R117, R117, R3.reuse, RZ ;  /* 0x0000000375757224 */ /* 0x080fe400078e02ff */
[-C--:B------:R-:W-:Y:S02]  /*21670*/  IMAD R115, R115, R3.reuse, RZ ;  /* 0x0000000373737224 */ /* 0x080fe400078e02ff */
[----:B------:R-:W-:-:S02]  /*21680*/  IMAD R114, R114, R3, RZ ;  /* 0x0000000372727224 */ /* 0x000fc400078e02ff */
[-C--:B------:R-:W-:Y:S02]  /*21690*/  IMAD R113, R113, R3.reuse, RZ ;  /* 0x0000000371717224 */ /* 0x080fe400078e02ff */
        /* <DEDUP_REMOVED lines=75> */
[-C--:B--2---:R-:W-:Y:S02]  /*21b50*/  IMAD R109, R109, R3.reuse, RZ ;  /* 0x000000036d6d7224 */ /* 0x084fe400078e02ff */
        /* <DEDUP_REMOVED lines=29> */
[-C--:B------:R-:W-:Y:S01]  /*21d30*/  IMAD R140, R85, R3.reuse, RZ ;  /* 0x00000003558c7224 */ /* 0x080fe200078e02ff */
[----:B------:R-:W-:Y:S01]  /*21d40*/  SEL R12, RZ, 0x4, !P0 ;  /* 0x00000004ff0c7807 */ /* 0x000fe20004000000 */
[-C--:B-1----:R-:W-:Y:S01]  /*21d50*/  IMAD R6, R89, R3.reuse, RZ ;  /* 0x0000000359067224 */ /* 0x082fe200078e02ff */
[----:B------:R-:W-:Y:S01]  /*21d60*/  LEA.HI.X.SX32 R23, R131, R0, 0x2, P6 ;  /* 0x0000000083177211 */ /* 0x000fe200030f16ff */
[-C--:B---3--:R-:W-:Y:S01]  /*21d70*/  IMAD R7, R91, R3.reuse, RZ ;  /* 0x000000035b077224 */ /* 0x088fe200078e02ff */
[----:B------:R-:W-:Y:S01]  /*21d80*/  SEL R12, R12, RZ, !P1 ;  /* 0x000000ff0c0c7207 */ /* 0x000fe20004800000 */
[-C--:B------:R-:W-:Y:S01]  /*21d90*/  IMAD R139, R87, R3.reuse, RZ ;  /* 0x00000003578b7224 */ /* 0x080fe200078e02ff */
[----:B------:R1:W-:Y:S01]  /*21da0*/  STL [R1+0x394], R6 ;  /* 0x0003940601007387 */ /* 0x0003e20000100800 */
[-C--:B------:R-:W-:Y:S01]  /*21db0*/  LEA R30, P6, R127, R234.reuse, 0x2 ;  /* 0x000000ea7f1e7211 */ /* 0x080fe200078c10ff */
[-C--:B------:R-:W-:Y:S01]  /*21dc0*/  IMAD R138, R90, R3.reuse, RZ ;  /* 0x000000035a8a7224 */ /* 0x080fe200078e02ff */
[----:B------:R-:W-:Y:S01]  /*21dd0*/  LEA R18, P3, R133, R234, 0x2 ;  /* 0x000000ea85127211 */ /* 0x000fe200078610ff */
[----:B------:R2:W-:Y:S01]  /*21de0*/  STL [R1+0x3a0], R7 ;  /* 0x0003a00701007387 */ /* 0x0005e20000100800 */
[----:B------:R-:W3:Y:S01]  /*21df0*/  LDC R84, c[0x0][0x240] ;  /* 0x00009000ff547b82 */ /* 0x000ee20000000800 */
[----:B-1----:R-:W-:-:S02]  /*21e00*/  IMAD R6, R93, R3, RZ ;  /* 0x000000035d067224 */ /* 0x002fc400078e02ff */
[----:B------:R1:W-:Y:S01]  /*21e10*/  STL [R1+0x3a8], R8 ;  /* 0x0003a80801007387 */ /* 0x0003e20000100800 */
[----:B------:R-:W-:Y:S01]  /*21e20*/  LEA.HI.X.SX32 R31, R127, R0, 0x2, P6 ;  /* 0x000000007f1f7211 */ /* 0x000fe200030f16ff */
[----:B------:R-:W-:-:S03]  /*21e30*/  VIADD R244, R10, 0xffffff81 ;  /* 0xffffff810af47836 */ /* 0x000fc60000000000 */
[----:B------:R-:W4:Y:S01]  /*21e40*/  LDC R91, c[0x0][0x230] ;  /* 0x00008c00ff5b7b82 */ /* 0x000f220000000800 */
[-C--:B--2---:R-:W-:Y:S01]  /*21e50*/  IMAD R7, R94, R3.reuse, RZ ;  /* 0x000000035e077224 */ /* 0x084fe200078e02ff */
[----:B------:R2:W-:Y:S01]  /*21e60*/  STL [R1+0x3bc], R6 ;  /* 0x0003bc0601007387 */ /* 0x0005e20000100800 */
[----:B-1----:R-:W-:-:S03]  /*21e70*/  IMAD R8, R95, R3, RZ ;  /* 0x000000035f087224 */ /* 0x002fc600078e02ff */
[----:B------:R1:W-:Y:S02]  /*21e80*/  STL [R1+0x3c0], R7 ;  /* 0x0003c00701007387 */ /* 0x0003e40000100800 */
[----:B------:R-:W4:Y:S01]  /*21e90*/  LDC R86, c[0x0][0x238] ;  /* 0x00008e00ff567b82 */ /* 0x000f220000000800 */
[-C--:B--2---:R-:W-:Y:S01]  /*21ea0*/  IMAD R6, R96, R3.reuse, RZ ;  /* 0x0000000360067224 */ /* 0x084fe200078e02ff */
[----:B------:R-:W-:Y:S04]  /*21eb0*/  STL [R1+0x3c4], R8 ;  /* 0x0003c40801007387 */ /* 0x000fe80000100800 */
[----:B------:R2:W-:Y:S01]  /*21ec0*/  STL [R1+0x3c8], R6 ;  /* 0x0003c80601007387 */ /* 0x0005e20000100800 */
[-C--:B-1----:R-:W-:Y:S01]  /*21ed0*/  IMAD R7, R97, R3.reuse, RZ ;  /* 0x0000000361077224 */ /* 0x082fe200078e02ff */
[----:B------:R-:W1:Y:S04]  /*21ee0*/  LDC R87, c[0x0][0x238] ;  /* 0x00008e00ff577b82 */ /* 0x000e680000000800 */
[----:B------:R-:W-:Y:S01]  /*21ef0*/  STL [R1+0x3cc], R7 ;  /* 0x0003cc0701007387 */ /* 0x000fe20000100800 */
[----:B--2---:R-:W-:Y:S01]  /*21f00*/  IMAD R6, R98, R3, RZ ;  /* 0x0000000362067224 */ /* 0x004fe200078e02ff */
[----:B------:R-:W2:Y:S02]  /*21f10*/  S2R R251, SR_TID.X ;  /* 0x0000000000fb7919 */ /* 0x000ea40000002100 */
[----:B------:R-:W4:Y:S02]  /*21f20*/  LDC R88, c[0x0][0x238] ;  /* 0x00008e00ff587b82 */ /* 0x000f240000000800 */
[----:B------:R3:W-:Y:S06]  /*21f30*/  STL [R1+0x3d0], R6 ;  /* 0x0003d00601007387 */ /* 0x0007ec0000100800 */
[----:B------:R-:W4:Y:S01]  /*21f40*/  LDC R90, c[0x0][0x230] ;  /* 0x00008c00ff5a7b82 */ /* 0x000f220000000800 */
[----:B---3--:R-:W-:-:S07]  /*21f50*/  VIADD R6, R10, 0xffffff83 ;  /* 0xffffff830a067836 */ /* 0x008fce0000000000 */
[----:B------:R-:W3:Y:S01]  /*21f60*/  LDC R89, c[0x0][0x238] ;  /* 0x00008e00ff597b82 */ /* 0x000ee20000000800 */
[----:B------:R-:W-:Y:S02]  /*21f70*/  ISETP.GE.U32.AND P5, PT, R6, 0x7fffff04, PT ;  /* 0x7fffff040600780c */ /* 0x000fe40003fa6070 */
[----:B------:R-:W-:-:S04]  /*21f80*/  LEA R6, P0, R135, R234, 0x2 ;  /* 0x000000ea87067211 */ /* 0x000fc800078010ff */
[----:B------:R-:W-:Y:S01]  /*21f90*/  LEA.HI.X.SX32 R7, R135, R0, 0x2, P0 ;  /* 0x0000000087077211 */ /* 0x000fe200000f16ff */
[----:B------:R-:W3:Y:S04]  /*21fa0*/  LDC R92, c[0x0][0x230] ;  /* 0x00008c00ff5c7b82 */ /* 0x000ee80000000800 */
[----:B------:R2:W-:Y:S04]  /*21fb0*/  STL.64 [R1+0x4b20], R6 ;  /* 0x004b200601007387 */ /* 0x0005e80000100a00 */
[----:B--2---:R-:W2:Y:S01]  /*21fc0*/  LDL R7, [R1+0x2940] ;  /* 0x0029400001077983 */ /* 0x004ea20000100800 */
[----:B------:R-:W-:-:S02]  /*21fd0*/  LEA R8, P1, R134, R234, 0x2 ;  /* 0x000000ea86087211 */ /* 0x000fc400078210ff */
[----:B------:R-:W-:Y:S01]  /*21fe0*/  LEA.HI.X.SX32 R19, R133, R0, 0x2, P3 ;  /* 0x0000000085137211 */ /* 0x000fe200018f16ff */
[----:B------:R-:W-:Y:S01]  /*21ff0*/  IMAD R5, R5, R84, RZ ;  /* 0x0000005405057224 */ /* 0x000fe200078e02ff */
[----:B------:R-:W-:Y:S01]  /*22000*/  LEA R20, P0, R132, R234, 0x2 ;  /* 0x000000ea84147211 */ /* 0x000fe200078010ff */
[----:B------:R-:W-:Y:S01]  /*22010*/  ULDC.64 UR60, c[0x0][0x208] ;  /* 0x00008200003c7ab9 */ /* 0x000fe20000000a00 */
[----:B------:R-:W-:Y:S01]  /*22020*/  LEA.HI.X.SX32 R9, R134, R0, 0x2, P1 ;  /* 0x0000000086097211 */ /* 0x000fe200008f16ff */
[----:B------:R-:W3:Y:S01]  /*22030*/  LDC R6, c[0x0][0x238] ;  /* 0x00008e00ff067b82 */ /* 0x000ee20000000800 */
[----:B------:R-:W-:Y:S02]  /*22040*/  LEA R24, P1, R130, R234, 0x2 ;  /* 0x000000ea82187211 */ /* 0x000fe400078210ff */
[----:B------:R-:W-:Y:S02]  /*22050*/  LEA.HI.X.SX32 R21, R132, R0, 0x2, P0 ;  /* 0x0000000084157211 */ /* 0x000fe400000f16ff */
[----:B------:R-:W-:-:S02]  /*22060*/  LEA R28, P0, R128, R234, 0x2 ;  /* 0x000000ea801c7211 */ /* 0x000fc400078010ff */
[----:B------:R-:W-:Y:S02]  /*22070*/  LEA.HI.X.SX32 R25, R130, R0, 0x2, P1 ;  /* 0x0000000082197211 */ /* 0x000fe400008f16ff */
[-C--:B------:R-:W-:Y:S02]  /*22080*/  LEA R44, P6, R122, R234.reuse, 0x2 ;  /* 0x000000ea7a2c7211 */ /* 0x080fe400078c10ff */
[----:B------:R-:W-:Y:S01]  /*22090*/  IADD3 R3, R10, -0x7e, RZ ;  /* 0xffffff820a037810 */ /* 0x000fe20007ffe0ff */
[----:B------:R1:W-:Y:S01]  /*220a0*/  STL.64 [R1+0x4b28], R8 ;  /* 0x004b280801007387 */ /* 0x0003e20000100a00 */
[----:B------:R-:W-:Y:S01]  /*220b0*/  LEA R32, P1, R33, R234, 0x2 ;  /* 0x000000ea21207211 */ /* 0x000fe200078210ff */
[----:B------:R-:W-:Y:S01]  /*220c0*/  IMAD.MOV.U32 R93, RZ, RZ, R250 ;  /* 0x000000ffff5d7224 */ /* 0x000fe200078e00fa */
[----:B------:R-:W-:Y:S01]  /*220d0*/  LEA.HI.X.SX32 R29, R128, R0, 0x2, P0 ;  /* 0x00000000801d7211 */ /* 0x000fe200000f16ff */
[----:B------:R-:W-:Y:S01]  /*220e0*/  IMAD.MOV.U32 R94, RZ, RZ, R249 ;  /* 0x000000ffff5e7224 */ /* 0x000fe200078e00f9 */
[----:B------:R-:W-:Y:S01]  /*220f0*/  LEA R36, P0, R125, R234, 0x2 ;  /* 0x000000ea7d247211 */ /* 0x000fe200078010ff */
[----:B------:R-:W3:Y:S01]  /*22100*/  LDC R134, c[0x0][0x240] ;  /* 0x00009000ff867b82 */ /* 0x000ee20000000800 */
[----:B------:R-:W-:-:S02]  /*22110*/  LEA.HI.X.SX32 R33, R33, R0, 0x2, P1 ;  /* 0x0000000021217211 */ /* 0x000fc400008f16ff */
[C---:B------:R-:W-:Y:S02]  /*22120*/  LEA R38, P1, R124.reuse, R234, 0x2 ;  /* 0x000000ea7c267211 */ /* 0x040fe400078210ff */
[----:B------:R-:W-:Y:S02]  /*22130*/  LEA.HI.X.SX32 R37, R125, R0, 0x2, P0 ;  /* 0x000000007d257211 */ /* 0x000fe400000f16ff */
[----:B------:R-:W-:Y:S01]  /*22140*/  LEA R42, P0, R123, R234, 0x2 ;  /* 0x000000ea7b2a7211 */ /* 0x000fe200078010ff */
[----:B-1----:R-:W1:Y:S01]  /*22150*/  LDC R8, c[0x0][0x230] ;  /* 0x00008c00ff087b82 */ /* 0x002e620000000800 */
[----:B------:R-:W-:Y:S02]  /*22160*/  LEA.HI.X.SX32 R39, R124, R0, 0x2, P1 ;  /* 0x000000007c277211 */ /* 0x000fe400008f16ff */
[----:B------:R-:W-:Y:S02]  /*22170*/  LEA R46, P1, R121, R234, 0x2 ;  /* 0x000000ea792e7211 */ /* 0x000fe400078210ff */
[----:B------:R-:W-:-:S02]  /*22180*/  LEA.HI.X.SX32 R43, R123, R0, 0x2, P0 ;  /* 0x000000007b2b7211 */ /* 0x000fc400000f16ff */
[----:B------:R-:W-:Y:S01]  /*22190*/  LEA R50, P0, R119, R234, 0x2 ;  /* 0x000000ea77327211 */ /* 0x000fe200078010ff */
[----:B------:R-:W3:Y:S01]  /*221a0*/  LDC R130, c[0x0][0x240] ;  /* 0x00009000ff827b82 */ /* 0x000ee20000000800 */
[----:B------:R-:W-:Y:S02]  /*221b0*/  LEA.HI.X.SX32 R47, R121, R0, 0x2, P1 ;  /* 0x00000000792f7211 */ /* 0x000fe400008f16ff */
[----:B------:R-:W-:Y:S02]  /*221c0*/  LEA R54, P1, R120, R234, 0x2 ;  /* 0x000000ea78367211 */ /* 0x000fe400078210ff */
[----:B------:R-:W-:Y:S02]  /*221d0*/  LEA.HI.X.SX32 R51, R119, R0, 0x2, P0 ;  /* 0x0000000077337211 */ /* 0x000fe400000f16ff */
[----:B------:R-:W-:Y:S02]  /*221e0*/  LEA R56, P0, R118, R234, 0x2 ;  /* 0x000000ea76387211 */ /* 0x000fe400078010ff */
[----:B------:R-:W-:-:S02]  /*221f0*/  ISETP.GE.U32.AND P4, PT, R3, 0x7fffff03, PT ;  /* 0x7fffff030300780c */ /* 0x000fc40003f86070 */
[----:B------:R-:W-:Y:S02]  /*22200*/  LEA.HI.X.SX32 R45, R122, R0, 0x2, P6 ;  /* 0x000000007a2d7211 */ /* 0x000fe400030f16ff */
[----:B------:R-:W-:Y:S01]  /*22210*/  LEA R26, P3, R129, R234, 0x2 ;  /* 0x000000ea811a7211 */ /* 0x000fe200078610ff */
[----:B------:R-:W-:Y:S01]  /*22220*/  STL.64 [R1+0x4b30], R18 ;  /* 0x004b301201007387 */ /* 0x000fe20000100a00 */
[----:B------:R-:W-:Y:S01]  /*22230*/  LEA.HI.X.SX32 R55, R120, R0, 0x2, P1 ;  /* 0x0000000078377211 */ /* 0x000fe200008f16ff */
[----:B------:R-:W-:Y:S01]  /*22240*/  VIADD R3, R10, 0xffffffa0 ;  /* 0xffffffa00a037836 */ /* 0x000fe20000000000 */
[-C--:B------:R-:W-:Y:S02]  /*22250*/  LEA R58, P1, R116, R234.reuse, 0x2 ;  /* 0x000000ea743a7211 */ /* 0x080fe400078210ff */
[----:B------:R-:W-:Y:S01]  /*22260*/  LOP3.LUT R135, R251, 0x7f, RZ, 0xc0, !PT ;  /* 0x0000007ffb877812 */ /* 0x000fe200078ec0ff */
[----:B------:R-:W-:Y:S01]  /*22270*/  IMAD.MOV.U32 R95, RZ, RZ, R94 ;  /* 0x000000ffff5f7224 */ /* 0x000fe200078e005e */
[----:B------:R-:W-:Y:S01]  /*22280*/  LEA R52, P6, R117, R234, 0x2 ;  /* 0x000000ea75347211 */ /* 0x000fe200078c10ff */
[----:B------:R-:W3:Y:S01]  /*22290*/  LDC R128, c[0x0][0x240] ;  /* 0x00009000ff807b82 */ /* 0x000ee20000000800 */
[----:B------:R-:W-:-:S02]  /*222a0*/  LEA.HI.X.SX32 R57, R118, R0, 0x2, P0 ;  /* 0x0000000076397211 */ /* 0x000fc400000f16ff */
[----:B------:R-:W-:Y:S02]  /*222b0*/  LEA R60, P0, R115, R234, 0x2 ;  /* 0x000000ea733c7211 */ /* 0x000fe400078010ff */
[----:B------:R-:W-:Y:S02]  /*222c0*/  LEA.HI.X.SX32 R59, R116, R0, 0x2, P1 ;  /* 0x00000000743b7211 */ /* 0x000fe400008f16ff */
[----:B------:R-:W-:Y:S01]  /*222d0*/  LEA R62, P1, R114, R234, 0x2 ;  /* 0x000000ea723e7211 */ /* 0x000fe200078210ff */
[----:B------:R4:W-:Y:S01]  /*222e0*/  STL.64 [R1+0x4b38], R20 ;  /* 0x004b381401007387 */ /* 0x0009e20000100a00 */
[-C--:B------:R-:W-:Y:S01]  /*222f0*/  LEA.HI.X.SX32 R53, R117, R0.reuse, 0x2, P6 ;  /* 0x0000000075357211 */ /* 0x080fe200030f16ff */
[----:B------:R-:W3:Y:S01]  /*22300*/  LDC R10, c[0x0][0x230] ;  /* 0x00008c00ff0a7b82 */ /* 0x000ee20000000800 */
[----:B------:R-:W-:Y:S02]  /*22310*/  ISETP.GE.U32.AND P6, PT, R3, 0x7fffff21, PT ;  /* 0x7fffff210300780c */ /* 0x000fe40003fc6070 */
[----:B------:R-:W-:Y:S01]  /*22320*/  LEA.HI.X.SX32 R61, R115, R0, 0x2, P0 ;  /* 0x00000000733d7211 */ /* 0x000fe200000f16ff */
[----:B------:R-:W-:Y:S01]  /*22330*/  STL [R1+0x4b6c], R22 ;  /* 0x004b6c1601007387 */ /* 0x000fe20000100800 */
[----:B------:R-:W-:-:S02]  /*22340*/  LEA R64, P0, R65, R234, 0x2 ;  /* 0x000000ea41407211 */ /* 0x000fc400078010ff */
[-C--:B------:R-:W-:Y:S01]  /*22350*/  LEA.HI.X.SX32 R27, R129, R0.reuse, 0x2, P3 ;  /* 0x00000000811b7211 */ /* 0x080fe200018f16ff */
[----:B------:R-:W3:Y:S01]  /*22360*/  LDC R3, c[0x0][0x230] ;  /* 0x00008c00ff037b82 */ /* 0x000ee20000000800 */
[----:B------:R-:W-:Y:S01]  /*22370*/  LEA.HI.X.SX32 R63, R114, R0, 0x2, P1 ;  /* 0x00000000723f7211 */ /* 0x000fe200008f16ff */
[----:B------:R3:W-:Y:S01]  /*22380*/  STL [R1+0x4b68], R23 ;  /* 0x004b681701007387 */ /* 0x0007e20000100800 */
[----:B------:R-:W-:Y:S02]  /*22390*/  LEA R66, P1, R113, R234, 0x2 ;  /* 0x000000ea71427211 */ /* 0x000fe400078210ff */
[----:B------:R-:W-:Y:S01]  /*223a0*/  LEA.HI.X.SX32 R65, R65, R0, 0x2, P0 ;  /* 0x0000000041417211 */ /* 0x000fe200000f16ff */
[----:B------:R-:W-:Y:S01]  /*223b0*/  STL [R1+0x4b74], R24 ;  /* 0x004b741801007387 */ /* 0x000fe20000100800 */
[-C--:B------:R-:W-:Y:S02]  /*223c0*/  LEA R34, P3, R126, R234.reuse, 0x2 ;  /* 0x000000ea7e227211 */ /* 0x080fe400078610ff */
[----:B-1----:R-:W-:Y:S01]  /*223d0*/  IADD3 R83, R8, -0x5f, RZ ;  /* 0xffffffa108537810 */ /* 0x002fe20007ffe0ff */
[----:B------:R1:W-:Y:S01]  /*223e0*/  STL [R1+0x4b70], R25 ;  /* 0x004b701901007387 */ /* 0x0003e20000100800 */
[----:B------:R-:W-:Y:S01]  /*223f0*/  LEA R68, P0, R112, R234, 0x2 ;  /* 0x000000ea70447211 */ /* 0x000fe200078010ff */
[----:B----4-:R-:W-:Y:S01]  /*22400*/  IMAD.WIDE R20, R87, 0x4, R238 ;  /* 0x0000000457147825 */ /* 0x010fe200078e02ee */
[----:B------:R-:W-:Y:S01]  /*22410*/  LEA.HI.X.SX32 R67, R113, R0, 0x2, P1 ;  /* 0x0000000071437211 */ /* 0x000fe200008f16ff */
[----:B------:R-:W-:Y:S01]  /*22420*/  STL [R1+0x4b7c], R26 ;  /* 0x004b7c1a01007387 */ /* 0x000fe20000100800 */
[----:B------:R-:W-:Y:S01]  /*22430*/  LEA R70, P1, R111, R234, 0x2 ;  /* 0x000000ea6f467211 */ /* 0x000fe200078210ff */
[----:B------:R-:W-:Y:S01]  /*22440*/  IMAD.WIDE R18, R88, 0x4, R240 ;  /* 0x0000000458127825 */ /* 0x000fe200078e02f0 */
[-C--:B------:R-:W-:Y:S01]  /*22450*/  LEA.HI.X.SX32 R35, R126, R0.reuse, 0x2, P3 ;  /* 0x000000007e237211 */ /* 0x080fe200018f16ff */
[----:B------:R-:W-:Y:S01]  /*22460*/  STL [R1+0x4b78], R27 ;  /* 0x004b781b01007387 */ /* 0x000fe20000100800 */
[----:B------:R-:W-:Y:S01]  /*22470*/  LEA.HI.X.SX32 R69, R112, R0, 0x2, P0 ;  /* 0x0000000070457211 */ /* 0x000fe200000f16ff */
[----:B------:R-:W4:Y:S02]  /*22480*/  LDC R120, c[0x0][0x240] ;  /* 0x00009000ff787b82 */ /* 0x000f240000000800 */
[----:B------:R-:W-:Y:S01]  /*22490*/  STL [R1+0x4b84], R28 ;  /* 0x004b841c01007387 */ /* 0x000fe20000100800 */
[----:B------:R-:W-:-:S03]  /*224a0*/  LEA R72, P0, R73, R234, 0x2 ;  /* 0x000000ea49487211 */ /* 0x000fc600078010ff */
[----:B------:R-:W-:Y:S01]  /*224b0*/  STL [R1+0x4b80], R29 ;  /* 0x004b801d01007387 */ /* 0x000fe20000100800 */
[----:B------:R-:W-:Y:S01]  /*224c0*/  LEA R40, P3, R41, R234, 0x2 ;  /* 0x000000ea29287211 */ /* 0x000fe200078610ff */
[----:B---3--:R-:W-:Y:S01]  /*224d0*/  VIADD R3, R3, 0xffffffff ;  /* 0xffffffff03037836 */ /* 0x008fe20000000000 */
[----:B------:R-:W-:Y:S01]  /*224e0*/  LEA.HI.X.SX32 R71, R111, R0, 0x2, P1 ;  /* 0x000000006f477211 */ /* 0x000fe200008f16ff */
[----:B------:R-:W-:Y:S01]  /*224f0*/  STL [R1+0x4b8c], R30 ;  /* 0x004b8c1e01007387 */ /* 0x000fe20000100800 */
[----:B------:R-:W-:Y:S01]  /*22500*/  LEA R74, P1, R110, R234, 0x2 ;  /* 0x000000ea6e4a7211 */ /* 0x000fe200078210ff */
[----:B------:R-:W-:Y:S01]  /*22510*/  IMAD.WIDE R22, R86, 0x4, R236 ;  /* 0x0000000456167825 */ /* 0x000fe200078e02ec */
[-C--:B------:R-:W-:Y:S01]  /*22520*/  LEA.HI.X.SX32 R73, R73, R0.reuse, 0x2, P0 ;  /* 0x0000000049497211 */ /* 0x080fe200000f16ff */
[----:B------:R-:W-:Y:S01]  /*22530*/  STL [R1+0x4b88], R31 ;  /* 0x004b881f01007387 */ /* 0x000fe20000100800 */
[----:B------:R-:W-:Y:S01]  /*22540*/  LEA.HI.X.SX32 R41, R41, R0, 0x2, P3 ;  /* 0x0000000029297211 */ /* 0x000fe200018f16ff */
[----:B------:R-:W3:Y:S02]  /*22550*/  LDC R86, c[0x0][0x238] ;  /* 0x00008e00ff567b82 */ /* 0x000ee40000000800 */
[----:B------:R-:W-:Y:S01]  /*22560*/  STL [R1+0x4b94], R32 ;  /* 0x004b942001007387 */ /* 0x000fe20000100800 */
[----:B------:R-:W-:-:S03]  /*22570*/  LEA R76, P0, R108, R234, 0x2 ;  /* 0x000000ea6c4c7211 */ /* 0x000fc600078010ff */
[----:B------:R-:W-:Y:S01]  /*22580*/  STL [R1+0x4b90], R33 ;  /* 0x004b902101007387 */ /* 0x000fe20000100800 */
[----:B------:R-:W-:Y:S01]  /*22590*/  LEA.HI.X.SX32 R75, R110, R0, 0x2, P1 ;  /* 0x000000006e4b7211 */ /* 0x000fe200008f16ff */
[----:B------:R-:W4:Y:S02]  /*225a0*/  LDC R87, c[0x0][0x230] ;  /* 0x00008c00ff577b82 */ /* 0x000f240000000800 */
[----:B------:R-:W-:Y:S01]  /*225b0*/  STL [R1+0x4b9c], R34 ;  /* 0x004b9c2201007387 */ /* 0x000fe20000100800 */
[----:B------:R-:W-:-:S03]  /*225c0*/  LEA R78, P1, R100, R234, 0x2 ;  /* 0x000000ea644e7211 */ /* 0x000fc600078210ff */
[----:B------:R-:W-:Y:S01]  /*225d0*/  STL [R1+0x4b98], R35 ;  /* 0x004b982301007387 */ /* 0x000fe20000100800 */
[----:B------:R-:W-:Y:S01]  /*225e0*/  LEA R48, P3, R49, R234, 0x2 ;  /* 0x000000ea31307211 */ /* 0x000fe200078610ff */
[----:B------:R-:W4:Y:S02]  /*225f0*/  LDC R88, c[0x0][0x238] ;  /* 0x00008e00ff587b82 */ /* 0x000f240000000800 */
[----:B------:R-:W-:Y:S01]  /*22600*/  STL [R1+0x4ba4], R36 ;  /* 0x004ba42401007387 */ /* 0x000fe20000100800 */
[----:B------:R-:W-:-:S03]  /*22610*/  LEA.HI.X.SX32 R77, R108, R0, 0x2, P0 ;  /* 0x000000006c4d7211 */ /* 0x000fc600000f16ff */
        /* <DEDUP_REMOVED lines=11> */
[----:B------:R-:W-:Y:S01]  /*226d0*/  LEA.HI.X.SX32 R81, R4, R0, 0x2, P0 ;  /* 0x0000000004517211 */ /* 0x000fe200000f16ff */
[----:B------:R-:W4:Y:S02]  /*226e0*/  LDC R121, c[0x0][0x240] ;  /* 0x00009000ff797b82 */ /* 0x000f240000000800 */
[----:B------:R-:W-:Y:S01]  /*226f0*/  STL [R1+0x4bbc], R42 ;  /* 0x004bbc2a01007387 */ /* 0x000fe20000100800 */
[----:B------:R-:W-:-:S03]  /*22700*/  ISETP.GE.U32.AND P0, PT, R83, 0x7fffff22, PT ;  /* 0x7fffff225300780c */ /* 0x000fc60003f06070 */
[----:B------:R-:W-:Y:S01]  /*22710*/  STL [R1+0x4bb8], R43 ;  /* 0x004bb82b01007387 */ /* 0x000fe20000100800 */
[----:B------:R-:W-:Y:S01]  /*22720*/  LEA.HI.X.SX32 R83, R16, R0, 0x2, P1 ;  /* 0x0000000010537211 */ /* 0x000fe200008f16ff */
[----:B------:R-:W4:Y:S02]  /*22730*/  LDC R122, c[0x0][0x240] ;  /* 0x00009000ff7a7b82 */ /* 0x000f240000000800 */
[----:B------:R-:W-:Y:S04]  /*22740*/  STL [R1+0x4bc4], R44 ;  /* 0x004bc42c01007387 */ /* 0x000fe80000100800 */
[----:B------:R-:W-:Y:S02]  /*22750*/  STL [R1+0x4bc0], R45 ;  /* 0x004bc02d01007387 */ /* 0x000fe40000100800 */
[----:B------:R-:W1:Y:S02]  /*22760*/  LDC R16, c[0x0][0x238] ;  /* 0x00008e00ff107b82 */ /* 0x000e640000000800 */
[----:B------:R-:W-:Y:S01]  /*22770*/  STL [R1+0x4bcc], R46 ;  /* 0x004bcc2e01007387 */ /* 0x000fe20000100800 */
[----:B------:R-:W-:-:S03]  /*22780*/  ISETP.GE.U32.AND P3, PT, R3, 0x7fffff80, PT ;  /* 0x7fffff800300780c */ /* 0x000fc60003f66070 */
[----:B------:R-:W-:Y:S01]  /*22790*/  STL [R1+0x4bc8], R47 ;  /* 0x004bc82f01007387 */ /* 0x000fe20000100800 */
[----:B------:R-:W-:Y:S01]  /*227a0*/  IMAD.SHL.U32 R3, R251, 0x10, RZ ;  /* 0x00000010fb037824 */ /* 0x000fe200078e00ff */
[----:B------:R-:W-:Y:S01]  /*227b0*/  MOV R94, R93 ;  /* 0x0000005d005e7202 */ /* 0x000fe20000000f00 */
[----:B------:R-:W-:Y:S01]  /*227c0*/  IMAD.MOV.U32 R96, RZ, RZ, R95 ;  /* 0x000000ffff607224 */ /* 0x000fe200078e005f */
[----:B------:R-:W-:Y:S01]  /*227d0*/  STL [R1+0x4bd4], R48 ;  /* 0x004bd43001007387 */ /* 0x000fe20000100800 */
[----:B------:R-:W-:Y:S01]  /*227e0*/  ISETP.GE.U32.AND P2, PT, R244, 0x7fffff02, PT ;  /* 0x7fffff02f400780c */ /* 0x000fe20003f46070 */
[----:B------:R-:W4:Y:S02]  /*227f0*/  LDC R114, c[0x0][0x240] ;  /* 0x00009000ff727b82 */ /* 0x000f240000000800 */
[----:B------:R-:W-:Y:S04]  /*22800*/  STL [R1+0x4bd0], R49 ;  /* 0x004bd03101007387 */ /* 0x000fe80000100800 */
[----:B------:R-:W-:Y:S02]  /*22810*/  STL [R1+0x4bdc], R50 ;  /* 0x004bdc3201007387 */ /* 0x000fe40000100800 */
[----:B------:R-:W4:Y:S02]  /*22820*/  LDC R118, c[0x0][0x240] ;  /* 0x00009000ff767b82 */ /* 0x000f240000000800 */
[----:B------:R-:W-:Y:S04]  /*22830*/  STL [R1+0x4bd8], R51 ;  /* 0x004bd83301007387 */ /* 0x000fe80000100800 */
[----:B------:R-:W-:Y:S01]  /*22840*/  STL [R1+0x4be4], R52 ;  /* 0x004be43401007387 */ /* 0x000fe20000100800 */
[----:B------:R-:W-:Y:S01]  /*22850*/  LOP3.LUT R3, R3, 0x70, RZ, 0xc0, !PT ;  /* 0x0000007003037812 */ /* 0x000fe200078ec0ff */
[----:B------:R-:W4:Y:S02]  /*22860*/  LDC R100, c[0x0][0x240] ;  /* 0x00009000ff647b82 */ /* 0x000f240000000800 */
[----:B------:R-:W-:Y:S04]  /*22870*/  STL [R1+0x4be0], R53 ;  /* 0x004be03501007387 */ /* 0x000fe80000100800 */
[----:B------:R-:W-:Y:S02]  /*22880*/  STL [R1+0x4bec], R54 ;  /* 0x004bec3601007387 */ /* 0x000fe40000100800 */
[----:B------:R-:W4:Y:S02]  /*22890*/  LDC R108, c[0x0][0x240] ;  /* 0x00009000ff6c7b82 */ /* 0x000f240000000800 */
[----:B------:R-:W-:Y:S01]  /*228a0*/  STL [R1+0x4be8], R55 ;  /* 0x004be83701007387 */ /* 0x000fe20000100800 */
[----:B------:R-:W-:-:S03]  /*228b0*/  LEA R84, P1, R5, R234, 0x2 ;  /* 0x000000ea05547211 */ /* 0x000fc600078210ff */
[----:B------:R-:W-:Y:S01]  /*228c0*/  STL [R1+0x4bf4], R56 ;  /* 0x004bf43801007387 */ /* 0x000fe20000100800 */
[----:B------:R-:W-:Y:S01]  /*228d0*/  IADD3 R4, R10, -0x2, RZ ;  /* 0xfffffffe0a047810 */ /* 0x000fe20007ffe0ff */
[----:B------:R-:W4:Y:S02]  /*228e0*/  LDC R110, c[0x0][0x240] ;  /* 0x00009000ff6e7b82 */ /* 0x000f240000000800 */
[----:B------:R-:W-:Y:S01]  /*228f0*/  STL [R1+0x4bf0], R57 ;  /* 0x004bf03901007387 */ /* 0x000fe20000100800 */
[----:B------:R-:W-:-:S03]  /*22900*/  IMAD R3, R135, 0x80, R3 ;  /* 0x0000008087037824 */ /* 0x000fc600078e0203 */
[----:B------:R-:W-:Y:S02]  /*22910*/  STL [R1+0x4bfc], R58 ;  /* 0x004bfc3a01007387 */ /* 0x000fe40000100800 */
[----:B------:R-:W4:Y:S02]  /*22920*/  LDC R116, c[0x0][0x240] ;  /* 0x00009000ff747b82 */ /* 0x000f240000000800 */
[----:B------:R-:W-:Y:S01]  /*22930*/  STL [R1+0x4bf8], R59 ;  /* 0x004bf83b01007387 */ /* 0x000fe20000100800 */
[----:B------:R-:W-:-:S03]  /*22940*/  LEA.HI.X.SX32 R85, R5, R0, 0x2, P1 ;  /* 0x0000000005557211 */ /* 0x000fc600008f16ff */
[----:B------:R-:W-:Y:S01]  /*22950*/  STL [R1+0x4c04], R60 ;  /* 0x004c043c01007387 */ /* 0x000fe20000100800 */
[----:B------:R-:W-:Y:S01]  /*22960*/  ISETP.GE.U32.AND P1, PT, R4, 0x7fffff7f, PT ;  /* 0x7fffff7f0400780c */ /* 0x000fe20003f26070 */
[----:B------:R-:W3:Y:S02]  /*22970*/  LDC R5, c[0x0][0x238] ;  /* 0x00008e00ff057b82 */ /* 0x000ee40000000800 */
[----:B------:R-:W-:Y:S04]  /*22980*/  STL [R1+0x4c00], R61 ;  /* 0x004c003d01007387 */ /* 0x000fe80000100800 */
[----:B------:R-:W-:Y:S02]  /*22990*/  STL [R1+0x4c0c], R62 ;  /* 0x004c0c3e01007387 */ /* 0x000fe40000100800 */
[----:B------:R-:W4:Y:S02]  /*229a0*/  LDC R117, c[0x0][0x240] ;  /* 0x00009000ff757b82 */ /* 0x000f240000000800 */
[----:B------:R-:W-:Y:S04]  /*229b0*/  STL [R1+0x4c08], R63 ;  /* 0x004c083f01007387 */ /* 0x000fe80000100800 */
[----:B------:R-:W-:Y:S02]  /*229c0*/  STL [R1+0x4c14], R64 ;  /* 0x004c144001007387 */ /* 0x000fe40000100800 */
[----:B------:R-:W4:Y:S02]  /*229d0*/  LDC R111, c[0x0][0x240] ;  /* 0x00009000ff6f7b82 */ /* 0x000f240000000800 */
[----:B------:R-:W-:Y:S04]  /*229e0*/  STL [R1+0x4c10], R65 ;  /* 0x004c104101007387 */ /* 0x000fe80000100800 */
[----:B------:R-:W-:Y:S01]  /*229f0*/  STL [R1+0x4c1c], R66 ;  /* 0x004c1c4201007387 */ /* 0x000fe20000100800 */
[----:B------:R-:W-:Y:S01]  /*22a00*/  VIADD R4, R91, 0xfffffffd ;  /* 0xfffffffd5b047836 */ /* 0x000fe20000000000 */
[----:B------:R-:W4:Y:S02]  /*22a10*/  LDC R112, c[0x0][0x240] ;  /* 0x00009000ff707b82 */ /* 0x000f240000000800 */
[----:B------:R-:W-:Y:S04]  /*22a20*/  STL [R1+0x4c18], R67 ;  /* 0x004c184301007387 */ /* 0x000fe80000100800 */
[----:B------:R-:W-:Y:S01]  /*22a30*/  STL [R1+0x4c24], R68 ;  /* 0x004c244401007387 */ /* 0x000fe20000100800 */
[----:B-1----:R-:W-:Y:S01]  /*22a40*/  IMAD.WIDE R24, R16, 0x4, R242 ;  /* 0x0000000410187825 */ /* 0x002fe200078e02f2 */
[----:B------:R-:W1:Y:S02]  /*22a50*/  LDC R91, c[0x0][0x230] ;  /* 0x00008c00ff5b7b82 */ /* 0x000e640000000800 */
[----:B------:R-:W-:Y:S04]  /*22a60*/  STL [R1+0x4c20], R69 ;  /* 0x004c204501007387 */ /* 0x000fe80000100800 */
[----:B------:R-:W-:Y:S02]  /*22a70*/  STL [R1+0x4c2c], R70 ;  /* 0x004c2c4601007387 */ /* 0x000fe40000100800 */
[----:B------:R-:W4:Y:S02]  /*22a80*/  LDC R16, c[0x0][0x238] ;  /* 0x00008e00ff107b82 */ /* 0x000f240000000800 */
[----:B------:R-:W-:Y:S04]  /*22a90*/  STL [R1+0x4c28], R71 ;  /* 0x004c284701007387 */ /* 0x000fe80000100800 */
[----:B------:R-:W-:Y:S02]  /*22aa0*/  STL [R1+0x4c34], R72 ;  /* 0x004c344801007387 */ /* 0x000fe40000100800 */
[----:B------:R-:W4:Y:S02]  /*22ab0*/  LDC R113, c[0x0][0x240] ;  /* 0x00009000ff717b82 */ /* 0x000f240000000800 */
[----:B------:R-:W-:Y:S04]  /*22ac0*/  STL [R1+0x4c30], R73 ;  /* 0x004c304901007387 */ /* 0x000fe80000100800 */
[----:B------:R-:W-:Y:S02]  /*22ad0*/  STL [R1+0x4c3c], R74 ;  /* 0x004c3c4a01007387 */ /* 0x000fe40000100800 */
[----:B------:R-:W4:Y:S01]  /*22ae0*/  LDC R115, c[0x0][0x240] ;  /* 0x00009000ff737b82 */ /* 0x000f220000000800 */
[----:B--2---:R-:W-:Y:S01]  /*22af0*/  IADD3 R251, R7, R3, RZ ;  /* 0x0000000307fb7210 */ /* 0x004fe20007ffe0ff */
[----:B------:R-:W-:Y:S04]  /*22b00*/  STL [R1+0x4c38], R75 ;  /* 0x004c384b01007387 */ /* 0x000fe80000100800 */
[----:B------:R-:W-:Y:S01]  /*22b10*/  @!PT LDS RZ, [RZ] ;  /* 0x00000000fffff984 */ /* 0x000fe20000000800 */
[----:B------:R-:W-:Y:S01]  /*22b20*/  @!PT LDS RZ, [RZ] ;  /* 0x00000000fffff984 */ /* 0x000fe20000000800 */
[----:B------:R-:W-:Y:S01]  /*22b30*/  @!PT LDS RZ, [RZ] ;  /* 0x00000000fffff984 */ /* 0x000fe20000000800 */
[----:B------:R-:W-:Y:S04]  /*22b40*/  LDGSTS.E [R251], desc[UR60][R242.64], !P3 ;  /* 0x00000000f2fb7fae */ /* 0x000fe8000d92187c */
[----:B------:R-:W-:Y:S04]  /*22b50*/  LDGSTS.E [R251+0x4000], desc[UR60][R236.64], !P3 ;  /* 0x04000000ecfb7fae */ /* 0x000fe8000d92187c */
[----:B------:R-:W-:Y:S04]  /*22b60*/  LDGSTS.E [R251+0x8000], desc[UR60][R238.64], !P3 ;  /* 0x08000000eefb7fae */ /* 0x000fe8000d92187c */
[----:B------:R-:W-:Y:S01]  /*22b70*/  LDGSTS.E [R251+0xc000], desc[UR60][R240.64], !P3 ;  /* 0x0c000000f0fb7fae */ /* 0x000fe2000d92187c */
[----:B------:R-:W-:Y:S01]  /*22b80*/  ISETP.GE.U32.AND P3, PT, R4, 0x7fffff7e, PT ;  /* 0x7fffff7e0400780c */ /* 0x000fe20003f66070 */
[----:B------:R-:W-:-:S02]  /*22b90*/  VIADD R4, R90, 0xfffffffc ;  /* 0xfffffffc5a047836 */ /* 0x000fc40000000000 */
[----:B------:R-:W-:Y:S01]  /*22ba0*/  STL [R1+0x4c44], R76 ;  /* 0x004c444c01007387 */ /* 0x000fe20000100800 */
[----:B---3--:R-:W-:Y:S01]  /*22bb0*/  IMAD R5, R5, 0x3, RZ ;  /* 0x0000000305057824 */ /* 0x008fe200078e02ff */
[----:B------:R-:W2:Y:S02]  /*22bc0*/  LDC R90, c[0x0][0x230] ;  /* 0x00008c00ff5a7b82 */ /* 0x000ea40000000800 */
[----:B------:R-:W-:Y:S04]  /*22bd0*/  STL [R1+0x4c40], R77 ;  /* 0x004c404d01007387 */ /* 0x000fe80000100800 */
[----:B------:R3:W-:Y:S04]  /*22be0*/  LDGSTS.E [R251+0x4], desc[UR60][R24.64], !P1 ;  /* 0x0000400018fb7fae */ /* 0x0007e8000c92187c */
[----:B------:R-:W-:Y:S04]  /*22bf0*/  STL [R1+0x4c4c], R78 ;  /* 0x004c4c4e01007387 */ /* 0x000fe80000100800 */
[----:B------:R1:W-:Y:S04]  /*22c00*/  LDGSTS.E [R251+0x4004], desc[UR60][R22.64], !P1 ;  /* 0x0400400016fb7fae */ /* 0x0003e8000c92187c */
[----:B------:R-:W-:Y:S04]  /*22c10*/  STL [R1+0x4c48], R79 ;  /* 0x004c484f01007387 */ /* 0x000fe80000100800 */
[----:B------:R4:W-:Y:S04]  /*22c20*/  LDGSTS.E [R251+0x8004], desc[UR60][R20.64], !P1 ;  /* 0x0800400014fb7fae */ /* 0x0009e8000c92187c */
[----:B------:R-:W-:Y:S04]  /*22c30*/  STL [R1+0x4c54], R80 ;  /* 0x004c545001007387 */ /* 0x000fe80000100800 */
[----:B------:R2:W-:Y:S01]  /*22c40*/  LDGSTS.E [R251+0xc004], desc[UR60][R18.64], !P1 ;  /* 0x0c00400012fb7fae */ /* 0x0005e2000c92187c */
[----:B------:R-:W-:Y:S01]  /*22c50*/  ISETP.GE.U32.AND P1, PT, R4, 0x7fffff7d, PT ;  /* 0x7fffff7d0400780c */ /* 0x000fe20003f26070 */
[----:B------:R-:W-:-:S02]  /*22c60*/  IMAD.SHL.U32 R4, R89, 0x2, RZ ;  /* 0x0000000259047824 */ /* 0x000fc400078e00ff */
[----:B------:R-:W-:Y:S01]  /*22c70*/  STL [R1+0x4c50], R81 ;  /* 0x004c505101007387 */ /* 0x000fe20000100800 */
[----:B------:R-:W2:Y:S03]  /*22c80*/  LDC R89, c[0x0][0x230] ;  /* 0x00008c00ff597b82 */ /* 0x000ea60000000800 */
[----:B------:R-:W-:Y:S04]  /*22c90*/  STL [R1+0x4c5c], R82 ;  /* 0x004c5c5201007387 */ /* 0x000fe80000100800 */
[----:B------:R-:W-:Y:S04]  /*22ca0*/  STL [R1+0x4c58], R83 ;  /* 0x004c585301007387 */ /* 0x000fe80000100800 */
[----:B------:R-:W-:Y:S04]  /*22cb0*/  STL [R1+0x4c60], R10 ;  /* 0x004c600a01007387 */ /* 0x000fe80000100800 */
[----:B------:R3:W-:Y:S04]  /*22cc0*/  STL.64 [R1+0xed0], R24 ;  /* 0x000ed01801007387 */ /* 0x0007e80000100a00 */
[----:B------:R1:W-:Y:S04]  /*22cd0*/  STL.64 [R1+0xec8], R22 ;  /* 0x000ec81601007387 */ /* 0x0003e80000100a00 */
[----:B------:R4:W-:Y:S01]  /*22ce0*/  STL.64 [R1+0xec0], R20 ;  /* 0x000ec01401007387 */ /* 0x0009e20000100a00 */
[----:B---3--:R-:W-:-:S03]  /*22cf0*/  IMAD.WIDE R24, R4, 0x4, R242 ;  /* 0x0000000404187825 */ /* 0x008fc600078e02f2 */
[----:B------:R2:W-:Y:S01]  /*22d00*/  STL.64 [R1+0xeb8], R18 ;  /* 0x000eb81201007387 */ /* 0x0005e20000100a00 */
[----:B-1----:R-:W-:-:S03]  /*22d10*/  IMAD.WIDE R22, R4, 0x4, R236 ;  /* 0x0000000404167825 */ /* 0x002fc600078e02ec */
[----:B------:R1:W-:Y:S01]  /*22d20*/  STL.64 [R1+0xeb0], R24 ;  /* 0x000eb01801007387 */ /* 0x0003e20000100a00 */
[----:B----4-:R-:W-:-:S03]  /*22d30*/  IMAD.WIDE R20, R4, 0x4, R238 ;  /* 0x0000000404147825 */ /* 0x010fc600078e02ee */
[----:B------:R1:W-:Y:S01]  /*22d40*/  LDGSTS.E [R251+0x8], desc[UR60][R24.64], !P3 ;  /* 0x0000800018fb7fae */ /* 0x0003e2000d92187c */
[----:B--2---:R-:W-:Y:S01]  /*22d50*/  IMAD.WIDE R18, R4, 0x4, R240 ;  /* 0x0000000404127825 */ /* 0x004fe200078e02f0 */
[----:B------:R-:W-:Y:S02]  /*22d60*/  IADD3 R4, R92, -0x21, RZ ;  /* 0xffffffdf5c047810 */ /* 0x000fe40007ffe0ff */
[----:B------:R2:W-:Y:S01]  /*22d70*/  STL.64 [R1+0xea8], R22 ;  /* 0x000ea81601007387 */ /* 0x0005e20000100a00 */
[C---:B------:R-:W-:Y:S01]  /*22d80*/  LOP3.LUT R250, R3.reuse, 0x10, RZ, 0x3c, !PT ;  /* 0x0000001003fa7812 */ /* 0x040fe200078e3cff */
[----:B------:R-:W-:Y:S01]  /*22d90*/  IMAD.MOV.U32 R93, RZ, RZ, R248 ;  /* 0x000000ffff5d7224 */ /* 0x000fe200078e00f8 */
[C---:B------:R-:W-:Y:S01]  /*22da0*/  LOP3.LUT R249, R3.reuse, 0x20, RZ, 0x3c, !PT ;  /* 0x0000002003f97812 */ /* 0x040fe200078e3cff */
[----:B------:R2:W-:Y:S01]  /*22db0*/  LDGSTS.E [R251+0x4008], desc[UR60][R22.64], !P3 ;  /* 0x0400800016fb7fae */ /* 0x0005e2000d92187c */
[----:B------:R-:W-:Y:S01]  /*22dc0*/  LOP3.LUT R244, R3, 0x70, RZ, 0x3c, !PT ;  /* 0x0000007003f47812 */ /* 0x000fe200078e3cff */
[C---:B-1----:R-:W-:Y:S01]  /*22dd0*/  IMAD.WIDE R24, R5.reuse, 0x4, R242 ;  /* 0x0000000405187825 */ /* 0x042fe200078e02f2 */
[----:B------:R-:W1:Y:S01]  /*22de0*/  LDC R92, c[0x0][0x240] ;  /* 0x00009000ff5c7b82 */ /* 0x000e620000000800 */
[----:B------:R3:W-:Y:S04]  /*22df0*/  STL.64 [R1+0xea0], R20 ;  /* 0x000ea01401007387 */ /* 0x0007e80000100a00 */
[----:B------:R3:W-:Y:S01]  /*22e00*/  LDGSTS.E [R251+0x8008], desc[UR60][R20.64], !P3 ;  /* 0x0800800014fb7fae */ /* 0x0007e2000d92187c */
[----:B--2---:R-:W-:-:S03]  /*22e10*/  IMAD.WIDE R22, R5, 0x4, R236 ;  /* 0x0000000405167825 */ /* 0x004fc600078e02ec */
[----:B------:R2:W-:Y:S04]  /*22e20*/  STL.64 [R1+0xed8], R18 ;  /* 0x000ed81201007387 */ /* 0x0005e80000100a00 */
[----:B------:R2:W-:Y:S01]  /*22e30*/  LDGSTS.E [R251+0xc008], desc[UR60][R18.64], !P3 ;  /* 0x0c00800012fb7fae */ /* 0x0005e2000d92187c */
[----:B------:R-:W-:Y:S01]  /*22e40*/  ISETP.GE.U32.AND P3, PT, R4, 0x7fffff60, PT ;  /* 0x7fffff600400780c */ /* 0x000fe20003f66070 */
[----:B---3--:R-:W-:Y:S02]  /*22e50*/  IMAD.WIDE R20, R5, 0x4, R238 ;  /* 0x0000000405147825 */ /* 0x008fe400078e02ee */
[----:B------:R3:W-:Y:S02]  /*22e60*/  LDGSTS.E [R251+0xc], desc[UR60][R24.64], !P1 ;  /* 0x0000c00018fb7fae */ /* 0x0007e4000c92187c */
[----:B------:R-:W-:-:S02]  /*22e70*/  VIADD R4, R91, 0xffffffde ;  /* 0xffffffde5b047836 */ /* 0x000fc40000000000 */
[----:B------:R4:W-:Y:S01]  /*22e80*/  LDGSTS.E [R251+0x400c], desc[UR60][R22.64], !P1 ;  /* 0x0400c00016fb7fae */ /* 0x0009e2000c92187c */
[C---:B------:R-:W-:Y:S01]  /*22e90*/  IADD3 R250, R7.reuse, R250, RZ ;  /* 0x000000fa07fa7210 */ /* 0x040fe20007ffe0ff */
[----:B------:R-:W-:Y:S01]  /*22ea0*/  IMAD.IADD R249, R7, 0x1, R249 ;  /* 0x0000000107f97824 */ /* 0x000fe200078e02f9 */
[----:B------:R-:W-:Y:S01]  /*22eb0*/  LOP3.LUT R248, R3, 0x30, RZ, 0x3c, !PT ;  /* 0x0000003003f87812 */ /* 0x000fe200078e3cff */
[----:B--2---:R-:W-:Y:S01]  /*22ec0*/  IMAD.WIDE R18, R5, 0x4, R240 ;  /* 0x0000000405127825 */ /* 0x004fe200078e02f0 */
[----:B------:R2:W-:Y:S03]  /*22ed0*/  LDGSTS.E [R251+0x800c], desc[UR60][R20.64], !P1 ;  /* 0x0800c00014fb7fae */ /* 0x0005e6000c92187c */
[----:B------:R-:W-:Y:S01]  /*22ee0*/  IMAD.MOV.U32 R95, RZ, RZ, R93 ;  /* 0x000000ffff5f7224 */ /* 0x000fe200078e005d */
[----:B------:R1:W-:Y:S01]  /*22ef0*/  LDGSTS.E [R251+0xc00c], desc[UR60][R18.64], !P1 ;  /* 0x0c00c00012fb7fae */ /* 0x0003e2000c92187c */
[----:B------:R-:W-:Y:S01]  /*22f00*/  ISETP.GE.U32.AND P1, PT, R4, 0x7fffff5f, PT ;  /* 0x7fffff5f0400780c */ /* 0x000fe20003f26070 */
[----:B------:R-:W-:Y:S01]  /*22f10*/  IMAD.SHL.U32 R4, R16, 0x20, RZ ;  /* 0x0000002010047824 */ /* 0x000fe200078e00ff */
[----:B------:R-:W-:Y:S01]  /*22f20*/  IADD3 R244, R7, R244, RZ ;  /* 0x000000f407f47210 */ /* 0x000fe20007ffe0ff */
[----:B------:R-:W1:Y:S01]  /*22f30*/  LDC R16, c[0x0][0x238] ;  /* 0x00008e00ff107b82 */ /* 0x000e620000000800 */
[----:B------:R3:W-:Y:S01]  /*22f40*/  STL.64 [R1+0xe98], R24 ;  /* 0x000e981801007387 */ /* 0x0007e20000100a00 */
[----:B------:R-:W-:-:S03]  /*22f50*/  IMAD R5, R86, 0x21, RZ ;  /* 0x0000002156057824 */ /* 0x000fc600078e02ff */
[----:B------:R4:W-:Y:S03]  /*22f60*/  STL.64 [R1+0xe90], R22 ;  /* 0x000e901601007387 */ /* 0x0009e60000100a00 */
[----:B------:R-:W1:Y:S01]  /*22f70*/  LDC R86, c[0x0][0x238] ;  /* 0x00008e00ff567b82 */ /* 0x000e620000000800 */
[----:B------:R2:W-:Y:S01]  /*22f80*/  STL.64 [R1+0xe88], R20 ;  /* 0x000e881401007387 */ /* 0x0005e20000100a00 */
[----:B---3--:R-:W-:-:S03]  /*22f90*/  IMAD.WIDE R24, R4, 0x4, R242 ;  /* 0x0000000404187825 */ /* 0x008fc600078e02f2 */
[----:B------:R1:W-:Y:S03]  /*22fa0*/  STL.64 [R1+0xe80], R18 ;  /* 0x000e801201007387 */ /* 0x0003e60000100a00 */
[----:B------:R-:W3:Y:S01]  /*22fb0*/  LDC R91, c[0x0][0x240] ;  /* 0x00009000ff5b7b82 */ /* 0x000ee20000000800 */
[C---:B----4-:R-:W-:Y:S01]  /*22fc0*/  IMAD.WIDE R22, R4.reuse, 0x4, R236 ;  /* 0x0000000404167825 */ /* 0x050fe200078e02ec */
[----:B------:R4:W-:Y:S03]  /*22fd0*/  STL.64 [R1+0xe78], R24 ;  /* 0x000e781801007387 */ /* 0x0009e60000100a00 */
[C---:B--2---:R-:W-:Y:S01]  /*22fe0*/  IMAD.WIDE R20, R4.reuse, 0x4, R238 ;  /* 0x0000000404147825 */ /* 0x044fe200078e02ee */
[----:B------:R4:W-:Y:S03]  /*22ff0*/  LDGSTS.E [R251+0x10000], desc[UR60][R24.64], !P3 ;  /* 0x1000000018fb7fae */ /* 0x0009e6000d92187c */
[----:B-1----:R-:W-:Y:S01]  /*23000*/  IMAD.WIDE R18, R4, 0x4, R240 ;  /* 0x0000000404127825 */ /* 0x002fe200078e02f0 */
[----:B------:R-:W-:Y:S01]  /*23010*/  IADD3 R4, R87, -0x23, RZ ;  /* 0xffffffdd57047810 */ /* 0x000fe20007ffe0ff */
[----:B------:R1:W-:Y:S01]  /*23020*/  STL.64 [R1+0xe70], R22 ;  /* 0x000e701601007387 */ /* 0x0003e20000100a00 */
[----:B------:R-:W2:Y:S03]  /*23030*/  LDC R87, c[0x0][0x230] ;  /* 0x00008c00ff577b82 */ /* 0x000ea60000000800 */
[----:B------:R1:W-:Y:S01]  /*23040*/  LDGSTS.E [R251+0x14000], desc[UR60][R22.64], !P3 ;  /* 0x1400000016fb7fae */ /* 0x0003e2000d92187c */
[----:B----4-:R-:W-:-:S03]  /*23050*/  IMAD.WIDE R24, R5, 0x4, R242 ;  /* 0x0000000405187825 */ /* 0x010fc600078e02f2 */
[----:B------:R4:W-:Y:S04]  /*23060*/  STL.64 [R1+0xe68], R20 ;  /* 0x000e681401007387 */ /* 0x0009e80000100a00 */
[----:B------:R4:W-:Y:S01]  /*23070*/  LDGSTS.E [R251+0x18000], desc[UR60][R20.64], !P3 ;  /* 0x1800000014fb7fae */ /* 0x0009e2000d92187c */
[----:B-1----:R-:W-:-:S03]  /*23080*/  IMAD.WIDE R22, R5, 0x4, R236 ;  /* 0x0000000405167825 */ /* 0x002fc600078e02ec */
[----:B------:R1:W-:Y:S04]  /*23090*/  STL.64 [R1+0xee0], R18 ;  /* 0x000ee01201007387 */ /* 0x0003e80000100a00 */
[----:B------:R1:W-:Y:S01]  /*230a0*/  LDGSTS.E [R251+0x1c000], desc[UR60][R18.64], !P3 ;  /* 0x1c00000012fb7fae */ /* 0x0003e2000d92187c */
[----:B------:R-:W-:Y:S01]  /*230b0*/  ISETP.GE.U32.AND P3, PT, R4, 0x7fffff5e, PT ;  /* 0x7fffff5e0400780c */ /* 0x000fe20003f66070 */
[----:B----4-:R-:W-:Y:S02]  /*230c0*/  IMAD.WIDE R20, R5, 0x4, R238 ;  /* 0x0000000405147825 */ /* 0x010fe400078e02ee */
[----:B------:R4:W-:Y:S02]  /*230d0*/  LDGSTS.E [R251+0x10004], desc[UR60][R24.64], !P1 ;  /* 0x1000400018fb7fae */ /* 0x0009e4000c92187c */
[----:B------:R-:W-:-:S02]  /*230e0*/  VIADD R4, R89, 0xffffffdc ;  /* 0xffffffdc59047836 */ /* 0x000fc40000000000 */
[----:B------:R3:W-:Y:S01]  /*230f0*/  LDGSTS.E [R251+0x14004], desc[UR60][R22.64], !P1 ;  /* 0x1400400016fb7fae */ /* 0x0007e2000c92187c */
[----:B------:R-:W2:Y:S01]  /*23100*/  LDC R89, c[0x0][0x230] ;  /* 0x00008c00ff597b82 */ /* 0x000ea20000000800 */
[----:B-1----:R-:W-:Y:S02]  /*23110*/  IMAD.WIDE R18, R5, 0x4, R240 ;  /* 0x0000000405127825 */ /* 0x002fe400078e02f0 */
[----:B------:R1:W-:Y:S04]  /*23120*/  LDGSTS.E [R251+0x18004], desc[UR60][R20.64], !P1 ;  /* 0x1800400014fb7fae */ /* 0x0003e8000c92187c */
[----:B------:R1:W-:Y:S01]  /*23130*/  LDGSTS.E [R251+0x1c004], desc[UR60][R18.64], !P1 ;  /* 0x1c00400012fb7fae */ /* 0x0003e2000c92187c */
[----:B------:R-:W-:Y:S01]  /*23140*/  ISETP.GE.U32.AND P1, PT, R4, 0x7fffff5d, PT ;  /* 0x7fffff5d0400780c */ /* 0x000fe20003f26070 */
[----:B------:R-:W-:-:S02]  /*23150*/  IMAD R4, R16, 0x22, RZ ;  /* 0x0000002210047824 */ /* 0x000fc400078e02ff */
[----:B------:R4:W-:Y:S01]  /*23160*/  STL.64 [R1+0xe60], R24 ;  /* 0x000e601801007387 */ /* 0x0009e20000100a00 */
[----:B------:R-:W-:Y:S01]  /*23170*/  IMAD R5, R88, 0x23, RZ ;  /* 0x0000002358057824 */ /* 0x000fe200078e02ff */
[----:B------:R-:W2:Y:S02]  /*23180*/  LDC R16, c[0x0][0x238] ;  /* 0x00008e00ff107b82 */ /* 0x000ea40000000800 */
[----:B------:R3:W-:Y:S04]  /*23190*/  STL.64 [R1+0xe58], R22 ;  /* 0x000e581601007387 */ /* 0x0007e80000100a00 */
[----:B------:R1:W-:Y:S02]  /*231a0*/  STL.64 [R1+0xe50], R20 ;  /* 0x000e501401007387 */ /* 0x0003e40000100a00 */
[----:B------:R-:W2:Y:S01]  /*231b0*/  LDC R88, c[0x0][0x230] ;  /* 0x00008c00ff587b82 */ /* 0x000ea20000000800 */
[C---:B----4-:R-:W-:Y:S01]  /*231c0*/  IMAD.WIDE R24, R4.reuse, 0x4, R242 ;  /* 0x0000000404187825 */ /* 0x050fe200078e02f2 */
[----:B------:R4:W-:Y:S03]  /*231d0*/  STL.64 [R1+0xe48], R18 ;  /* 0x000e481201007387 */ /* 0x0009e60000100a00 */
[C---:B---3--:R-:W-:Y:S01]  /*231e0*/  IMAD.WIDE R22, R4.reuse, 0x4, R236 ;  /* 0x0000000404167825 */ /* 0x048fe200078e02ec */
[----:B------:R3:W-:Y:S03]  /*231f0*/  STL.64 [R1+0xe40], R24 ;  /* 0x000e401801007387 */ /* 0x0007e60000100a00 */
[C---:B-1----:R-:W-:Y:S01]  /*23200*/  IMAD.WIDE R20, R4.reuse, 0x4, R238 ;  /* 0x0000000404147825 */ /* 0x042fe200078e02ee */
[----:B------:R3:W-:Y:S03]  /*23210*/  LDGSTS.E [R251+0x10008], desc[UR60][R24.64], !P3 ;  /* 0x1000800018fb7fae */ /* 0x0007e6000d92187c */
[----:B----4-:R-:W-:Y:S01]  /*23220*/  IMAD.WIDE R18, R4, 0x4, R240 ;  /* 0x0000000404127825 */ /* 0x010fe200078e02f0 */
[----:B------:R1:W-:Y:S03]  /*23230*/  STL.64 [R1+0xe38], R22 ;  /* 0x000e381601007387 */ /* 0x0003e60000100a00 */
[----:B------:R-:W-:Y:S01]  /*23240*/  VIADD R4, R90, 0xffffffbf ;  /* 0xffffffbf5a047836 */ /* 0x000fe20000000000 */
[----:B------:R1:W-:Y:S01]  /*23250*/  LDGSTS.E [R251+0x14008], desc[UR60][R22.64], !P3 ;  /* 0x1400800016fb7fae */ /* 0x0003e2000d92187c */
[----:B------:R-:W4:Y:S01]  /*23260*/  LDC R90, c[0x0][0x230] ;  /* 0x00008c00ff5a7b82 */ /* 0x000f220000000800 */
[----:B---3--:R-:W-:-:S02]  /*23270*/  IMAD.WIDE R24, R5, 0x4, R242 ;  /* 0x0000000405187825 */ /* 0x008fc400078e02f2 */
[----:B------:R3:W-:Y:S04]  /*23280*/  STL.64 [R1+0xe30], R20 ;  /* 0x000e301401007387 */ /* 0x0007e80000100a00 */
[----:B------:R3:W-:Y:S01]  /*23290*/  LDGSTS.E [R251+0x18008], desc[UR60][R20.64], !P3 ;  /* 0x1800800014fb7fae */ /* 0x0007e2000d92187c */
[----:B-1----:R-:W-:-:S03]  /*232a0*/  IMAD.WIDE R22, R5, 0x4, R236 ;  /* 0x0000000405167825 */ /* 0x002fc600078e02ec */
[----:B------:R1:W-:Y:S04]  /*232b0*/  STL.64 [R1+0xee8], R18 ;  /* 0x000ee81201007387 */ /* 0x0003e80000100a00 */
[----:B------:R1:W-:Y:S01]  /*232c0*/  LDGSTS.E [R251+0x1c008], desc[UR60][R18.64], !P3 ;  /* 0x1c00800012fb7fae */ /* 0x0003e2000d92187c */
[----:B------:R-:W-:Y:S01]  /*232d0*/  ISETP.GE.U32.AND P3, PT, R4, 0x7fffff40, PT ;  /* 0x7fffff400400780c */ /* 0x000fe20003f66070 */
[----:B---3--:R-:W-:Y:S01]  /*232e0*/  IMAD.WIDE R20, R5, 0x4, R238 ;  /* 0x0000000405147825 */ /* 0x008fe200078e02ee */
[----:B--2---:R-:W-:Y:S01]  /*232f0*/  IADD3 R4, R87, -0x42, RZ ;  /* 0xffffffbe57047810 */ /* 0x004fe20007ffe0ff */
[----:B------:R2:W-:Y:S01]  /*23300*/  LDGSTS.E [R251+0x1000c], desc[UR60][R24.64], !P1 ;  /* 0x1000c00018fb7fae */ /* 0x0005e2000c92187c */
[----:B------:R-:W3:Y:S03]  /*23310*/  LDC R87, c[0x0][0x238] ;  /* 0x00008e00ff577b82 */ /* 0x000ee60000000800 */
[----:B------:R2:W-:Y:S01]  /*23320*/  LDGSTS.E [R251+0x1400c], desc[UR60][R22.64], !P1 ;  /* 0x1400c00016fb7fae */ /* 0x0005e2000c92187c */
[----:B-1----:R-:W-:-:S03]  /*23330*/  IMAD.WIDE R18, R5, 0x4, R240 ;  /* 0x0000000405127825 */ /* 0x002fc600078e02f0 */
[----:B------:R1:W-:Y:S04]  /*23340*/  LDGSTS.E [R251+0x1800c], desc[UR60][R20.64], !P1 ;  /* 0x1800c00014fb7fae */ /* 0x0003e8000c92187c */
[----:B------:R4:W-:Y:S01]  /*23350*/  LDGSTS.E [R251+0x1c00c], desc[UR60][R18.64], !P1 ;  /* 0x1c00c00012fb7fae */ /* 0x0009e2000c92187c */
[----:B------:R-:W-:Y:S01]  /*23360*/  ISETP.GE.U32.AND P1, PT, R4, 0x7fffff3f, PT ;  /* 0x7fffff3f0400780c */ /* 0x000fe20003f26070 */
[----:B------:R-:W-:Y:S02]  /*23370*/  IMAD.SHL.U32 R4, R86, 0x40, RZ ;  /* 0x0000004056047824 */ /* 0x000fe400078e00ff */
[----:B------:R-:W3:Y:S01]  /*23380*/  LDC R86, c[0x0][0x238] ;  /* 0x00008e00ff567b82 */ /* 0x000ee20000000800 */
[----:B------:R2:W-:Y:S01]  /*23390*/  STL.64 [R1+0xe28], R24 ;  /* 0x000e281801007387 */ /* 0x0005e20000100a00 */
[----:B------:R-:W-:-:S03]  /*233a0*/  IMAD R5, R16, 0x41, RZ ;  /* 0x0000004110057824 */ /* 0x000fc600078e02ff */
[----:B------:R1:W-:Y:S03]  /*233b0*/  STL.64 [R1+0xe20], R22 ;  /* 0x000e201601007387 */ /* 0x0003e60000100a00 */
[----:B------:R-:W3:Y:S01]  /*233c0*/  LDC R16, c[0x0][0x238] ;  /* 0x00008e00ff107b82 */ /* 0x000ee20000000800 */
[----:B------:R4:W-:Y:S01]  /*233d0*/  STL.64 [R1+0xe18], R20 ;  /* 0x000e181401007387 */ /* 0x0009e20000100a00 */
[----:B--2---:R-:W-:-:S03]  /*233e0*/  IMAD.WIDE R24, R4, 0x4, R242 ;  /* 0x0000000404187825 */ /* 0x004fc600078e02f2 */
[----:B------:R2:W-:Y:S01]  /*233f0*/  STL.64 [R1+0xe10], R18 ;  /* 0x000e101201007387 */ /* 0x0005e20000100a00 */
[----:B-1----:R-:W-:-:S03]  /*23400*/  IMAD.WIDE R22, R4, 0x4, R236 ;  /* 0x0000000404167825 */ /* 0x002fc600078e02ec */
[----:B------:R1:W-:Y:S01]  /*23410*/  STL.64 [R1+0xe08], R24 ;  /* 0x000e081801007387 */ /* 0x0003e20000100a00 */
[----:B----4-:R-:W-:-:S03]  /*23420*/  IMAD.WIDE R20, R4, 0x4, R238 ;  /* 0x0000000404147825 */ /* 0x010fc600078e02ee */
[----:B------:R1:W-:Y:S01]  /*23430*/  LDGSTS.E [R251+0x20000], desc[UR60][R24.64], !P3 ;  /* 0x2000000018fb7fae */ /* 0x0003e2000d92187c */
[----:B--2---:R-:W-:-:S03]  /*23440*/  IMAD.WIDE R18, R4, 0x4, R240 ;  /* 0x0000000404127825 */ /* 0x004fc600078e02f0 */
[----:B------:R2:W-:Y:S01]  /*23450*/  STL.64 [R1+0xe00], R22 ;  /* 0x000e001601007387 */ /* 0x0005e20000100a00 */
[----:B------:R-:W-:-:S03]  /*23460*/  VIADD R4, R89, 0xffffffbd ;  /* 0xffffffbd59047836 */ /* 0x000fc60000000000 */
[----:B------:R2:W-:Y:S01]  /*23470*/  LDGSTS.E [R251+0x24000], desc[UR60][R22.64], !P3 ;  /* 0x2400000016fb7fae */ /* 0x0005e2000d92187c */
[----:B------:R-:W4:Y:S01]  /*23480*/  LDC R89, c[0x0][0x230] ;  /* 0x00008c00ff597b82 */ /* 0x000f220000000800 */
[C---:B-1----:R-:W-:Y:S02]  /*23490*/  IMAD.WIDE R24, R5.reuse, 0x4, R242 ;  /* 0x0000000405187825 */ /* 0x042fe400078e02f2 */
[----:B------:R1:W-:Y:S04]  /*234a0*/  STL.64 [R1+0xdf8], R20 ;  /* 0x000df81401007387 */ /* 0x0003e80000100a00 */
[----:B------:R1:W-:Y:S01]  /*234b0*/  LDGSTS.E [R251+0x28000], desc[UR60][R20.64], !P3 ;  /* 0x2800000014fb7fae */ /* 0x0003e2000d92187c */
[----:B--2---:R-:W-:-:S03]  /*234c0*/  IMAD.WIDE R22, R5, 0x4, R236 ;  /* 0x0000000405167825 */ /* 0x004fc600078e02ec */
[----:B------:R2:W-:Y:S04]  /*234d0*/  STL.64 [R1+0xef0], R18 ;  /* 0x000ef01201007387 */ /* 0x0005e80000100a00 */
[----:B------:R2:W-:Y:S01]  /*234e0*/  LDGSTS.E [R251+0x2c000], desc[UR60][R18.64], !P3 ;  /* 0x2c00000012fb7fae */ /* 0x0005e2000d92187c */
[----:B------:R-:W-:Y:S01]  /*234f0*/  ISETP.GE.U32.AND P3, PT, R4, 0x7fffff3e, PT ;  /* 0x7fffff3e0400780c */ /* 0x000fe20003f66070 */
[C---:B-1----:R-:W-:Y:S01]  /*23500*/  IMAD.WIDE R20, R5.reuse, 0x4, R238 ;  /* 0x0000000405147825 */ /* 0x042fe200078e02ee */
[----:B------:R-:W-:Y:S01]  /*23510*/  IADD3 R4, R88, -0x44, RZ ;  /* 0xffffffbc58047810 */ /* 0x000fe20007ffe0ff */
[----:B------:R1:W-:Y:S01]  /*23520*/  LDGSTS.E [R251+0x20004], desc[UR60][R24.64], !P1 ;  /* 0x2000400018fb7fae */ /* 0x0003e2000c92187c */
[----:B------:R-:W4:Y:S03]  /*23530*/  LDC R88, c[0x0][0x238] ;  /* 0x00008e00ff587b82 */ /* 0x000f260000000800 */
[----:B------:R1:W-:Y:S01]  /*23540*/  LDGSTS.E [R251+0x24004], desc[UR60][R22.64], !P1 ;  /* 0x2400400016fb7fae */ /* 0x0003e2000c92187c */
[----:B--2---:R-:W-:-:S03]  /*23550*/  IMAD.WIDE R18, R5, 0x4, R240 ;  /* 0x0000000405127825 */ /* 0x004fc600078e02f0 */
[----:B------:R2:W-:Y:S04]  /*23560*/  LDGSTS.E [R251+0x28004], desc[UR60][R20.64], !P1 ;  /* 0x2800400014fb7fae */ /* 0x0005e8000c92187c */
[----:B------:R2:W-:Y:S01]  /*23570*/  LDGSTS.E [R251+0x2c004], desc[UR60][R18.64], !P1 ;  /* 0x2c00400012fb7fae */ /* 0x0005e2000c92187c */
[----:B------:R-:W-:Y:S01]  /*23580*/  ISETP.GE.U32.AND P1, PT, R4, 0x7fffff3d, PT ;  /* 0x7fffff3d0400780c */ /* 0x000fe20003f26070 */
[----:B---3--:R-:W-:Y:S02]  /*23590*/  IMAD R4, R86, 0x42, RZ ;  /* 0x0000004256047824 */ /* 0x008fe400078e02ff */
[----:B------:R1:W-:Y:S01]  /*235a0*/  STL.64 [R1+0xdf0], R24 ;  /* 0x000df01801007387 */ /* 0x0003e20000100a00 */
[----:B------:R-:W3:Y:S01]  /*235b0*/  LDC R86, c[0x0][0x230] ;  /* 0x00008c00ff567b82 */ /* 0x000ee20000000800 */
[----:B------:R-:W-:-:S02]  /*235c0*/  IMAD R5, R87, 0x43, RZ ;  /* 0x0000004357057824 */ /* 0x000fc400078e02ff */
[----:B------:R2:W-:Y:S04]  /*235d0*/  STL.64 [R1+0xde8], R22 ;  /* 0x000de81601007387 */ /* 0x0005e80000100a00 */
[----:B------:R2:W-:Y:S01]  /*235e0*/  STL.64 [R1+0xde0], R20 ;  /* 0x000de01401007387 */ /* 0x0005e20000100a00 */
[----:B------:R-:W3:Y:S01]  /*235f0*/  LDC R87, c[0x0][0x238] ;  /* 0x00008e00ff577b82 */ /* 0x000ee20000000800 */
[C---:B-1----:R-:W-:Y:S02]  /*23600*/  IMAD.WIDE R24, R4.reuse, 0x4, R242 ;  /* 0x0000000404187825 */ /* 0x042fe400078e02f2 */
[----:B------:R1:W-:Y:S02]  /*23610*/  STL.64 [R1+0xdd8], R18 ;  /* 0x000dd81201007387 */ /* 0x0003e40000100a00 */
[----:B--2---:R-:W-:-:S02]  /*23620*/  IMAD.WIDE R22, R4, 0x4, R236 ;  /* 0x0000000404167825 */ /* 0x004fc400078e02ec */
[----:B------:R2:W-:Y:S02]  /*23630*/  STL.64 [R1+0xdd0], R24 ;  /* 0x000dd01801007387 */ /* 0x0005e40000100a00 */
[C---:B------:R-:W-:Y:S02]  /*23640*/  IMAD.WIDE R20, R4.reuse, 0x4, R238 ;  /* 0x0000000404147825 */ /* 0x040fe400078e02ee */
[----:B------:R2:W-:Y:S02]  /*23650*/  LDGSTS.E [R251+0x20008], desc[UR60][R24.64], !P3 ;  /* 0x2000800018fb7fae */ /* 0x0005e4000d92187c */
[----:B-1----:R-:W-:Y:S02]  /*23660*/  IMAD.WIDE R18, R4, 0x4, R240 ;  /* 0x0000000404127825 */ /* 0x002fe400078e02f0 */
[----:B------:R1:W-:Y:S02]  /*23670*/  STL.64 [R1+0xdc8], R22 ;  /* 0x000dc81601007387 */ /* 0x0003e40000100a00 */
[----:B------:R-:W-:-:S02]  /*23680*/  VIADD R4, R90, 0xffffff9f ;  /* 0xffffff9f5a047836 */ /* 0x000fc40000000000 */
[----:B------:R1:W-:Y:S01]  /*23690*/  LDGSTS.E [R251+0x24008], desc[UR60][R22.64], !P3 ;  /* 0x2400800016fb7fae */ /* 0x0003e2000d92187c */
[----:B------:R-:W3:Y:S01]  /*236a0*/  LDC R90, c[0x0][0x230] ;  /* 0x00008c00ff5a7b82 */ /* 0x000ee20000000800 */
[C---:B--2---:R-:W-:Y:S02]  /*236b0*/  IMAD.WIDE R24, R5.reuse, 0x4, R242 ;  /* 0x0000000405187825 */ /* 0x044fe400078e02f2 */
[----:B------:R2:W-:Y:S04]  /*236c0*/  STL.64 [R1+0xdc0], R20 ;  /* 0x000dc01401007387 */ /* 0x0005e80000100a00 */
[----:B------:R2:W-:Y:S01]  /*236d0*/  LDGSTS.E [R251+0x28008], desc[UR60][R20.64], !P3 ;  /* 0x2800800014fb7fae */ /* 0x0005e2000d92187c */
[----:B-1----:R-:W-:-:S03]  /*236e0*/  IMAD.WIDE R22, R5, 0x4, R236 ;  /* 0x0000000405167825 */ /* 0x002fc600078e02ec */
[----:B------:R1:W-:Y:S04]  /*236f0*/  STL.64 [R1+0xef8], R18 ;  /* 0x000ef81201007387 */ /* 0x0003e80000100a00 */
[----:B------:R1:W-:Y:S01]  /*23700*/  LDGSTS.E [R251+0x2c008], desc[UR60][R18.64], !P3 ;  /* 0x2c00800012fb7fae */ /* 0x0003e2000d92187c */
[----:B------:R-:W-:Y:S01]  /*23710*/  ISETP.GE.U32.AND P3, PT, R4, 0x7fffff20, PT ;  /* 0x7fffff200400780c */ /* 0x000fe20003f66070 */
[----:B--2---:R-:W-:Y:S02]  /*23720*/  IMAD.WIDE R20, R5, 0x4, R238 ;  /* 0x0000000405147825 */ /* 0x004fe400078e02ee */
[----:B------:R2:W-:Y:S02]  /*23730*/  LDGSTS.E [R251+0x2000c], desc[UR60][R24.64], !P1 ;  /* 0x2000c00018fb7fae */ /* 0x0005e4000c92187c */
[----:B----4-:R-:W-:-:S02]  /*23740*/  VIADD R4, R89, 0xffffff9e ;  /* 0xffffff9e59047836 */ /* 0x010fc40000000000 */
[----:B------:R4:W-:Y:S01]  /*23750*/  LDGSTS.E [R251+0x2400c], desc[UR60][R22.64], !P1 ;  /* 0x2400c00016fb7fae */ /* 0x0009e2000c92187c */
[----:B------:R-:W3:Y:S01]  /*23760*/  LDC R89, c[0x0][0x238] ;  /* 0x00008e00ff597b82 */ /* 0x000ee20000000800 */
[----:B-1----:R-:W-:Y:S02]  /*23770*/  IMAD.WIDE R18, R5, 0x4, R240 ;  /* 0x0000000405127825 */ /* 0x002fe400078e02f0 */
[----:B------:R1:W-:Y:S04]  /*23780*/  LDGSTS.E [R251+0x2800c], desc[UR60][R20.64], !P1 ;  /* 0x2800c00014fb7fae */ /* 0x0003e8000c92187c */
[----:B------:R1:W-:Y:S01]  /*23790*/  LDGSTS.E [R251+0x2c00c], desc[UR60][R18.64], !P1 ;  /* 0x2c00c00012fb7fae */ /* 0x0003e2000c92187c */
[----:B------:R-:W-:Y:S01]  /*237a0*/  ISETP.GE.U32.AND P1, PT, R4, 0x7fffff1f, PT ;  /* 0x7fffff1f0400780c */ /* 0x000fe20003f26070 */
[----:B------:R-:W-:-:S02]  /*237b0*/  IMAD R4, R88, 0x60, RZ ;  /* 0x0000006058047824 */ /* 0x000fc400078e02ff */
[----:B------:R2:W-:Y:S01]  /*237c0*/  STL.64 [R1+0xdb8], R24 ;  /* 0x000db81801007387 */ /* 0x0005e20000100a00 */
[----:B------:R-:W3:Y:S01]  /*237d0*/  LDC R88, c[0x0][0x230] ;  /* 0x00008c00ff587b82 */ /* 0x000ee20000000800 */
[----:B------:R-:W-:Y:S02]  /*237e0*/  IMAD R5, R16, 0x61, RZ ;  /* 0x0000006110057824 */ /* 0x000fe400078e02ff */
[----:B------:R4:W-:Y:S04]  /*237f0*/  STL.64 [R1+0xdb0], R22 ;  /* 0x000db01601007387 */ /* 0x0009e80000100a00 */
[----:B------:R1:W-:Y:S01]  /*23800*/  STL.64 [R1+0xda8], R20 ;  /* 0x000da81401007387 */ /* 0x0003e20000100a00 */
[----:B------:R-:W3:Y:S01]  /*23810*/  LDC R16, c[0x0][0x238] ;  /* 0x00008e00ff107b82 */ /* 0x000ee20000000800 */
[----:B--2---:R-:W-:-:S02]  /*23820*/  IMAD.WIDE R24, R4, 0x4, R242 ;  /* 0x0000000404187825 */ /* 0x004fc400078e02f2 */
[----:B------:R2:W-:Y:S02]  /*23830*/  STL.64 [R1+0xda0], R18 ;  /* 0x000da01201007387 */ /* 0x0005e40000100a00 */
[C---:B----4-:R-:W-:Y:S02]  /*23840*/  IMAD.WIDE R22, R4.reuse, 0x4, R236 ;  /* 0x0000000404167825 */ /* 0x050fe400078e02ec */
[----:B------:R4:W-:Y:S02]  /*23850*/  STL.64 [R1+0xd98], R24 ;  /* 0x000d981801007387 */ /* 0x0009e40000100a00 */
[C---:B-1----:R-:W-:Y:S02]  /*23860*/  IMAD.WIDE R20, R4.reuse, 0x4, R238 ;  /* 0x0000000404147825 */ /* 0x042fe400078e02ee */
[----:B------:R4:W-:Y:S02]  /*23870*/  LDGSTS.E [R251+0x30000], desc[UR60][R24.64], !P3 ;  /* 0x3000000018fb7fae */ /* 0x0009e4000d92187c */
[----:B--2---:R-:W-:Y:S01]  /*23880*/  IMAD.WIDE R18, R4, 0x4, R240 ;  /* 0x0000000404127825 */ /* 0x004fe200078e02f0 */
[----:B---3--:R-:W-:Y:S01]  /*23890*/  IADD3 R4, R86, -0x63, RZ ;  /* 0xffffff9d56047810 */ /* 0x008fe20007ffe0ff */
        /* <DEDUP_REMOVED lines=10> */
[----:B---3--:R-:W-:Y:S02]  /*23940*/  IMAD.WIDE R20, R5, 0x4, R238 ;  /* 0x0000000405147825 */ /* 0x008fe400078e02ee */
        /* <DEDUP_REMOVED lines=10> */
[----:B------:R-:W2:Y:S01]  /*239f0*/  LDC R89, c[0x0][0x230] ;  /* 0x00008c00ff597b82 */ /* 0x000ea20000000800 */
[----:B------:R-:W-:Y:S02]  /*23a00*/  IMAD R5, R87, 0x63, RZ ;  /* 0x0000006357057824 */ /* 0x000fe400078e02ff */
[----:B------:R4:W-:Y:S04]  /*23a10*/  STL.64 [R1+0xd78], R22 ;  /* 0x000d781601007387 */ /* 0x0009e80000100a00 */
[----:B------:R1:W-:Y:S01]  /*23a20*/  STL.64 [R1+0xd70], R20 ;  /* 0x000d701401007387 */ /* 0x0003e20000100a00 */
[----:B------:R-:W2:Y:S01]  /*23a30*/  LDC R87, c[0x0][0x230] ;  /* 0x00008c00ff577b82 */ /* 0x000ea20000000800 */
[----:B---3--:R-:W-:-:S02]  /*23a40*/  IMAD.WIDE R24, R4, 0x4, R242 ;  /* 0x0000000404187825 */ /* 0x008fc400078e02f2 */
[----:B------:R3:W-:Y:S02]  /*23a50*/  STL.64 [R1+0xd68], R18 ;  /* 0x000d681201007387 */ /* 0x0007e40000100a00 */
[C---:B----4-:R-:W-:Y:S02]  /*23a60*/  IMAD.WIDE R22, R4.reuse, 0x4, R236 ;  /* 0x0000000404167825 */ /* 0x050fe400078e02ec */
[----:B------:R4:W-:Y:S02]  /*23a70*/  STL.64 [R1+0xd60], R24 ;  /* 0x000d601801007387 */ /* 0x0009e40000100a00 */
[C---:B-1----:R-:W-:Y:S02]  /*23a80*/  IMAD.WIDE R20, R4.reuse, 0x4, R238 ;  /* 0x0000000404147825 */ /* 0x042fe400078e02ee */
[----:B------:R4:W-:Y:S02]  /*23a90*/  LDGSTS.E [R251+0x30008], desc[UR60][R24.64], !P3 ;  /* 0x3000800018fb7fae */ /* 0x0009e4000d92187c */
[----:B---3--:R-:W-:Y:S01]  /*23aa0*/  IMAD.WIDE R18, R4, 0x4, R240 ;  /* 0x0000000404127825 */ /* 0x008fe200078e02f0 */
[----:B------:R-:W-:Y:S01]  /*23ab0*/  IADD3 R4, R88, -0x5, RZ ;  /* 0xfffffffb58047810 */ /* 0x000fe20007ffe0ff */
[----:B------:R1:W-:Y:S01]  /*23ac0*/  STL.64 [R1+0xd58], R22 ;  /* 0x000d581601007387 */ /* 0x0003e20000100a00 */
[----:B------:R-:W3:Y:S03]  /*23ad0*/  LDC R88, c[0x0][0x230] ;  /* 0x00008c00ff587b82 */ /* 0x000ee60000000800 */
        /* <DEDUP_REMOVED lines=10> */
[----:B--2---:R-:W-:-:S02]  /*23b80*/  VIADD R4, R86, 0xfffffffa ;  /* 0xfffffffa56047836 */ /* 0x004fc40000000000 */
[----:B------:R2:W-:Y:S01]  /*23b90*/  LDGSTS.E [R251+0x3400c], desc[UR60][R22.64], !P1 ;  /* 0x3400c00016fb7fae */ /* 0x0005e2000c92187c */
[----:B------:R-:W3:Y:S01]  /*23ba0*/  LDC R86, c[0x0][0x238] ;  /* 0x00008e00ff567b82 */ /* 0x000ee20000000800 */
[----:B-1----:R-:W-:Y:S02]  /*23bb0*/  IMAD.WIDE R18, R5, 0x4, R240 ;  /* 0x0000000405127825 */ /* 0x002fe400078e02f0 */
[----:B------:R1:W-:Y:S04]  /*23bc0*/  LDGSTS.E [R251+0x3800c], desc[UR60][R20.64], !P1 ;  /* 0x3800c00014fb7fae */ /* 0x0003e8000c92187c */
[----:B------:R1:W-:Y:S01]  /*23bd0*/  LDGSTS.E [R251+0x3c00c], desc[UR60][R18.64], !P1 ;  /* 0x3c00c00012fb7fae */ /* 0x0003e2000c92187c */
[----:B------:R-:W-:Y:S01]  /*23be0*/  ISETP.GE.U32.AND P1, PT, R4, 0x7fffff7b, PT ;  /* 0x7fffff7b0400780c */ /* 0x000fe20003f26070 */
[----:B------:R-:W-:-:S02]  /*23bf0*/  IMAD.SHL.U32 R4, R16, 0x4, RZ ;  /* 0x0000000410047824 */ /* 0x000fc400078e00ff */
[----:B------:R-:W3:Y:S01]  /*23c00*/  LDC R16, c[0x0][0x238] ;  /* 0x00008e00ff107b82 */ /* 0x000ee20000000800 */
[----:B------:R4:W-:Y:S01]  /*23c10*/  STL.64 [R1+0xd48], R24 ;  /* 0x000d481801007387 */ /* 0x0009e20000100a00 */
[----:B------:R-:W-:-:S03]  /*23c20*/  IMAD R5, R6, 0x5, RZ ;  /* 0x0000000506057824 */ /* 0x000fc600078e02ff */
[----:B------:R2:W-:Y:S01]  /*23c30*/  STL.64 [R1+0xd40], R22 ;  /* 0x000d401601007387 */ /* 0x0005e20000100a00 */
[----:B------:R-:W-:Y:S02]  /*23c40*/  IMAD.IADD R248, R7, 0x1, R248 ;  /* 0x0000000107f87824 */ /* 0x000fe400078e02f8 */
[----:B------:R-:W-:Y:S01]  /*23c50*/  IMAD.MOV.U32 R93, RZ, RZ, R247 ;  /* 0x000000ffff5d7224 */ /* 0x000fe200078e00f7 */
[----:B------:R1:W-:Y:S01]  /*23c60*/  STL.64 [R1+0xd38], R20 ;  /* 0x000d381401007387 */ /* 0x0003e20000100a00 */
[----:B------:R-:W3:Y:S01]  /*23c70*/  LDC R6, c[0x0][0x238] ;  /* 0x00008e00ff067b82 */ /* 0x000ee20000000800 */
[C---:B----4-:R-:W-:Y:S02]  /*23c80*/  IMAD.WIDE R24, R4.reuse, 0x4, R242 ;  /* 0x0000000404187825 */ /* 0x050fe400078e02f2 */
[----:B------:R4:W-:Y:S02]  /*23c90*/  STL.64 [R1+0xd30], R18 ;  /* 0x000d301201007387 */ /* 0x0009e40000100a00 */
[----:B--2---:R-:W-:-:S02]  /*23ca0*/  IMAD.WIDE R22, R4, 0x4, R236 ;  /* 0x0000000404167825 */ /* 0x004fc400078e02ec */
[----:B------:R2:W-:Y:S02]  /*23cb0*/  STL.64 [R1+0xf10], R24 ;  /* 0x000f101801007387 */ /* 0x0005e40000100a00 */
[C---:B-1----:R-:W-:Y:S02]  /*23cc0*/  IMAD.WIDE R20, R4.reuse, 0x4, R238 ;  /* 0x0000000404147825 */ /* 0x042fe400078e02ee */
[----:B------:R2:W-:Y:S02]  /*23cd0*/  LDGSTS.E [R250], desc[UR60][R24.64], !P3 ;  /* 0x0000000018fa7fae */ /* 0x0005e4000d92187c */
[----:B----4-:R-:W-:Y:S02]  /*23ce0*/  IMAD.WIDE R18, R4, 0x4, R240 ;  /* 0x0000000404127825 */ /* 0x010fe400078e02f0 */
[----:B------:R1:W-:Y:S02]  /*23cf0*/  STL.64 [R1+0xd28], R22 ;  /* 0x000d281601007387 */ /* 0x0003e40000100a00 */
[----:B------:R-:W-:-:S02]  /*23d00*/  VIADD R4, R89, 0xfffffff9 ;  /* 0xfffffff959047836 */ /* 0x000fc40000000000 */
[----:B------:R1:W-:Y:S01]  /*23d10*/  LDGSTS.E [R250+0x4000], desc[UR60][R22.64], !P3 ;  /* 0x0400000016fa7fae */ /* 0x0003e2000d92187c */
[----:B------:R-:W4:Y:S01]  /*23d20*/  LDC R89, c[0x0][0x230] ;  /* 0x00008c00ff597b82 */ /* 0x000f220000000800 */
        /* <DEDUP_REMOVED lines=9> */
[----:B------:R-:W-:-:S02]  /*23dc0*/  VIADD R4, R87, 0xfffffff8 ;  /* 0xfffffff857047836 */ /* 0x000fc40000000000 */
[----:B------:R2:W-:Y:S01]  /*23dd0*/  LDGSTS.E [R250+0x4004], desc[UR60][R22.64], !P1 ;  /* 0x0400400016fa7fae */ /* 0x0005e2000c92187c */
[----:B------:R-:W4:Y:S01]  /*23de0*/  LDC R87, c[0x0][0x238] ;  /* 0x00008e00ff577b82 */ /* 0x000f220000000800 */
[----:B-1----:R-:W-:Y:S02]  /*23df0*/  IMAD.WIDE R18, R5, 0x4, R240 ;  /* 0x0000000405127825 */ /* 0x002fe400078e02f0 */
[----:B------:R1:W-:Y:S04]  /*23e00*/  LDGSTS.E [R250+0x8004], desc[UR60][R20.64], !P1 ;  /* 0x0800400014fa7fae */ /* 0x0003e8000c92187c */
[----:B------:R1:W-:Y:S01]  /*23e10*/  LDGSTS.E [R250+0xc004], desc[UR60][R18.64], !P1 ;  /* 0x0c00400012fa7fae */ /* 0x0003e2000c92187c */
[----:B------:R-:W-:Y:S01]  /*23e20*/  ISETP.GE.U32.AND P1, PT, R4, 0x7fffff79, PT ;  /* 0x7fffff790400780c */ /* 0x000fe20003f26070 */
[----:B---3--:R-:W-:-:S02]  /*23e30*/  IMAD R4, R86, 0x6, RZ ;  /* 0x0000000656047824 */ /* 0x008fc400078e02ff */
        /* <DEDUP_REMOVED lines=10> */
[----:B------:R-:W-:-:S03]  /*23ee0*/  IMAD.WIDE R20, R4, 0x4, R238 ;  /* 0x0000000404147825 */ /* 0x000fc600078e02ee */
[----:B------:R1:W-:Y:S01]  /*23ef0*/  LDGSTS.E [R250+0x8], desc[UR60][R24.64], !P3 ;  /* 0x0000800018fa7fae */ /* 0x0003e2000d92187c */
[----:B--2---:R-:W-:Y:S01]  /*23f00*/  IMAD.WIDE R18, R4, 0x4, R240 ;  /* 0x0000000404127825 */ /* 0x004fe200078e02f0 */
[----:B------:R-:W-:Y:S02]  /*23f10*/  IADD3 R4, R88, -0x25, RZ ;  /* 0xffffffdb58047810 */ /* 0x000fe40007ffe0ff */
[----:B------:R2:W-:Y:S01]  /*23f20*/  STL.64 [R1+0xcf0], R22 ;  /* 0x000cf01601007387 */ /* 0x0005e20000100a00 */
[----:B------:R-:W3:Y:S03]  /*23f30*/  LDC R88, c[0x0][0x230] ;  /* 0x00008c00ff587b82 */ /* 0x000ee60000000800 */
[----:B------:R2:W-:Y:S01]  /*23f40*/  LDGSTS.E [R250+0x4008], desc[UR60][R22.64], !P3 ;  /* 0x0400800016fa7fae */ /* 0x0005e2000d92187c */
[----:B-1----:R-:W-:-:S03]  /*23f50*/  IMAD.WIDE R24, R5, 0x4, R242 ;  /* 0x0000000405187825 */ /* 0x002fc600078e02f2 */
[----:B------:R1:W-:Y:S04]  /*23f60*/  STL.64 [R1+0xce8], R20 ;  /* 0x000ce81401007387 */ /* 0x0003e80000100a00 */
[----:B------:R1:W-:Y:S01]  /*23f70*/  LDGSTS.E [R250+0x8008], desc[UR60][R20.64], !P3 ;  /* 0x0800800014fa7fae */ /* 0x0003e2000d92187c */
[----:B--2---:R-:W-:-:S03]  /*23f80*/  IMAD.WIDE R22, R5, 0x4, R236 ;  /* 0x0000000405167825 */ /* 0x004fc600078e02ec */
[----:B------:R2:W-:Y:S04]  /*23f90*/  STL.64 [R1+0xf20], R18 ;  /* 0x000f201201007387 */ /* 0x0005e80000100a00 */
[----:B------:R2:W-:Y:S01]  /*23fa0*/  LDGSTS.E [R250+0xc008], desc[UR60][R18.64], !P3 ;  /* 0x0c00800012fa7fae */ /* 0x0005e2000d92187c */
[----:B------:R-:W-:Y:S01]  /*23fb0*/  ISETP.GE.U32.AND P3, PT, R4, 0x7fffff5c, PT ;  /* 0x7fffff5c0400780c */ /* 0x000fe20003f66070 */
[----:B-1----:R-:W-:Y:S02]  /*23fc0*/  IMAD.WIDE R20, R5, 0x4, R238 ;  /* 0x0000000405147825 */ /* 0x002fe400078e02ee */
[----:B------:R1:W-:Y:S02]  /*23fd0*/  LDGSTS.E [R250+0xc], desc[UR60][R24.64], !P1 ;  /* 0x0000c00018fa7fae */ /* 0x0003e4000c92187c */
[----:B----4-:R-:W-:-:S02]  /*23fe0*/  VIADD R4, R89, 0xffffffda ;  /* 0xffffffda59047836 */ /* 0x010fc40000000000 */
[----:B------:R4:W-:Y:S01]  /*23ff0*/  LDGSTS.E [R250+0x400c], desc[UR60][R22.64], !P1 ;  /* 0x0400c00016fa7fae */ /* 0x0009e2000c92187c */
[----:B------:R-:W4:Y:S01]  /*24000*/  LDC R89, c[0x0][0x230] ;  /* 0x00008c00ff597b82 */ /* 0x000f220000000800 */
[----:B--2---:R-:W-:Y:S02]  /*24010*/  IMAD.WIDE R18, R5, 0x4, R240 ;  /* 0x0000000405127825 */ /* 0x004fe400078e02f0 */
[----:B------:R2:W-:Y:S04]  /*24020*/  LDGSTS.E [R250+0x800c], desc[UR60][R20.64], !P1 ;  /* 0x0800c00014fa7fae */ /* 0x0005e8000c92187c */
[----:B------:R2:W-:Y:S01]  /*24030*/  LDGSTS.E [R250+0xc00c], desc[UR60][R18.64], !P1 ;  /* 0x0c00c00012fa7fae */ /* 0x0005e2000c92187c */
[----:B------:R-:W-:Y:S01]  /*24040*/  ISETP.GE.U32.AND P1, PT, R4, 0x7fffff5b, PT ;  /* 0x7fffff5b0400780c */ /* 0x000fe20003f26070 */
[----:B------:R-:W-:-:S02]  /*24050*/  IMAD R4, R87, 0x24, RZ ;  /* 0x0000002457047824 */ /* 0x000fc400078e02ff */
[----:B------:R-:W2:Y:S01]  /*24060*/  LDC R87, c[0x0][0x238] ;  /* 0x00008e00ff577b82 */ /* 0x000ea20000000800 */
[----:B------:R1:W-:Y:S01]  /*24070*/  STL.64 [R1+0xf28], R24 ;  /* 0x000f281801007387 */ /* 0x0003e20000100a00 */
[----:B---3--:R-:W-:-:S03]  /*24080*/  IMAD R5, R86, 0x25, RZ ;  /* 0x0000002556057824 */ /* 0x008fc600078e02ff */
[----:B------:R4:W-:Y:S03]  /*24090*/  STL.64 [R1+0xf30], R22 ;  /* 0x000f301601007387 */ /* 0x0009e60000100a00 */
[----:B------:R-:W3:Y:S01]  /*240a0*/  LDC R86, c[0x0][0x238] ;  /* 0x00008e00ff567b82 */ /* 0x000ee20000000800 */
[----:B------:R2:W-:Y:S01]  /*240b0*/  STL.64 [R1+0xf38], R20 ;  /* 0x000f381401007387 */ /* 0x0005e20000100a00 */
[----:B-1----:R-:W-:-:S03]  /*240c0*/  IMAD.WIDE R24, R4, 0x4, R242 ;  /* 0x0000000404187825 */ /* 0x002fc600078e02f2 */
[----:B------:R1:W-:Y:S01]  /*240d0*/  STL.64 [R1+0xf40], R18 ;  /* 0x000f401201007387 */ /* 0x0003e20000100a00 */
[----:B----4-:R-:W-:-:S03]  /*240e0*/  IMAD.WIDE R22, R4, 0x4, R236 ;  /* 0x0000000404167825 */ /* 0x010fc600078e02ec */
[----:B------:R4:W-:Y:S01]  /*240f0*/  STL.64 [R1+0xf48], R24 ;  /* 0x000f481801007387 */ /* 0x0009e20000100a00 */
[----:B--2---:R-:W-:-:S03]  /*24100*/  IMAD.WIDE R20, R4, 0x4, R238 ;  /* 0x0000000404147825 */ /* 0x004fc600078e02ee */
[----:B------:R4:W-:Y:S01]  /*24110*/  LDGSTS.E [R250+0x10000], desc[UR60][R24.64], !P3 ;  /* 0x1000000018fa7fae */ /* 0x0009e2000d92187c */
[----:B-1----:R-:W-:-:S03]  /*24120*/  IMAD.WIDE R18, R4, 0x4, R240 ;  /* 0x0000000404127825 */ /* 0x002fc600078e02f0 */
[----:B------:R1:W-:Y:S01]  /*24130*/  STL.64 [R1+0x1070], R22 ;  /* 0x0010701601007387 */ /* 0x0003e20000100a00 */
[----:B------:R-:W-:-:S03]  /*24140*/  VIADD R4, R90, 0xffffffd9 ;  /* 0xffffffd95a047836 */ /* 0x000fc60000000000 */
[----:B------:R1:W-:Y:S01]  /*24150*/  LDGSTS.E [R250+0x14000], desc[UR60][R22.64], !P3 ;  /* 0x1400000016fa7fae */ /* 0x0003e2000d92187c */
[----:B------:R-:W2:Y:S01]  /*24160*/  LDC R90, c[0x0][0x230] ;  /* 0x00008c00ff5a7b82 */ /* 0x000ea20000000800 */
[C---:B----4-:R-:W-:Y:S02]  /*24170*/  IMAD.WIDE R24, R5.reuse, 0x4, R242 ;  /* 0x0000000405187825 */ /* 0x050fe400078e02f2 */
[----:B------:R4:W-:Y:S04]  /*24180*/  STL.64 [R1+0x1078], R20 ;  /* 0x0010781401007387 */ /* 0x0009e80000100a00 */
[----:B------:R4:W-:Y:S01]  /*24190*/  LDGSTS.E [R250+0x18000], desc[UR60][R20.64], !P3 ;  /* 0x1800000014fa7fae */ /* 0x0009e2000d92187c */
[----:B-1----:R-:W-:-:S03]  /*241a0*/  IMAD.WIDE R22, R5, 0x4, R236 ;  /* 0x0000000405167825 */ /* 0x002fc600078e02ec */
[----:B------:R1:W-:Y:S04]  /*241b0*/  STL.64 [R1+0x1b00], R18 ;  /* 0x001b001201007387 */ /* 0x0003e80000100a00 */
[----:B------:R1:W-:Y:S01]  /*241c0*/  LDGSTS.E [R250+0x1c000], desc[UR60][R18.64], !P3 ;  /* 0x1c00000012fa7fae */ /* 0x0003e2000d92187c */
[----:B------:R-:W-:Y:S01]  /*241d0*/  ISETP.GE.U32.AND P3, PT, R4, 0x7fffff5a, PT ;  /* 0x7fffff5a0400780c */ /* 0x000fe20003f66070 */
[C---:B----4-:R-:W-:Y:S01]  /*241e0*/  IMAD.WIDE R20, R5.reuse, 0x4, R238 ;  /* 0x0000000405147825 */ /* 0x050fe200078e02ee */
[----:B------:R-:W-:Y:S01]  /*241f0*/  IADD3 R4, R88, -0x28, RZ ;  /* 0xffffffd858047810 */ /* 0x000fe20007ffe0ff */
[----:B------:R4:W-:Y:S01]  /*24200*/  LDGSTS.E [R250+0x10004], desc[UR60][R24.64], !P1 ;  /* 0x1000400018fa7fae */ /* 0x0009e2000c92187c */
[----:B------:R-:W3:Y:S03]  /*24210*/  LDC R88, c[0x0][0x230] ;  /* 0x00008c00ff587b82 */ /* 0x000ee60000000800 */
[----:B------:R4:W-:Y:S01]  /*24220*/  LDGSTS.E [R250+0x14004], desc[UR60][R22.64], !P1 ;  /* 0x1400400016fa7fae */ /* 0x0009e2000c92187c */
[----:B-1----:R-:W-:-:S03]  /*24230*/  IMAD.WIDE R18, R5, 0x4, R240 ;  /* 0x0000000405127825 */ /* 0x002fc600078e02f0 */
[----:B------:R1:W-:Y:S04]  /*24240*/  LDGSTS.E [R250+0x18004], desc[UR60][R20.64], !P1 ;  /* 0x1800400014fa7fae */ /* 0x0003e8000c92187c */
[----:B------:R2:W-:Y:S01]  /*24250*/  LDGSTS.E [R250+0x1c004], desc[UR60][R18.64], !P1 ;  /* 0x1c00400012fa7fae */ /* 0x0005e2000c92187c */
[----:B------:R-:W-:Y:S01]  /*24260*/  ISETP.GE.U32.AND P1, PT, R4, 0x7fffff59, PT ;  /* 0x7fffff590400780c */ /* 0x000fe20003f26070 */
[----:B------:R-:W-:Y:S02]  /*24270*/  IMAD R4, R16, 0x26, RZ ;  /* 0x0000002610047824 */ /* 0x000fe400078e02ff */
[----:B------:R-:W3:Y:S01]  /*24280*/  LDC R16, c[0x0][0x238] ;  /* 0x00008e00ff107b82 */ /* 0x000ee20000000800 */
[----:B------:R4:W-:Y:S01]  /*24290*/  STL.64 [R1+0x1b08], R24 ;  /* 0x001b081801007387 */ /* 0x0009e20000100a00 */
[----:B------:R-:W-:-:S03]  /*242a0*/  IMAD R5, R87, 0x27, RZ ;  /* 0x0000002757057824 */ /* 0x000fc600078e02ff */
[----:B------:R1:W-:Y:S03]  /*242b0*/  STL.64 [R1+0x1b10], R22 ;  /* 0x001b101601007387 */ /* 0x0003e60000100a00 */
[----:B------:R-:W3:Y:S01]  /*242c0*/  LDC R87, c[0x0][0x238] ;  /* 0x00008e00ff577b82 */ /* 0x000ee20000000800 */
[----:B------:R2:W-:Y:S01]  /*242d0*/  STL.64 [R1+0x1b18], R20 ;  /* 0x001b181401007387 */ /* 0x0005e20000100a00 */
[----:B----4-:R-:W-:-:S03]  /*242e0*/  IMAD.WIDE R24, R4, 0x4, R242 ;  /* 0x0000000404187825 */ /* 0x010fc600078e02f2 */
[----:B------:R4:W-:Y:S01]  /*242f0*/  STL.64 [R1+0x1b20], R18 ;  /* 0x001b201201007387 */ /* 0x0009e20000100a00 */
[----:B-1----:R-:W-:-:S03]  /*24300*/  IMAD.WIDE R22, R4, 0x4, R236 ;  /* 0x0000000404167825 */ /* 0x002fc600078e02ec */
[----:B------:R1:W-:Y:S01]  /*24310*/  STL.64 [R1+0x1b28], R24 ;  /* 0x001b281801007387 */ /* 0x0003e20000100a00 */
[----:B--2---:R-:W-:-:S03]  /*24320*/  IMAD.WIDE R20, R4, 0x4, R238 ;  /* 0x0000000404147825 */ /* 0x004fc600078e02ee */
[----:B------:R1:W-:Y:S01]  /*24330*/  LDGSTS.E [R250+0x10008], desc[UR60][R24.64], !P3 ;  /* 0x1000800018fa7fae */ /* 0x0003e2000d92187c */
[----:B----4-:R-:W-:-:S03]  /*24340*/  IMAD.WIDE R18, R4, 0x4, R240 ;  /* 0x0000000404127825 */ /* 0x010fc600078e02f0 */
        /* <DEDUP_REMOVED lines=13> */
[----:B------:R-:W-:-:S02]  /*24420*/  VIADD R4, R90, 0xffffffba ;  /* 0xffffffba5a047836 */ /* 0x000fc40000000000 */
[----:B------:R1:W-:Y:S01]  /*24430*/  LDGSTS.E [R250+0x1400c], desc[UR60][R22.64], !P1 ;  /* 0x1400c00016fa7fae */ /* 0x0003e2000c92187c */
[----:B------:R-:W4:Y:S01]  /*24440*/  LDC R90, c[0x0][0x230] ;  /* 0x00008c00ff5a7b82 */ /* 0x000f220000000800 */
[----:B--2---:R-:W-:Y:S02]  /*24450*/  IMAD.WIDE R18, R5, 0x4, R240 ;  /* 0x0000000405127825 */ /* 0x004fe400078e02f0 */
        /* <DEDUP_REMOVED lines=10> */
[----:B-1----:R-:W-:-:S03]  /*24500*/  IMAD.WIDE R24, R4, 0x4, R242 ;  /* 0x0000000404187825 */ /* 0x002fc600078e02f2 */
[----:B------:R1:W-:Y:S01]  /*24510*/  STL.64 [R1+0x1b60], R18 ;  /* 0x001b601201007387 */ /* 0x0003e20000100a00 */
[----:B--2---:R-:W-:-:S03]  /*24520*/  IMAD.WIDE R22, R4, 0x4, R236 ;  /* 0x0000000404167825 */ /* 0x004fc600078e02ec */
[----:B------:R2:W-:Y:S01]  /*24530*/  STL.64 [R1+0x1b68], R24 ;  /* 0x001b681801007387 */ /* 0x0005e20000100a00 */
[----:B------:R-:W-:-:S03]  /*24540*/  IMAD.WIDE R20, R4, 0x4, R238 ;  /* 0x0000000404147825 */ /* 0x000fc600078e02ee */
[----:B------:R2:W-:Y:S01]  /*24550*/  LDGSTS.E [R250+0x20000], desc[UR60][R24.64], !P3 ;  /* 0x2000000018fa7fae */ /* 0x0005e2000d92187c */
[----:B-1----:R-:W-:Y:S01]  /*24560*/  IMAD.WIDE R18, R4, 0x4, R240 ;  /* 0x0000000404127825 */ /* 0x002fe200078e02f0 */
[----:B------:R-:W-:Y:S02]  /*24570*/  IADD3 R4, R88, -0x47, RZ ;  /* 0xffffffb958047810 */ /* 0x000fe40007ffe0ff */
[----:B------:R1:W-:Y:S01]  /*24580*/  STL.64 [R1+0x1b70], R22 ;  /* 0x001b701601007387 */ /* 0x0003e20000100a00 */
[----:B------:R-:W3:Y:S03]  /*24590*/  LDC R88, c[0x0][0x230] ;  /* 0x00008c00ff587b82 */ /* 0x000ee60000000800 */
[----:B------:R1:W-:Y:S01]  /*245a0*/  LDGSTS.E [R250+0x24000], desc[UR60][R22.64], !P3 ;  /* 0x2400000016fa7fae */ /* 0x0003e2000d92187c */
[----:B--2---:R-:W-:-:S03]  /*245b0*/  IMAD.WIDE R24, R5, 0x4, R242 ;  /* 0x0000000405187825 */ /* 0x004fc600078e02f2 */
        /* <DEDUP_REMOVED lines=10> */
[----:B------:R-:W4:Y:S01]  /*24660*/  LDC R89, c[0x0][0x230] ;  /* 0x00008c00ff597b82 */ /* 0x000f220000000800 */
[----:B-1----:R-:W-:Y:S02]  /*24670*/  IMAD.WIDE R18, R5, 0x4, R240 ;  /* 0x0000000405127825 */ /* 0x002fe400078e02f0 */
[----:B------:R1:W-:Y:S04]  /*24680*/  LDGSTS.E [R250+0x28004], desc[UR60][R20.64], !P1 ;  /* 0x2800400014fa7fae */ /* 0x0003e8000c92187c */
[----:B------:R1:W-:Y:S01]  /*24690*/  LDGSTS.E [R250+0x2c004], desc[UR60][R18.64], !P1 ;  /* 0x2c00400012fa7fae */ /* 0x0003e2000c92187c */
[----:B------:R-:W-:Y:S01]  /*246a0*/  ISETP.GE.U32.AND P1, PT, R4, 0x7fffff39, PT ;  /* 0x7fffff390400780c */ /* 0x000fe20003f26070 */
[----:B------:R-:W-:-:S02]  /*246b0*/  IMAD R4, R87, 0x46, RZ ;  /* 0x0000004657047824 */ /* 0x000fc400078e02ff */
[----:B------:R-:W1:Y:S01]  /*246c0*/  LDC R87, c[0x0][0x238] ;  /* 0x00008e00ff577b82 */ /* 0x000e620000000800 */
[----:B------:R2:W-:Y:S01]  /*246d0*/  STL.64 [R1+0x1b88], R24 ;  /* 0x001b881801007387 */ /* 0x0005e20000100a00 */
[----:B---3--:R-:W-:-:S03]  /*246e0*/  IMAD R5, R86, 0x47, RZ ;  /* 0x0000004756057824 */ /* 0x008fc600078e02ff */
[----:B------:R4:W-:Y:S03]  /*246f0*/  STL.64 [R1+0x1b90], R22 ;  /* 0x001b901601007387 */ /* 0x0009e60000100a00 */
[----:B------:R-:W3:Y:S01]  /*24700*/  LDC R86, c[0x0][0x238] ;  /* 0x00008e00ff567b82 */ /* 0x000ee20000000800 */
[----:B------:R1:W-:Y:S01]  /*24710*/  STL.64 [R1+0x1b98], R20 ;  /* 0x001b981401007387 */ /* 0x0003e20000100a00 */
[----:B--2---:R-:W-:-:S03]  /*24720*/  IMAD.WIDE R24, R4, 0x4, R242 ;  /* 0x0000000404187825 */ /* 0x004fc600078e02f2 */
[----:B------:R2:W-:Y:S01]  /*24730*/  STL.64 [R1+0x1ba0], R18 ;  /* 0x001ba01201007387 */ /* 0x0005e20000100a00 */
[----:B----4-:R-:W-:-:S03]  /*24740*/  IMAD.WIDE R22, R4, 0x4, R236 ;  /* 0x0000000404167825 */ /* 0x010fc600078e02ec */
[----:B------:R4:W-:Y:S01]  /*24750*/  STL.64 [R1+0x1ba8], R24 ;  /* 0x001ba81801007387 */ /* 0x0009e20000100a00 */
[----:B-1----:R-:W-:-:S03]  /*24760*/  IMAD.WIDE R20, R4, 0x4, R238 ;  /* 0x0000000404147825 */ /* 0x002fc600078e02ee */
[----:B------:R4:W-:Y:S01]  /*24770*/  LDGSTS.E [R250+0x20008], desc[UR60][R24.64], !P3 ;  /* 0x2000800018fa7fae */ /* 0x0009e2000d92187c */
[----:B--2---:R-:W-:-:S03]  /*24780*/  IMAD.WIDE R18, R4, 0x4, R240 ;  /* 0x0000000404127825 */ /* 0x004fc600078e02f0 */
        /* <DEDUP_REMOVED lines=55> */
[----:B------:R1:W-:Y:S01]  /*24b00*/  STL.64 [R1+0x1c08], R24 ;  /* 0x001c081801007387 */ /* 0x0003e20000100a00 */
[----:B------:R-:W3:Y:S01]  /*24b10*/  LDC R86, c[0x0][0x238] ;  /* 0x00008e00ff567b82 */ /* 0x000ee20000000800 */
[----:B------:R-:W-:Y:S02]  /*24b20*/  IMAD R5, R16, 0x67, RZ ;  /* 0x0000006710057824 */ /* 0x000fe400078e02ff */
[----:B------:R2:W-:Y:S04]  /*24b30*/  STL.64 [R1+0x1c10], R22 ;  /* 0x001c101601007387 */ /* 0x0005e80000100a00 */
[----:B------:R2:W-:Y:S01]  /*24b40*/  STL.64 [R1+0x1c18], R20 ;  /* 0x001c181401007387 */ /* 0x0005e20000100a00 */
[----:B------:R-:W3:Y:S01]  /*24b50*/  LDC R16, c[0x0][0x238] ;  /* 0x00008e00ff107b82 */ /* 0x000ee20000000800 */
[----:B-1----:R-:W-:-:S02]  /*24b60*/  IMAD.WIDE R24, R4, 0x4, R242 ;  /* 0x0000000404187825 */ /* 0x002fc400078e02f2 */
[----:B------:R1:W-:Y:S02]  /*24b70*/  STL.64 [R1+0x1c20], R18 ;  /* 0x001c201201007387 */ /* 0x0003e40000100a00 */
[C---:B--2---:R-:W-:Y:S02]  /*24b80*/  IMAD.WIDE R22, R4.reuse, 0x4, R236 ;  /* 0x0000000404167825 */ /* 0x044fe400078e02ec */
[----:B------:R2:W-:Y:S02]  /*24b90*/  STL.64 [R1+0x1c28], R24 ;  /* 0x001c281801007387 */ /* 0x0005e40000100a00 */
[C---:B------:R-:W-:Y:S02]  /*24ba0*/  IMAD.WIDE R20, R4.reuse, 0x4, R238 ;  /* 0x0000000404147825 */ /* 0x040fe400078e02ee */
[----:B------:R2:W-:Y:S02]  /*24bb0*/  LDGSTS.E [R250+0x30008], desc[UR60][R24.64], !P3 ;  /* 0x3000800018fa7fae */ /* 0x0005e4000d92187c */
[----:B-1----:R-:W-:Y:S01]  /*24bc0*/  IMAD.WIDE R18, R4, 0x4, R240 ;  /* 0x0000000404127825 */ /* 0x002fe200078e02f0 */
[----:B------:R-:W-:Y:S01]  /*24bd0*/  IADD3 R4, R88, -0x9, RZ ;  /* 0xfffffff758047810 */ /* 0x000fe20007ffe0ff */
        /* <DEDUP_REMOVED lines=18> */
[----:B------:R-:W-:Y:S02]  /*24d00*/  ISETP.GE.U32.AND P1, PT, R4, 0x7fffff77, PT ;  /* 0x7fffff770400780c */ /* 0x000fe40003f26070 */
[----:B------:R-:W-:Y:S01]  /*24d10*/  SHF.L.U32 R4, R87, 0x3, RZ ;  /* 0x0000000357047819 */ /* 0x000fe200000006ff */
[----:B------:R2:W-:Y:S01]  /*24d20*/  STL.64 [R1+0x1c48], R24 ;  /* 0x001c481801007387 */ /* 0x0005e20000100a00 */
[----:B---3--:R-:W-:Y:S01]  /*24d30*/  IMAD R5, R86, 0x9, RZ ;  /* 0x0000000956057824 */ /* 0x008fe200078e02ff */
[----:B------:R-:W3:Y:S02]  /*24d40*/  LDC R87, c[0x0][0x238] ;  /* 0x00008e00ff577b82 */ /* 0x000ee40000000800 */
[----:B------:R4:W-:Y:S04]  /*24d50*/  STL.64 [R1+0x1c50], R22 ;  /* 0x001c501601007387 */ /* 0x0009e80000100a00 */
[----:B------:R1:W-:Y:S02]  /*24d60*/  STL.64 [R1+0x1c58], R20 ;  /* 0x001c581401007387 */ /* 0x0003e40000100a00 */
[----:B------:R-:W3:Y:S01]  /*24d70*/  LDC R86, c[0x0][0x230] ;  /* 0x00008c00ff567b82 */ /* 0x000ee20000000800 */
[C---:B--2---:R-:W-:Y:S01]  /*24d80*/  IMAD.WIDE R24, R4.reuse, 0x4, R242 ;  /* 0x0000000404187825 */ /* 0x044fe200078e02f2 */
[----:B------:R2:W-:Y:S03]  /*24d90*/  STL.64 [R1+0x1c60], R18 ;  /* 0x001c601201007387 */ /* 0x0005e60000100a00 */
[C---:B----4-:R-:W-:Y:S01]  /*24da0*/  IMAD.WIDE R22, R4.reuse, 0x4, R236 ;  /* 0x0000000404167825 */ /* 0x050fe200078e02ec */
[----:B------:R4:W-:Y:S03]  /*24db0*/  STL.64 [R1+0x1080], R24 ;  /* 0x0010801801007387 */ /* 0x0009e60000100a00 */
[C---:B-1----:R-:W-:Y:S01]  /*24dc0*/  IMAD.WIDE R20, R4.reuse, 0x4, R238 ;  /* 0x0000000404147825 */ /* 0x042fe200078e02ee */
[----:B------:R4:W-:Y:S03]  /*24dd0*/  LDGSTS.E [R249], desc[UR60][R24.64], !P3 ;  /* 0x0000000018f97fae */ /* 0x0009e6000d92187c */
[----:B--2---:R-:W-:Y:S01]  /*24de0*/  IMAD.WIDE R18, R4, 0x4, R240 ;  /* 0x0000000404127825 */ /* 0x004fe200078e02f0 */
[----:B------:R1:W-:Y:S03]  /*24df0*/  STL.64 [R1+0x1088], R22 ;  /* 0x0010881601007387 */ /* 0x0003e60000100a00 */
[----:B------:R-:W-:Y:S01]  /*24e00*/  VIADD R4, R90, 0xfffffff5 ;  /* 0xfffffff55a047836 */ /* 0x000fe20000000000 */
[----:B------:R1:W-:Y:S01]  /*24e10*/  LDGSTS.E [R249+0x4000], desc[UR60][R22.64], !P3 ;  /* 0x0400000016f97fae */ /* 0x0003e2000d92187c */
[----:B------:R-:W2:Y:S01]  /*24e20*/  LDC R90, c[0x0][0x230] ;  /* 0x00008c00ff5a7b82 */ /* 0x000ea20000000800 */
[----:B----4-:R-:W-:-:S02]  /*24e30*/  IMAD.WIDE R24, R5, 0x4, R242 ;  /* 0x0000000405187825 */ /* 0x010fc400078e02f2 */
        /* <DEDUP_REMOVED lines=9> */
[----:B------:R-:W2:Y:S03]  /*24ed0*/  LDC R88, c[0x0][0x238] ;  /* 0x00008e00ff587b82 */ /* 0x000ea60000000800 */
[----:B------:R4:W-:Y:S01]  /*24ee0*/  LDGSTS.E [R249+0x4004], desc[UR60][R22.64], !P1 ;  /* 0x0400400016f97fae */ /* 0x0009e2000c92187c */
[----:B-1----:R-:W-:-:S03]  /*24ef0*/  IMAD.WIDE R18, R5, 0x4, R240 ;  /* 0x0000000405127825 */ /* 0x002fc600078e02f0 */
[----:B------:R1:W-:Y:S04]  /*24f00*/  LDGSTS.E [R249+0x8004], desc[UR60][R20.64], !P1 ;  /* 0x0800400014f97fae */ /* 0x0003e8000c92187c */
[----:B------:R1:W-:Y:S01]  /*24f10*/  LDGSTS.E [R249+0xc004], desc[UR60][R18.64], !P1 ;  /* 0x0c00400012f97fae */ /* 0x0003e2000c92187c */
[----:B------:R-:W-:Y:S01]  /*24f20*/  ISETP.GE.U32.AND P1, PT, R4, 0x7fffff75, PT ;  /* 0x7fffff750400780c */ /* 0x000fe20003f26070 */
[----:B------:R-:W-:Y:S02]  /*24f30*/  IMAD R4, R16, 0xa, RZ ;  /* 0x0000000a10047824 */ /* 0x000fe400078e02ff */
[----:B------:R-:W2:Y:S01]  /*24f40*/  LDC R16, c[0x0][0x238] ;  /* 0x00008e00ff107b82 */ /* 0x000ea20000000800 */
[----:B------:R4:W-:Y:S01]  /*24f50*/  STL.64 [R1+0x10a0], R24 ;  /* 0x0010a01801007387 */ /* 0x0009e20000100a00 */
[----:B---3--:R-:W-:-:S03]  /*24f60*/  IMAD R5, R87, 0xb, RZ ;  /* 0x0000000b57057824 */ /* 0x008fc600078e02ff */
[----:B------:R3:W-:Y:S03]  /*24f70*/  STL.64 [R1+0x10a8], R22 ;  /* 0x0010a81601007387 */ /* 0x0007e60000100a00 */
[----:B------:R-:W2:Y:S01]  /*24f80*/  LDC R87, c[0x0][0x230] ;  /* 0x00008c00ff577b82 */ /* 0x000ea20000000800 */
[----:B------:R1:W-:Y:S01]  /*24f90*/  STL.64 [R1+0x10b0], R20 ;  /* 0x0010b01401007387 */ /* 0x0003e20000100a00 */
[----:B----4-:R-:W-:-:S03]  /*24fa0*/  IMAD.WIDE R24, R4, 0x4, R242 ;  /* 0x0000000404187825 */ /* 0x010fc600078e02f2 */
[----:B------:R4:W-:Y:S01]  /*24fb0*/  STL.64 [R1+0x10b8], R18 ;  /* 0x0010b81201007387 */ /* 0x0009e20000100a00 */
[----:B---3--:R-:W-:-:S03]  /*24fc0*/  IMAD.WIDE R22, R4, 0x4, R236 ;  /* 0x0000000404167825 */ /* 0x008fc600078e02ec */
[----:B------:R3:W-:Y:S01]  /*24fd0*/  STL.64 [R1+0x10c0], R24 ;  /* 0x0010c01801007387 */ /* 0x0007e20000100a00 */
[----:B-1----:R-:W-:-:S03]  /*24fe0*/  IMAD.WIDE R20, R4, 0x4, R238 ;  /* 0x0000000404147825 */ /* 0x002fc600078e02ee */
[----:B------:R3:W-:Y:S01]  /*24ff0*/  LDGSTS.E [R249+0x8], desc[UR60][R24.64], !P3 ;  /* 0x0000800018f97fae */ /* 0x0007e2000d92187c */
[----:B----4-:R-:W-:-:S03]  /*25000*/  IMAD.WIDE R18, R4, 0x4, R240 ;  /* 0x0000000404127825 */ /* 0x010fc600078e02f0 */
[----:B------:R1:W-:Y:S01]  /*25010*/  STL.64 [R1+0x10c8], R22 ;  /* 0x0010c81601007387 */ /* 0x0003e20000100a00 */
[----:B------:R-:W-:-:S03]  /*25020*/  VIADD R4, R89, 0xffffffd7 ;  /* 0xffffffd759047836 */ /* 0x000fc60000000000 */
[----:B------:R1:W-:Y:S01]  /*25030*/  LDGSTS.E [R249+0x4008], desc[UR60][R22.64], !P3 ;  /* 0x0400800016f97fae */ /* 0x0003e2000d92187c */
[----:B------:R-:W4:Y:S01]  /*25040*/  LDC R89, c[0x0][0x230] ;  /* 0x00008c00ff597b82 */ /* 0x000f220000000800 */
[C---:B---3--:R-:W-:Y:S02]  /*25050*/  IMAD.WIDE R24, R5.reuse, 0x4, R242 ;  /* 0x0000000405187825 */ /* 0x048fe400078e02f2 */
        /* <DEDUP_REMOVED lines=8> */
[----:B--2---:R-:W-:-:S02]  /*250e0*/  VIADD R4, R90, 0xffffffd6 ;  /* 0xffffffd65a047836 */ /* 0x004fc40000000000 */
[----:B------:R2:W-:Y:S01]  /*250f0*/  LDGSTS.E [R249+0x400c], desc[UR60][R22.64], !P1 ;  /* 0x0400c00016f97fae */ /* 0x0005e2000c92187c */
[----:B------:R-:W4:Y:S01]  /*25100*/  LDC R90, c[0x0][0x238] ;  /* 0x00008e00ff5a7b82 */ /* 0x000f220000000800 */
[----:B-1----:R-:W-:Y:S02]  /*25110*/  IMAD.WIDE R18, R5, 0x4, R240 ;  /* 0x0000000405127825 */ /* 0x002fe400078e02f0 */
[----:B------:R1:W-:Y:S04]  /*25120*/  LDGSTS.E [R249+0x800c], desc[UR60][R20.64], !P1 ;  /* 0x0800c00014f97fae */ /* 0x0003e8000c92187c */
[----:B------:R1:W-:Y:S01]  /*25130*/  LDGSTS.E [R249+0xc00c], desc[UR60][R18.64], !P1 ;  /* 0x0c00c00012f97fae */ /* 0x0003e2000c92187c */
[----:B------:R-:W-:Y:S01]  /*25140*/  ISETP.GE.U32.AND P1, PT, R4, 0x7fffff57, PT ;  /* 0x7fffff570400780c */ /* 0x000fe20003f26070 */
[----:B------:R-:W-:-:S02]  /*25150*/  IMAD R4, R16, 0x28, RZ ;  /* 0x0000002810047824 */ /* 0x000fc400078e02ff */
[----:B------:R-:W4:Y:S01]  /*25160*/  LDC R16, c[0x0][0x238] ;  /* 0x00008e00ff107b82 */ /* 0x000f220000000800 */
[----:B------:R3:W-:Y:S04]  /*25170*/  STL.64 [R1+0x10e0], R24 ;  /* 0x0010e01801007387 */ /* 0x0007e80000100a00 */
[----:B------:R2:W-:Y:S04]  /*25180*/  STL.64 [R1+0x10e8], R22 ;  /* 0x0010e81601007387 */ /* 0x0005e80000100a00 */
[----:B------:R1:W-:Y:S04]  /*25190*/  STL.64 [R1+0x10f0], R20 ;  /* 0x0010f01401007387 */ /* 0x0003e80000100a00 */
[----:B------:R1:W-:Y:S01]  /*251a0*/  STL.64 [R1+0x10f8], R18 ;  /* 0x0010f81201007387 */ /* 0x0003e20000100a00 */
[----:B---3--:R-:W-:-:S04]  /*251b0*/  IMAD.WIDE R24, R4, 0x4, R242 ;  /* 0x0000000404187825 */ /* 0x008fc800078e02f2 */
[----:B--2---:R-:W-:-:S04]  /*251c0*/  IMAD.WIDE R22, R4, 0x4, R236 ;  /* 0x0000000404167825 */ /* 0x004fc800078e02ec */
[----:B-1----:R-:W-:-:S04]  /*251d0*/  IMAD.WIDE R20, R4, 0x4, R238 ;  /* 0x0000000404147825 */ /* 0x002fc800078e02ee */
[----:B------:R-:W-:Y:S01]  /*251e0*/  IMAD.WIDE R18, R4, 0x4, R240 ;  /* 0x0000000404127825 */ /* 0x000fe200078e02f0 */
[----:B------:R1:W-:Y:S03]  /*251f0*/  STL.64 [R1+0x1100], R24 ;  /* 0x0011001801007387 */ /* 0x0003e60000100a00 */
[----:B------:R-:W-:Y:S01]  /*25200*/  IMAD R4, R88, 0x29, RZ ;  /* 0x0000002958047824 */ /* 0x000fe200078e02ff */
[----:B------:R1:W-:Y:S01]  /*25210*/  LDGSTS.E [R249+0x10000], desc[UR60][R24.64], !P3 ;  /* 0x1000000018f97fae */ /* 0x0003e2000d92187c */
[----:B------:R-:W2:Y:S03]  /*25220*/  LDC R88, c[0x0][0x230] ;  /* 0x00008c00ff587b82 */ /* 0x000ea60000000800 */
[----:B------:R3:W-:Y:S04]  /*25230*/  STL.64 [R1+0x1108], R22 ;  /* 0x0011081601007387 */ /* 0x0007e80000100a00 */
[----:B------:R3:W-:Y:S01]  /*25240*/  LDGSTS.E [R249+0x14000], desc[UR60][R22.64], !P3 ;  /* 0x1400000016f97fae */ /* 0x0007e2000d92187c */
[----:B-1----:R-:W-:-:S03]  /*25250*/  IMAD.WIDE R24, R4, 0x4, R242 ;  /* 0x0000000404187825 */ /* 0x002fc600078e02f2 */
[----:B------:R1:W-:Y:S04]  /*25260*/  STL.64 [R1+0x1110], R20 ;  /* 0x0011101401007387 */ /* 0x0003e80000100a00 */
[----:B------:R1:W-:Y:S01]  /*25270*/  LDGSTS.E [R249+0x18000], desc[UR60][R20.64], !P3 ;  /* 0x1800000014f97fae */ /* 0x0003e2000d92187c */
[----:B---3--:R-:W-:-:S03]  /*25280*/  IMAD.WIDE R22, R4, 0x4, R236 ;  /* 0x0000000404167825 */ /* 0x008fc600078e02ec */
[----:B------:R3:W-:Y:S04]  /*25290*/  STL.64 [R1+0x1118], R18 ;  /* 0x0011181201007387 */ /* 0x0007e80000100a00 */
[----:B------:R3:W-:Y:S01]  /*252a0*/  LDGSTS.E [R249+0x1c000], desc[UR60][R18.64], !P3 ;  /* 0x1c00000012f97fae */ /* 0x0007e2000d92187c */
[----:B-1----:R-:W-:-:S03]  /*252b0*/  IMAD.WIDE R20, R4, 0x4, R238 ;  /* 0x0000000404147825 */ /* 0x002fc600078e02ee */
[----:B------:R1:W-:Y:S01]  /*252c0*/  LDGSTS.E [R249+0x10004], desc[UR60][R24.64], !P1 ;  /* 0x1000400018f97fae */ /* 0x0003e2000c92187c */
[----:B------:R-:W-:Y:S02]  /*252d0*/  IADD3 R5, R86, -0x2b, RZ ;  /* 0xffffffd556057810 */ /* 0x000fe40007ffe0ff */
[----:B------:R-:W2:Y:S01]  /*252e0*/  LDC R86, c[0x0][0x230] ;  /* 0x00008c00ff567b82 */ /* 0x000ea20000000800 */
[----:B------:R1:W-:Y:S01]  /*252f0*/  LDGSTS.E [R249+0x14004], desc[UR60][R22.64], !P1 ;  /* 0x1400400016f97fae */ /* 0x0003e2000c92187c */
[----:B---3--:R-:W-:-:S03]  /*25300*/  IMAD.WIDE R18, R4, 0x4, R240 ;  /* 0x0000000404127825 */ /* 0x008fc600078e02f0 */
[----:B------:R3:W-:Y:S01]  /*25310*/  LDGSTS.E [R249+0x18004], desc[UR60][R20.64], !P1 ;  /* 0x1800400014f97fae */ /* 0x0007e2000c92187c */
[----:B----4-:R-:W-:-:S03]  /*25320*/  VIADD R4, R89, 0xffffffd4 ;  /* 0xffffffd459047836 */ /* 0x010fc60000000000 */
[----:B------:R4:W-:Y:S01]  /*25330*/  LDGSTS.E [R249+0x1c004], desc[UR60][R18.64], !P1 ;  /* 0x1c00400012f97fae */ /* 0x0009e2000c92187c */
[----:B------:R-:W-:Y:S01]  /*25340*/  ISETP.GE.U32.AND P3, PT, R5, 0x7fffff56, PT ;  /* 0x7fffff560500780c */ /* 0x000fe20003f66070 */
[----:B------:R-:W2:Y:S01]  /*25350*/  LDC R89, c[0x0][0x238] ;  /* 0x00008e00ff597b82 */ /* 0x000ea20000000800 */
[----:B------:R-:W-:Y:S01]  /*25360*/  ISETP.GE.U32.AND P1, PT, R4, 0x7fffff55, PT ;  /* 0x7fffff550400780c */ /* 0x000fe20003f26070 */
[----:B------:R-:W-:-:S06]  /*25370*/  IMAD R4, R16, 0x2a, RZ ;  /* 0x0000002a10047824 */ /* 0x000fcc00078e02ff */
[----:B------:R-:W2:Y:S01]  /*25380*/  LDC R16, c[0x0][0x238] ;  /* 0x00008e00ff107b82 */ /* 0x000ea20000000800 */
[----:B------:R1:W-:Y:S04]  /*25390*/  STL.64 [R1+0x1120], R24 ;  /* 0x0011201801007387 */ /* 0x0003e80000100a00 */
[----:B------:R3:W-:Y:S04]  /*253a0*/  STL.64 [R1+0x1128], R22 ;  /* 0x0011281601007387 */ /* 0x0007e80000100a00 */
[----:B------:R4:W-:Y:S04]  /*253b0*/  STL.64 [R1+0x1130], R20 ;  /* 0x0011301401007387 */ /* 0x0009e80000100a00 */
[----:B------:R4:W-:Y:S01]  /*253c0*/  STL.64 [R1+0x1138], R18 ;  /* 0x0011381201007387 */ /* 0x0009e20000100a00 */
[----:B-1----:R-:W-:-:S04]  /*253d0*/  IMAD.WIDE R24, R4, 0x4, R242 ;  /* 0x0000000404187825 */ /* 0x002fc800078e02f2 */
[----:B---3--:R-:W-:-:S04]  /*253e0*/  IMAD.WIDE R22, R4, 0x4, R236 ;  /* 0x0000000404167825 */ /* 0x008fc800078e02ec */
[----:B----4-:R-:W-:-:S04]  /*253f0*/  IMAD.WIDE R20, R4, 0x4, R238 ;  /* 0x0000000404147825 */ /* 0x010fc800078e02ee */
[----:B------:R-:W-:Y:S01]  /*25400*/  IMAD.WIDE R18, R4, 0x4, R240 ;  /* 0x0000000404127825 */ /* 0x000fe200078e02f0 */
[----:B------:R1:W-:Y:S03]  /*25410*/  STL.64 [R1+0x1140], R24 ;  /* 0x0011401801007387 */ /* 0x0003e60000100a00 */
[----:B------:R-:W-:Y:S01]  /*25420*/  IMAD R4, R90, 0x2b, RZ ;  /* 0x0000002b5a047824 */ /* 0x000fe200078e02ff */
[----:B------:R1:W-:Y:S01]  /*25430*/  LDGSTS.E [R249+0x10008], desc[UR60][R24.64], !P3 ;  /* 0x1000800018f97fae */ /* 0x0003e2000d92187c */
[----:B------:R-:W3:Y:S03]  /*25440*/  LDC R90, c[0x0][0x230] ;  /* 0x00008c00ff5a7b82 */ /* 0x000ee60000000800 */
[----:B------:R4:W-:Y:S04]  /*25450*/  STL.64 [R1+0x1148], R22 ;  /* 0x0011481601007387 */ /* 0x0009e80000100a00 */
[----:B------:R4:W-:Y:S01]  /*25460*/  LDGSTS.E [R249+0x14008], desc[UR60][R22.64], !P3 ;  /* 0x1400800016f97fae */ /* 0x0009e2000d92187c */
[----:B-1----:R-:W-:-:S03]  /*25470*/  IMAD.WIDE R24, R4, 0x4, R242 ;  /* 0x0000000404187825 */ /* 0x002fc600078e02f2 */
[----:B------:R1:W-:Y:S04]  /*25480*/  STL.64 [R1+0x1150], R20 ;  /* 0x0011501401007387 */ /* 0x0003e80000100a00 */
[----:B------:R1:W-:Y:S01]  /*25490*/  LDGSTS.E [R249+0x18008], desc[UR60][R20.64], !P3 ;  /* 0x1800800014f97fae */ /* 0x0003e2000d92187c */
[----:B----4-:R-:W-:-:S03]  /*254a0*/  IMAD.WIDE R22, R4, 0x4, R236 ;  /* 0x0000000404167825 */ /* 0x010fc600078e02ec */
[----:B------:R4:W-:Y:S04]  /*254b0*/  STL.64 [R1+0x1158], R18 ;  /* 0x0011581201007387 */ /* 0x0009e80000100a00 */
[----:B------:R4:W-:Y:S01]  /*254c0*/  LDGSTS.E [R249+0x1c008], desc[UR60][R18.64], !P3 ;  /* 0x1c00800012f97fae */ /* 0x0009e2000d92187c */
[----:B-1----:R-:W-:-:S03]  /*254d0*/  IMAD.WIDE R20, R4, 0x4, R238 ;  /* 0x0000000404147825 */ /* 0x002fc600078e02ee */
[----:B------:R1:W-:Y:S01]  /*254e0*/  LDGSTS.E [R249+0x1000c], desc[UR60][R24.64], !P1 ;  /* 0x1000c00018f97fae */ /* 0x0003e2000c92187c */
[----:B------:R-:W-:-:S03]  /*254f0*/  VIADD R5, R87, 0xffffffb7 ;  /* 0xffffffb757057836 */ /* 0x000fc60000000000 */
[----:B------:R3:W-:Y:S01]  /*25500*/  LDGSTS.E [R249+0x1400c], desc[UR60][R22.64], !P1 ;  /* 0x1400c00016f97fae */ /* 0x0007e2000c92187c */
[----:B------:R-:W3:Y:S01]  /*25510*/  LDC R87, c[0x0][0x230] ;  /* 0x00008c00ff577b82 */ /* 0x000ee20000000800 */
[----:B----4-:R-:W-:Y:S01]  /*25520*/  IMAD.WIDE R18, R4, 0x4, R240 ;  /* 0x0000000404127825 */ /* 0x010fe200078e02f0 */
[----:B--2---:R-:W-:Y:S01]  /*25530*/  IADD3 R4, R88, -0x4a, RZ ;  /* 0xffffffb658047810 */ /* 0x004fe20007ffe0ff */
[----:B------:R2:W-:Y:S01]  /*25540*/  LDGSTS.E [R249+0x1800c], desc[UR60][R20.64], !P1 ;  /* 0x1800c00014f97fae */ /* 0x0005e2000c92187c */
[----:B------:R-:W-:-:S03]  /*25550*/  ISETP.GE.U32.AND P3, PT, R5, 0x7fffff38, PT ;  /* 0x7fffff380500780c */ /* 0x000fc60003f66070 */
[----:B------:R4:W-:Y:S01]  /*25560*/  LDGSTS.E [R249+0x1c00c], desc[UR60][R18.64], !P1 ;  /* 0x1c00c00012f97fae */ /* 0x0009e2000c92187c */
[----:B------:R-:W-:Y:S01]  /*25570*/  ISETP.GE.U32.AND P1, PT, R4, 0x7fffff37, PT ;  /* 0x7fffff370400780c */ /* 0x000fe20003f26070 */
[----:B------:R-:W-:Y:S01]  /*25580*/  IMAD R4, R16, 0x48, RZ ;  /* 0x0000004810047824 */ /* 0x000fe200078e02ff */
[----:B------:R-:W4:Y:S01]  /*25590*/  LDC R88, c[0x0][0x238] ;  /* 0x00008e00ff587b82 */ /* 0x000f220000000800 */
[----:B------:R1:W-:Y:S07]  /*255a0*/  STL.64 [R1+0x1160], R24 ;  /* 0x0011601801007387 */ /* 0x0003ee0000100a00 */
[----:B------:R-:W4:Y:S01]  /*255b0*/  LDC R16, c[0x0][0x238] ;  /* 0x00008e00ff107b82 */ /* 0x000f220000000800 */
[----:B------:R3:W-:Y:S04]  /*255c0*/  STL.64 [R1+0x1168], R22 ;  /* 0x0011681601007387 */ /* 0x0007e80000100a00 */
[----:B------:R2:W-:Y:S01]  /*255d0*/  STL.64 [R1+0x1170], R20 ;  /* 0x0011701401007387 */ /* 0x0005e20000100a00 */
[----:B-1----:R-:W-:-:S03]  /*255e0*/  IMAD.WIDE R24, R4, 0x4, R242 ;  /* 0x0000000404187825 */ /* 0x002fc600078e02f2 */
[----:B------:R4:W-:Y:S01]  /*255f0*/  STL.64 [R1+0x1178], R18 ;  /* 0x0011781201007387 */ /* 0x0009e20000100a00 */
[----:B---3--:R-:W-:-:S04]  /*25600*/  IMAD.WIDE R22, R4, 0x4, R236 ;  /* 0x0000000404167825 */ /* 0x008fc800078e02ec */
[C---:B--2---:R-:W-:Y:S01]  /*25610*/  IMAD.WIDE R20, R4.reuse, 0x4, R238 ;  /* 0x0000000404147825 */ /* 0x044fe200078e02ee */
[----:B------:R1:W-:Y:S03]  /*25620*/  LDGSTS.E [R249+0x20000], desc[UR60][R24.64], !P3 ;  /* 0x2000000018f97fae */ /* 0x0003e6000d92187c */
[----:B----4-:R-:W-:Y:S01]  /*25630*/  IMAD.WIDE R18, R4, 0x4, R240 ;  /* 0x0000000404127825 */ /* 0x010fe200078e02f0 */
[----:B------:R1:W-:Y:S03]  /*25640*/  STL.64 [R1+0x1180], R24 ;  /* 0x0011801801007387 */ /* 0x0003e60000100a00 */
[----:B------:R-:W-:Y:S01]  /*25650*/  IMAD R4, R89, 0x49, RZ ;  /* 0x0000004959047824 */ /* 0x000fe200078e02ff */
        /* <DEDUP_REMOVED lines=9> */
[----:B-1----:R-:W-:-:S03]  /*256f0*/  IMAD.WIDE R20, R4, 0x4, R238 ;  /* 0x0000000404147825 */ /* 0x002fc600078e02ee */
[----:B------:R1:W-:Y:S01]  /*25700*/  LDGSTS.E [R249+0x20004], desc[UR60][R24.64], !P1 ;  /* 0x2000400018f97fae */ /* 0x0003e2000c92187c */
[----:B------:R-:W-:-:S03]  /*25710*/  VIADD R5, R86, 0xffffffb5 ;  /* 0xffffffb556057836 */ /* 0x000fc60000000000 */
[----:B------:R4:W-:Y:S01]  /*25720*/  LDGSTS.E [R249+0x24004], desc[UR60][R22.64], !P1 ;  /* 0x2400400016f97fae */ /* 0x0009e2000c92187c */
[----:B------:R-:W3:Y:S01]  /*25730*/  LDC R86, c[0x0][0x230] ;  /* 0x00008c00ff567b82 */ /* 0x000ee20000000800 */
[----:B--2---:R-:W-:Y:S02]  /*25740*/  IMAD.WIDE R18, R4, 0x4, R240 ;  /* 0x0000000404127825 */ /* 0x004fe400078e02f0 */
[----:B------:R2:W-:Y:S02]  /*25750*/  LDGSTS.E [R249+0x28004], desc[UR60][R20.64], !P1 ;  /* 0x2800400014f97fae */ /* 0x0005e4000c92187c */
[----:B------:R-:W-:Y:S02]  /*25760*/  VIADD R4, R90, 0xffffffb4 ;  /* 0xffffffb45a047836 */ /* 0x000fe40000000000 */
[----:B------:R2:W-:Y:S01]  /*25770*/  LDGSTS.E [R249+0x2c004], desc[UR60][R18.64], !P1 ;  /* 0x2c00400012f97fae */ /* 0x0005e2000c92187c */
[----:B------:R-:W-:Y:S01]  /*25780*/  ISETP.GE.U32.AND P3, PT, R5, 0x7fffff36, PT ;  /* 0x7fffff360500780c */ /* 0x000fe20003f66070 */
[----:B------:R-:W3:Y:S01]  /*25790*/  LDC R90, c[0x0][0x238] ;  /* 0x00008e00ff5a7b82 */ /* 0x000ee20000000800 */
[----:B------:R-:W-:Y:S01]  /*257a0*/  ISETP.GE.U32.AND P1, PT, R4, 0x7fffff35, PT ;  /* 0x7fffff350400780c */ /* 0x000fe20003f26070 */
[----:B------:R-:W-:-:S06]  /*257b0*/  IMAD R4, R16, 0x4a, RZ ;  /* 0x0000004a10047824 */ /* 0x000fcc00078e02ff */
[----:B------:R-:W3:Y:S01]  /*257c0*/  LDC R16, c[0x0][0x238] ;  /* 0x00008e00ff107b82 */ /* 0x000ee20000000800 */
[----:B------:R1:W-:Y:S04]  /*257d0*/  STL.64 [R1+0x11a0], R24 ;  /* 0x0011a01801007387 */ /* 0x0003e80000100a00 */
[----:B------:R4:W-:Y:S04]  /*257e0*/  STL.64 [R1+0x11a8], R22 ;  /* 0x0011a81601007387 */ /* 0x0009e80000100a00 */
[----:B------:R2:W-:Y:S04]  /*257f0*/  STL.64 [R1+0x11b0], R20 ;  /* 0x0011b01401007387 */ /* 0x0005e80000100a00 */
[----:B------:R2:W-:Y:S01]  /*25800*/  STL.64 [R1+0x11b8], R18 ;  /* 0x0011b81201007387 */ /* 0x0005e20000100a00 */
[----:B-1----:R-:W-:-:S04]  /*25810*/  IMAD.WIDE R24, R4, 0x4, R242 ;  /* 0x0000000404187825 */ /* 0x002fc800078e02f2 */
[----:B----4-:R-:W-:-:S04]  /*25820*/  IMAD.WIDE R22, R4, 0x4, R236 ;  /* 0x0000000404167825 */ /* 0x010fc800078e02ec */
[----:B--2---:R-:W-:-:S04]  /*25830*/  IMAD.WIDE R20, R4, 0x4, R238 ;  /* 0x0000000404147825 */ /* 0x004fc800078e02ee */
        /* <DEDUP_REMOVED lines=15> */
[----:B------:R-:W-:Y:S02]  /*25930*/  IADD3 R5, R87, -0x69, RZ ;  /* 0xffffff9757057810 */ /* 0x000fe40007ffe0ff */
[----:B------:R-:W2:Y:S01]  /*25940*/  LDC R87, c[0x0][0x230] ;  /* 0x00008c00ff577b82 */ /* 0x000ea20000000800 */
[----:B------:R1:W-:Y:S01]  /*25950*/  LDGSTS.E [R249+0x2400c], desc[UR60][R22.64], !P1 ;  /* 0x2400c00016f97fae */ /* 0x0003e2000c92187c */
[----:B----4-:R-:W-:-:S03]  /*25960*/  IMAD.WIDE R18, R4, 0x4, R240 ;  /* 0x0000000404127825 */ /* 0x010fc600078e02f0 */
[----:B------:R4:W-:Y:S01]  /*25970*/  LDGSTS.E [R249+0x2800c], desc[UR60][R20.64], !P1 ;  /* 0x2800c00014f97fae */ /* 0x0009e2000c92187c */
[----:B---3--:R-:W-:-:S03]  /*25980*/  VIADD R4, R89, 0xffffff96 ;  /* 0xffffff9659047836 */ /* 0x008fc60000000000 */
        /* <DEDUP_REMOVED lines=11> */
[----:B----4-:R-:W-:-:S04]  /*25a40*/  IMAD.WIDE R22, R4, 0x4, R236 ;  /* 0x0000000404167825 */ /* 0x010fc800078e02ec */
[----:B---3--:R-:W-:-:S04]  /*25a50*/  IMAD.WIDE R20, R4, 0x4, R238 ;  /* 0x0000000404147825 */ /* 0x008fc800078e02ee */
[----:B------:R-:W-:Y:S01]  /*25a60*/  IMAD.WIDE R18, R4, 0x4, R240 ;  /* 0x0000000404127825 */ /* 0x000fe200078e02f0 */
[----:B------:R1:W-:Y:S03]  /*25a70*/  STL.64 [R1+0x1200], R24 ;  /* 0x0012001801007387 */ /* 0x0003e60000100a00 */
[----:B------:R-:W-:Y:S01]  /*25a80*/  IMAD R4, R90, 0x69, RZ ;  /* 0x000000695a047824 */ /* 0x000fe200078e02ff */
[----:B------:R1:W-:Y:S01]  /*25a90*/  LDGSTS.E [R249+0x30000], desc[UR60][R24.64], !P3 ;  /* 0x3000000018f97fae */ /* 0x0003e2000d92187c */
[----:B------:R-:W-:Y:S01]  /*25aa0*/  VIADD R5, R86, 0xffffff95 ;  /* 0xffffff9556057836 */ /* 0x000fe20000000000 */
[----:B------:R-:W3:Y:S02]  /*25ab0*/  LDC R90, c[0x0][0x238] ;  /* 0x00008e00ff5a7b82 */ /* 0x000ee40000000800 */
[----:B------:R4:W-:Y:S04]  /*25ac0*/  STL.64 [R1+0x1208], R22 ;  /* 0x0012081601007387 */ /* 0x0009e80000100a00 */
[----:B------:R4:W-:Y:S02]  /*25ad0*/  LDGSTS.E [R249+0x34000], desc[UR60][R22.64], !P3 ;  /* 0x3400000016f97fae */ /* 0x0009e4000d92187c */
[----:B------:R-:W3:Y:S01]  /*25ae0*/  LDC R86, c[0x0][0x230] ;  /* 0x00008c00ff567b82 */ /* 0x000ee20000000800 */
[C---:B-1----:R-:W-:Y:S01]  /*25af0*/  IMAD.WIDE R24, R4.reuse, 0x4, R242 ;  /* 0x0000000404187825 */ /* 0x042fe200078e02f2 */
[----:B------:R1:W-:Y:S04]  /*25b00*/  STL.64 [R1+0x1210], R20 ;  /* 0x0012101401007387 */ /* 0x0003e80000100a00 */
[----:B------:R1:W-:Y:S01]  /*25b10*/  LDGSTS.E [R249+0x38000], desc[UR60][R20.64], !P3 ;  /* 0x3800000014f97fae */ /* 0x0003e2000d92187c */
[----:B----4-:R-:W-:-:S03]  /*25b20*/  IMAD.WIDE R22, R4, 0x4, R236 ;  /* 0x0000000404167825 */ /* 0x010fc600078e02ec */
[----:B------:R4:W-:Y:S04]  /*25b30*/  STL.64 [R1+0x1218], R18 ;  /* 0x0012181201007387 */ /* 0x0009e80000100a00 */
[----:B------:R4:W-:Y:S01]  /*25b40*/  LDGSTS.E [R249+0x3c000], desc[UR60][R18.64], !P3 ;  /* 0x3c00000012f97fae */ /* 0x0009e2000d92187c */
[----:B-1----:R-:W-:-:S03]  /*25b50*/  IMAD.WIDE R20, R4, 0x4, R238 ;  /* 0x0000000404147825 */ /* 0x002fc600078e02ee */
[----:B------:R1:W-:Y:S04]  /*25b60*/  LDGSTS.E [R249+0x30004], desc[UR60][R24.64], !P1 ;  /* 0x3000400018f97fae */ /* 0x0003e8000c92187c */
[----:B------:R1:W-:Y:S01]  /*25b70*/  LDGSTS.E [R249+0x34004], desc[UR60][R22.64], !P1 ;  /* 0x3400400016f97fae */ /* 0x0003e2000c92187c */
[----:B----4-:R-:W-:Y:S01]  /*25b80*/  IMAD.WIDE R18, R4, 0x4, R240 ;  /* 0x0000000404127825 */ /* 0x010fe200078e02f0 */
[----:B--2---:R-:W-:Y:S02]  /*25b90*/  IADD3 R4, R88, -0x6c, RZ ;  /* 0xffffff9458047810 */ /* 0x004fe40007ffe0ff */
[----:B------:R2:W-:Y:S01]  /*25ba0*/  LDGSTS.E [R249+0x38004], desc[UR60][R20.64], !P1 ;  /* 0x3800400014f97fae */ /* 0x0005e2000c92187c */
[----:B------:R-:W-:Y:S01]  /*25bb0*/  ISETP.GE.U32.AND P3, PT, R5, 0x7fffff16, PT ;  /* 0x7fffff160500780c */ /* 0x000fe20003f66070 */
[----:B------:R-:W4:Y:S02]  /*25bc0*/  LDC R88, c[0x0][0x230] ;  /* 0x00008c00ff587b82 */ /* 0x000f240000000800 */
[----:B------:R3:W-:Y:S01]  /*25bd0*/  LDGSTS.E [R249+0x3c004], desc[UR60][R18.64], !P1 ;  /* 0x3c00400012f97fae */ /* 0x0007e2000c92187c */
[----:B------:R-:W-:Y:S01]  /*25be0*/  ISETP.GE.U32.AND P1, PT, R4, 0x7fffff15, PT ;  /* 0x7fffff150400780c */ /* 0x000fe20003f26070 */
[----:B------:R-:W-:-:S04]  /*25bf0*/  IMAD R4, R16, 0x6a, RZ ;  /* 0x0000006a10047824 */ /* 0x000fc800078e02ff */
[----:B------:R-:W4:Y:S01]  /*25c00*/  LDC R16, c[0x0][0x238] ;  /* 0x00008e00ff107b82 */ /* 0x000f220000000800 */
[----:B------:R1:W-:Y:S04]  /*25c10*/  STL.64 [R1+0x1220], R24 ;  /* 0x0012201801007387 */ /* 0x0003e80000100a00 */
[----:B------:R2:W-:Y:S04]  /*25c20*/  STL.64 [R1+0x1228], R22 ;  /* 0x0012281601007387 */ /* 0x0005e80000100a00 */
[----:B------:R3:W-:Y:S04]  /*25c30*/  STL.64 [R1+0x1230], R20 ;  /* 0x0012301401007387 */ /* 0x0007e80000100a00 */
[----:B------:R3:W-:Y:S01]  /*25c40*/  STL.64 [R1+0x1238], R18 ;  /* 0x0012381201007387 */ /* 0x0007e20000100a00 */
[----:B-1----:R-:W-:-:S04]  /*25c50*/  IMAD.WIDE R24, R4, 0x4, R242 ;  /* 0x0000000404187825 */ /* 0x002fc800078e02f2 */
[----:B--2---:R-:W-:-:S04]  /*25c60*/  IMAD.WIDE R22, R4, 0x4, R236 ;  /* 0x0000000404167825 */ /* 0x004fc800078e02ec */
[----:B---3--:R-:W-:-:S04]  /*25c70*/  IMAD.WIDE R20, R4, 0x4, R238 ;  /* 0x0000000404147825 */ /* 0x008fc800078e02ee */
[----:B------:R-:W-:Y:S01]  /*25c80*/  IMAD.WIDE R18, R4, 0x4, R240 ;  /* 0x0000000404127825 */ /* 0x000fe200078e02f0 */
[----:B------:R1:W-:Y:S03]  /*25c90*/  STL.64 [R1+0x1240], R24 ;  /* 0x0012401801007387 */ /* 0x0003e60000100a00 */
[----:B------:R-:W-:Y:S01]  /*25ca0*/  IMAD R4, R89, 0x6b, RZ ;  /* 0x0000006b59047824 */ /* 0x000fe200078e02ff */
[----:B------:R1:W-:Y:S01]  /*25cb0*/  LDGSTS.E [R249+0x30008], desc[UR60][R24.64], !P3 ;  /* 0x3000800018f97fae */ /* 0x0003e2000d92187c */
[----:B------:R-:W-:Y:S01]  /*25cc0*/  VIADD R5, R87, 0xfffffff2 ;  /* 0xfffffff257057836 */ /* 0x000fe20000000000 */
[----:B------:R-:W2:Y:S02]  /*25cd0*/  LDC R89, c[0x0][0x238] ;  /* 0x00008e00ff597b82 */ /* 0x000ea40000000800 */
[----:B------:R3:W-:Y:S04]  /*25ce0*/  STL.64 [R1+0x1248], R22 ;  /* 0x0012481601007387 */ /* 0x0007e80000100a00 */
[----:B------:R3:W-:Y:S02]  /*25cf0*/  LDGSTS.E [R249+0x34008], desc[UR60][R22.64], !P3 ;  /* 0x3400800016f97fae */ /* 0x0007e4000d92187c */
[----:B------:R-:W2:Y:S01]  /*25d00*/  LDC R87, c[0x0][0x230] ;  /* 0x00008c00ff577b82 */ /* 0x000ea20000000800 */
[C---:B-1----:R-:W-:Y:S01]  /*25d10*/  IMAD.WIDE R24, R4.reuse, 0x4, R242 ;  /* 0x0000000404187825 */ /* 0x042fe200078e02f2 */
[----:B------:R1:W-:Y:S04]  /*25d20*/  STL.64 [R1+0x1250], R20 ;  /* 0x0012501401007387 */ /* 0x0003e80000100a00 */
[----:B------:R1:W-:Y:S01]  /*25d30*/  LDGSTS.E [R249+0x38008], desc[UR60][R20.64], !P3 ;  /* 0x3800800014f97fae */ /* 0x0003e2000d92187c */
[----:B---3--:R-:W-:-:S03]  /*25d40*/  IMAD.WIDE R22, R4, 0x4, R236 ;  /* 0x0000000404167825 */ /* 0x008fc600078e02ec */
[----:B------:R3:W-:Y:S04]  /*25d50*/  STL.64 [R1+0x1258], R18 ;  /* 0x0012581201007387 */ /* 0x0007e80000100a00 */
[----:B------:R3:W-:Y:S01]  /*25d60*/  LDGSTS.E [R249+0x3c008], desc[UR60][R18.64], !P3 ;  /* 0x3c00800012f97fae */ /* 0x0007e2000d92187c */
[----:B-1----:R-:W-:-:S03]  /*25d70*/  IMAD.WIDE R20, R4, 0x4, R238 ;  /* 0x0000000404147825 */ /* 0x002fc600078e02ee */
[----:B------:R1:W-:Y:S04]  /*25d80*/  LDGSTS.E [R249+0x3000c], desc[UR60][R24.64], !P1 ;  /* 0x3000c00018f97fae */ /* 0x0003e8000c92187c */
[----:B------:R1:W-:Y:S01]  /*25d90*/  LDGSTS.E [R249+0x3400c], desc[UR60][R22.64], !P1 ;  /* 0x3400c00016f97fae */ /* 0x0003e2000c92187c */
[----:B---3--:R-:W-:-:S03]  /*25da0*/  IMAD.WIDE R18, R4, 0x4, R240 ;  /* 0x0000000404127825 */ /* 0x008fc600078e02f0 */
[----:B------:R3:W-:Y:S01]  /*25db0*/  LDGSTS.E [R249+0x3800c], desc[UR60][R20.64], !P1 ;  /* 0x3800c00014f97fae */ /* 0x0007e2000c92187c */
[----:B------:R-:W-:-:S03]  /*25dc0*/  VIADD R4, R86, 0xfffffff3 ;  /* 0xfffffff356047836 */ /* 0x000fc60000000000 */
[----:B------:R2:W-:Y:S01]  /*25dd0*/  LDGSTS.E [R249+0x3c00c], desc[UR60][R18.64], !P1 ;  /* 0x3c00c00012f97fae */ /* 0x0005e2000c92187c */
[----:B------:R-:W-:Y:S01]  /*25de0*/  ISETP.GE.U32.AND P3, PT, R5, 0x7fffff73, PT ;  /* 0x7fffff730500780c */ /* 0x000fe20003f66070 */
[----:B------:R-:W2:Y:S01]  /*25df0*/  LDC R86, c[0x0][0x230] ;  /* 0x00008c00ff567b82 */ /* 0x000ea20000000800 */
[----:B------:R-:W-:Y:S01]  /*25e00*/  ISETP.GE.U32.AND P1, PT, R4, 0x7fffff74, PT ;  /* 0x7fffff740400780c */ /* 0x000fe20003f26070 */
[----:B----4-:R-:W-:-:S06]  /*25e10*/  IMAD R4, R16, 0xc, RZ ;  /* 0x0000000c10047824 */ /* 0x010fcc00078e02ff */
[----:B------:R-:W4:Y:S01]  /*25e20*/  LDC R16, c[0x0][0x238] ;  /* 0x00008e00ff107b82 */ /* 0x000f220000000800 */
[----:B------:R1:W-:Y:S04]  /*25e30*/  STL.64 [R1+0x1260], R24 ;  /* 0x0012601801007387 */ /* 0x0003e80000100a00 */
[----:B------:R3:W-:Y:S04]  /*25e40*/  STL.64 [R1+0x1268], R22 ;  /* 0x0012681601007387 */ /* 0x0007e80000100a00 */
[----:B------:R3:W-:Y:S04]  /*25e50*/  STL.64 [R1+0x1270], R20 ;  /* 0x0012701401007387 */ /* 0x0007e80000100a00 */
[----:B------:R2:W-:Y:S01]  /*25e60*/  STL.64 [R1+0x1278], R18 ;  /* 0x0012781201007387 */ /* 0x0005e20000100a00 */
[----:B-1----:R-:W-:-:S04]  /*25e70*/  IMAD.WIDE R24, R4, 0x4, R242 ;  /* 0x0000000404187825 */ /* 0x002fc800078e02f2 */
[----:B---3--:R-:W-:-:S04]  /*25e80*/  IMAD.WIDE R22, R4, 0x4, R236 ;  /* 0x0000000404167825 */ /* 0x008fc800078e02ec */
[----:B------:R-:W-:-:S04]  /*25e90*/  IMAD.WIDE R20, R4, 0x4, R238 ;  /* 0x0000000404147825 */ /* 0x000fc800078e02ee */
[----:B--2---:R-:W-:Y:S01]  /*25ea0*/  IMAD.WIDE R18, R4, 0x4, R240 ;  /* 0x0000000404127825 */ /* 0x004fe200078e02f0 */
[----:B------:R1:W-:Y:S03]  /*25eb0*/  STL.64 [R1+0x1280], R24 ;  /* 0x0012801801007387 */ /* 0x0003e60000100a00 */
[----:B------:R-:W-:Y:S01]  /*25ec0*/  IMAD R4, R90, 0xd, RZ ;  /* 0x0000000d5a047824 */ /* 0x000fe200078e02ff */
[----:B------:R1:W-:Y:S01]  /*25ed0*/  LDGSTS.E [R248], desc[UR60][R24.64], !P1 ;  /* 0x0000000018f87fae */ /* 0x0003e2000c92187c */
[----:B------:R-:W-:Y:S01]  /*25ee0*/  IADD3 R5, R88, -0xf, RZ ;  /* 0xfffffff158057810 */ /* 0x000fe20007ffe0ff */
        /* <DEDUP_REMOVED lines=81> */
[----:B--2---:R-:W-:Y:S01]  /*26400*/  IMAD.WIDE R18, R4, 0x4, R240 ;  /* 0x0000000404127825 */ /* 0x004fe200078e02f0 */
[----:B------:R-:W-:Y:S01]  /*26410*/  IADD3 R4, R89, -0x30, RZ ;  /* 0xffffffd059047810 */ /* 0x000fe20007ffe0ff */
[----:B------:R2:W-:Y:S01]  /*26420*/  LDGSTS.E [R248+0x18004], desc[UR60][R20.64], !P3 ;  /* 0x1800400014f87fae */ /* 0x0005e2000d92187c */
[----:B------:R-:W-:-:S03]  /*26430*/  ISETP.GE.U32.AND P1, PT, R5, 0x7fffff52, PT ;  /* 0x7fffff520500780c */ /* 0x000fc60003f26070 */
[----:B------:R2:W-:Y:S01]  /*26440*/  LDGSTS.E [R248+0x1c004], desc[UR60][R18.64], !P3 ;  /* 0x1c00400012f87fae */ /* 0x0005e2000d92187c */
[----:B------:R-:W-:Y:S01]  /*26450*/  ISETP.GE.U32.AND P3, PT, R4, 0x7fffff51, PT ;  /* 0x7fffff510400780c */ /* 0x000fe20003f66070 */
[----:B----4-:R-:W-:Y:S01]  /*26460*/  IMAD R4, R16, 0x2e, RZ ;  /* 0x0000002e10047824 */ /* 0x010fe200078e02ff */
        /* <DEDUP_REMOVED lines=10> */
[----:B-1----:R-:W-:Y:S01]  /*26510*/  IMAD.WIDE R18, R4, 0x4, R240 ;  /* 0x0000000404127825 */ /* 0x002fe200078e02f0 */
[----:B------:R2:W-:Y:S03]  /*26520*/  STL.64 [R1+0x1340], R24 ;  /* 0x0013401801007387 */ /* 0x0005e60000100a00 */
[----:B------:R-:W-:Y:S01]  /*26530*/  IMAD R4, R88, 0x2f, RZ ;  /* 0x0000002f58047824 */ /* 0x000fe200078e02ff */
        /* <DEDUP_REMOVED lines=9> */
[----:B--2---:R-:W-:-:S03]  /*265d0*/  IMAD.WIDE R20, R4, 0x4, R238 ;  /* 0x0000000404147825 */ /* 0x004fc600078e02ee */
[----:B------:R2:W-:Y:S01]  /*265e0*/  LDGSTS.E [R248+0x1000c], desc[UR60][R24.64], !P3 ;  /* 0x1000c00018f87fae */ /* 0x0005e2000d92187c */
[----:B------:R-:W-:-:S03]  /*265f0*/  VIADD R5, R86, 0xffffffb3 ;  /* 0xffffffb356057836 */ /* 0x000fc60000000000 */
[----:B------:R3:W-:Y:S01]  /*26600*/  LDGSTS.E [R248+0x1400c], desc[UR60][R22.64], !P3 ;  /* 0x1400c00016f87fae */ /* 0x0007e2000d92187c */
[----:B------:R-:W3:Y:S01]  /*26610*/  LDC R86, c[0x0][0x230] ;  /* 0x00008c00ff567b82 */ /* 0x000ee20000000800 */
[----:B-1----:R-:W-:Y:S02]  /*26620*/  IMAD.WIDE R18, R4, 0x4, R240 ;  /* 0x0000000404127825 */ /* 0x002fe400078e02f0 */
[----:B------:R1:W-:Y:S02]  /*26630*/  LDGSTS.E [R248+0x1800c], desc[UR60][R20.64], !P3 ;  /* 0x1800c00014f87fae */ /* 0x0003e4000d92187c */
[----:B------:R-:W-:Y:S02]  /*26640*/  VIADD R4, R90, 0xffffffb2 ;  /* 0xffffffb25a047836 */ /* 0x000fe40000000000 */
[----:B------:R1:W-:Y:S01]  /*26650*/  LDGSTS.E [R248+0x1c00c], desc[UR60][R18.64], !P3 ;  /* 0x1c00c00012f87fae */ /* 0x0003e2000d92187c */
[----:B------:R-:W-:Y:S01]  /*26660*/  ISETP.GE.U32.AND P1, PT, R5, 0x7fffff34, PT ;  /* 0x7fffff340500780c */ /* 0x000fe20003f26070 */
[----:B------:R-:W1:Y:S01]  /*26670*/  LDC R90, c[0x0][0x238] ;  /* 0x00008e00ff5a7b82 */ /* 0x000e620000000800 */
[----:B------:R-:W-:Y:S01]  /*26680*/  ISETP.GE.U32.AND P3, PT, R4, 0x7fffff33, PT ;  /* 0x7fffff330400780c */ /* 0x000fe20003f66070 */
[----:B----4-:R-:W-:-:S06]  /*26690*/  IMAD R4, R16, 0x4c, RZ ;  /* 0x0000004c10047824 */ /* 0x010fcc00078e02ff */
[----:B------:R-:W4:Y:S01]  /*266a0*/  LDC R16, c[0x0][0x238] ;  /* 0x00008e00ff107b82 */ /* 0x000f220000000800 */
[----:B------:R2:W-:Y:S04]  /*266b0*/  STL.64 [R1+0x1360], R24 ;  /* 0x0013601801007387 */ /* 0x0005e80000100a00 */
[----:B------:R3:W-:Y:S04]  /*266c0*/  STL.64 [R1+0x1368], R22 ;  /* 0x0013681601007387 */ /* 0x0007e80000100a00 */
[----:B------:R1:W-:Y:S04]  /*266d0*/  STL.64 [R1+0x1370], R20 ;  /* 0x0013701401007387 */ /* 0x0003e80000100a00 */
[----:B------:R1:W-:Y:S01]  /*266e0*/  STL.64 [R1+0x1378], R18 ;  /* 0x0013781201007387 */ /* 0x0003e20000100a00 */
[----:B--2---:R-:W-:-:S04]  /*266f0*/  IMAD.WIDE R24, R4, 0x4, R242 ;  /* 0x0000000404187825 */ /* 0x004fc800078e02f2 */
[----:B---3--:R-:W-:-:S04]  /*26700*/  IMAD.WIDE R22, R4, 0x4, R236 ;  /* 0x0000000404167825 */ /* 0x008fc800078e02ec */
        /* <DEDUP_REMOVED lines=74> */
[----:B------:R-:W-:Y:S01]  /*26bb0*/  VIADD R5, R87, 0xffffff91 ;  /* 0xffffff9157057836 */ /* 0x000fe20000000000 */
[----:B------:R-:W3:Y:S02]  /*26bc0*/  LDC R88, c[0x0][0x230] ;  /* 0x00008c00ff587b82 */ /* 0x000ee40000000800 */
[----:B------:R1:W-:Y:S01]  /*26bd0*/  LDGSTS.E [R248+0x34000], desc[UR60][R22.64], !P1 ;  /* 0x3400000016f87fae */ /* 0x0003e2000c92187c */
[----:B--2---:R-:W-:-:S03]  /*26be0*/  IMAD.WIDE R24, R4, 0x4, R242 ;  /* 0x0000000404187825 */ /* 0x004fc600078e02f2 */
[----:B------:R2:W-:Y:S02]  /*26bf0*/  STL.64 [R1+0x1410], R20 ;  /* 0x0014101401007387 */ /* 0x0005e40000100a00 */
[----:B------:R-:W3:Y:S02]  /*26c00*/  LDC R87, c[0x0][0x230] ;  /* 0x00008c00ff577b82 */ /* 0x000ee40000000800 */
[----:B------:R2:W-:Y:S01]  /*26c10*/  LDGSTS.E [R248+0x38000], desc[UR60][R20.64], !P1 ;  /* 0x3800000014f87fae */ /* 0x0005e2000c92187c */
[----:B-1----:R-:W-:-:S03]  /*26c20*/  IMAD.WIDE R22, R4, 0x4, R236 ;  /* 0x0000000404167825 */ /* 0x002fc600078e02ec */
[----:B------:R1:W-:Y:S04]  /*26c30*/  STL.64 [R1+0x1418], R18 ;  /* 0x0014181201007387 */ /* 0x0003e80000100a00 */
[----:B------:R1:W-:Y:S01]  /*26c40*/  LDGSTS.E [R248+0x3c000], desc[UR60][R18.64], !P1 ;  /* 0x3c00000012f87fae */ /* 0x0003e2000c92187c */
[----:B--2---:R-:W-:-:S03]  /*26c50*/  IMAD.WIDE R20, R4, 0x4, R238 ;  /* 0x0000000404147825 */ /* 0x004fc600078e02ee */
[----:B------:R2:W-:Y:S04]  /*26c60*/  LDGSTS.E [R248+0x30004], desc[UR60][R24.64], !P3 ;  /* 0x3000400018f87fae */ /* 0x0005e8000d92187c */
[----:B------:R2:W-:Y:S01]  /*26c70*/  LDGSTS.E [R248+0x34004], desc[UR60][R22.64], !P3 ;  /* 0x3400400016f87fae */ /* 0x0005e2000d92187c */
[----:B-1----:R-:W-:-:S03]  /*26c80*/  IMAD.WIDE R18, R4, 0x4, R240 ;  /* 0x0000000404127825 */ /* 0x002fc600078e02f0 */
[----:B------:R1:W-:Y:S01]  /*26c90*/  LDGSTS.E [R248+0x38004], desc[UR60][R20.64], !P3 ;  /* 0x3800400014f87fae */ /* 0x0003e2000d92187c */
[----:B------:R-:W-:-:S03]  /*26ca0*/  VIADD R4, R90, 0xffffff90 ;  /* 0xffffff905a047836 */ /* 0x000fc60000000000 */
[----:B------:R1:W-:Y:S01]  /*26cb0*/  LDGSTS.E [R248+0x3c004], desc[UR60][R18.64], !P3 ;  /* 0x3c00400012f87fae */ /* 0x0003e2000d92187c */
[----:B------:R-:W-:Y:S01]  /*26cc0*/  ISETP.GE.U32.AND P1, PT, R5, 0x7fffff12, PT ;  /* 0x7fffff120500780c */ /* 0x000fe20003f26070 */
[----:B------:R-:W3:Y:S01]  /*26cd0*/  LDC R90, c[0x0][0x238] ;  /* 0x00008e00ff5a7b82 */ /* 0x000ee20000000800 */
        /* <DEDUP_REMOVED lines=8> */
[----:B-1----:R-:W-:-:S04]  /*26d60*/  IMAD.WIDE R22, R4, 0x4, R236 ;  /* 0x0000000404167825 */ /* 0x002fc800078e02ec */
[----:B------:R-:W-:-:S04]  /*26d70*/  IMAD.WIDE R20, R4, 0x4, R238 ;  /* 0x0000000404147825 */ /* 0x000fc800078e02ee */
        /* <DEDUP_REMOVED lines=16> */
[----:B---3--:R-:W-:Y:S01]  /*26e80*/  IMAD.WIDE R18, R4, 0x4, R240 ;  /* 0x0000000404127825 */ /* 0x008fe200078e02f0 */
[----:B------:R-:W-:Y:S02]  /*26e90*/  IADD3 R4, R87, -0x11, RZ ;  /* 0xffffffef57047810 */ /* 0x000fe40007ffe0ff */
[----:B------:R3:W-:Y:S01]  /*26ea0*/  LDGSTS.E [R248+0x3800c], desc[UR60][R20.64], !P3 ;  /* 0x3800c00014f87fae */ /* 0x0007e2000d92187c */
[----:B------:R-:W-:Y:S01]  /*26eb0*/  IADD3 R5, R86, -0x12, RZ ;  /* 0xffffffee56057810 */ /* 0x000fe20007ffe0ff */
[----:B------:R-:W3:Y:S02]  /*26ec0*/  LDC R87, c[0x0][0x238] ;  /* 0x00008e00ff577b82 */ /* 0x000ee40000000800 */
[----:B------:R3:W-:Y:S01]  /*26ed0*/  LDGSTS.E [R248+0x3c00c], desc[UR60][R18.64], !P3 ;  /* 0x3c00c00012f87fae */ /* 0x0007e2000d92187c */
[----:B------:R-:W-:Y:S01]  /*26ee0*/  ISETP.GE.U32.AND P3, PT, R4, 0x7fffff70, PT ;  /* 0x7fffff700400780c */ /* 0x000fe20003f66070 */
[----:B----4-:R-:W-:Y:S01]  /*26ef0*/  IMAD.SHL.U32 R4, R16, 0x10, RZ ;  /* 0x0000001010047824 */ /* 0x010fe200078e00ff */
[----:B------:R-:W-:-:S03]  /*26f00*/  LOP3.LUT R247, R3, 0x40, RZ, 0x3c, !PT ;  /* 0x0000004003f77812 */ /* 0x000fc600078e3cff */
[----:B------:R-:W4:Y:S01]  /*26f10*/  LDC R16, c[0x0][0x238] ;  /* 0x00008e00ff107b82 */ /* 0x000f220000000800 */
[----:B------:R1:W-:Y:S01]  /*26f20*/  STL.64 [R1+0x1460], R24 ;  /* 0x0014601801007387 */ /* 0x0003e20000100a00 */
[----:B------:R-:W-:Y:S01]  /*26f30*/  ISETP.GE.U32.AND P1, PT, R5, 0x7fffff6f, PT ;  /* 0x7fffff6f0500780c */ /* 0x000fe20003f26070 */
[----:B------:R-:W-:Y:S02]  /*26f40*/  IMAD.IADD R247, R7, 0x1, R247 ;  /* 0x0000000107f77824 */ /* 0x000fe400078e02f7 */
[----:B------:R2:W-:Y:S03]  /*26f50*/  STL.64 [R1+0x1468], R22 ;  /* 0x0014681601007387 */ /* 0x0005e60000100a00 */
[----:B------:R-:W4:Y:S01]  /*26f60*/  LDC R86, c[0x0][0x230] ;  /* 0x00008c00ff567b82 */ /* 0x000f220000000800 */
        /* <DEDUP_REMOVED lines=8> */
[----:B------:R1:W-:Y:S01]  /*26ff0*/  LDGSTS.E [R247], desc[UR60][R24.64], !P3 ;  /* 0x0000000018f77fae */ /* 0x0003e2000d92187c */
        /* <DEDUP_REMOVED lines=34> */
[----:B------:R-:W-:Y:S01]  /*27220*/  IADD3 R5, R86, -0x31, RZ ;  /* 0xffffffcf56057810 */ /* 0x000fe20007ffe0ff */
[----:B------:R-:W3:Y:S02]  /*27230*/  LDC R87, c[0x0][0x238] ;  /* 0x00008e00ff577b82 */ /* 0x000ee40000000800 */
[----:B------:R2:W-:Y:S04]  /*27240*/  STL.64 [R1+0x14c8], R22 ;  /* 0x0014c81601007387 */ /* 0x0005e80000100a00 */
[----:B------:R2:W-:Y:S02]  /*27250*/  LDGSTS.E [R247+0x4008], desc[UR60][R22.64], !P3 ;  /* 0x0400800016f77fae */ /* 0x0005e4000d92187c */
[----:B------:R-:W3:Y:S01]  /*27260*/  LDC R86, c[0x0][0x230] ;  /* 0x00008c00ff567b82 */ /* 0x000ee20000000800 */
[C---:B-1----:R-:W-:Y:S01]  /*27270*/  IMAD.WIDE R24, R4.reuse, 0x4, R242 ;  /* 0x0000000404187825 */ /* 0x042fe200078e02f2 */
[----:B------:R1:W-:Y:S04]  /*27280*/  STL.64 [R1+0x14d0], R20 ;  /* 0x0014d01401007387 */ /* 0x0003e80000100a00 */
[----:B------:R1:W-:Y:S01]  /*27290*/  LDGSTS.E [R247+0x8008], desc[UR60][R20.64], !P3 ;  /* 0x0800800014f77fae */ /* 0x0003e2000d92187c */
[----:B--2---:R-:W-:-:S03]  /*272a0*/  IMAD.WIDE R22, R4, 0x4, R236 ;  /* 0x0000000404167825 */ /* 0x004fc600078e02ec */
[----:B------:R2:W-:Y:S04]  /*272b0*/  STL.64 [R1+0x14d8], R18 ;  /* 0x0014d81201007387 */ /* 0x0005e80000100a00 */
[----:B------:R2:W-:Y:S01]  /*272c0*/  LDGSTS.E [R247+0xc008], desc[UR60][R18.64], !P3 ;  /* 0x0c00800012f77fae */ /* 0x0005e2000d92187c */
[----:B-1----:R-:W-:-:S03]  /*272d0*/  IMAD.WIDE R20, R4, 0x4, R238 ;  /* 0x0000000404147825 */ /* 0x002fc600078e02ee */
[----:B------:R1:W-:Y:S01]  /*272e0*/  LDGSTS.E [R247+0xc], desc[UR60][R24.64], !P1 ;  /* 0x0000c00018f77fae */ /* 0x0003e2000c92187c */
[----:B------:R-:W-:-:S03]  /*272f0*/  ISETP.GE.U32.AND P3, PT, R5, 0x7fffff50, PT ;  /* 0x7fffff500500780c */ /* 0x000fc60003f66070 */
[----:B------:R1:W-:Y:S01]  /*27300*/  LDGSTS.E [R247+0x400c], desc[UR60][R22.64], !P1 ;  /* 0x0400c00016f77fae */ /* 0x0003e2000c92187c */
[----:B--2---:R-:W-:-:S03]  /*27310*/  IMAD.WIDE R18, R4, 0x4, R240 ;  /* 0x0000000404127825 */ /* 0x004fc600078e02f0 */
[----:B------:R2:W-:Y:S01]  /*27320*/  LDGSTS.E [R247+0x800c], desc[UR60][R20.64], !P1 ;  /* 0x0800c00014f77fae */ /* 0x0005e2000c92187c */
[----:B------:R-:W-:-:S03]  /*27330*/  VIADD R4, R90, 0xffffffce ;  /* 0xffffffce5a047836 */ /* 0x000fc60000000000 */
[----:B------:R3:W-:Y:S01]  /*27340*/  LDGSTS.E [R247+0xc00c], desc[UR60][R18.64], !P1 ;  /* 0x0c00c00012f77fae */ /* 0x0007e2000c92187c */
[----:B------:R-:W3:Y:S01]  /*27350*/  LDC R90, c[0x0][0x238] ;  /* 0x00008e00ff5a7b82 */ /* 0x000ee20000000800 */
[----:B------:R-:W-:Y:S01]  /*27360*/  ISETP.GE.U32.AND P1, PT, R4, 0x7fffff4f, PT ;  /* 0x7fffff4f0400780c */ /* 0x000fe20003f26070 */
[----:B----4-:R-:W-:Y:S01]  /*27370*/  IMAD R4, R16, 0x30, RZ ;  /* 0x0000003010047824 */ /* 0x010fe200078e02ff */
[----:B------:R1:W-:Y:S05]  /*27380*/  STL.64 [R1+0x14e0], R24 ;  /* 0x0014e01801007387 */ /* 0x0003ea0000100a00 */
[----:B------:R-:W4:Y:S01]  /*27390*/  LDC R16, c[0x0][0x230] ;  /* 0x00008c00ff107b82 */ /* 0x000f220000000800 */
[----:B------:R2:W-:Y:S04]  /*273a0*/  STL.64 [R1+0x14e8], R22 ;  /* 0x0014e81601007387 */ /* 0x0005e80000100a00 */
[----:B------:R2:W-:Y:S04]  /*273b0*/  STL.64 [R1+0x14f0], R20 ;  /* 0x0014f01401007387 */ /* 0x0005e80000100a00 */
[----:B------:R3:W-:Y:S01]  /*273c0*/  STL.64 [R1+0x14f8], R18 ;  /* 0x0014f81201007387 */ /* 0x0007e20000100a00 */
[----:B-1----:R-:W-:-:S04]  /*273d0*/  IMAD.WIDE R24, R4, 0x4, R242 ;  /* 0x0000000404187825 */ /* 0x002fc800078e02f2 */
[----:B--2---:R-:W-:-:S04]  /*273e0*/  IMAD.WIDE R22, R4, 0x4, R236 ;  /* 0x0000000404167825 */ /* 0x004fc800078e02ec */
[----:B------:R-:W-:-:S04]  /*273f0*/  IMAD.WIDE R20, R4, 0x4, R238 ;  /* 0x0000000404147825 */ /* 0x000fc800078e02ee */
[----:B---3--:R-:W-:Y:S01]  /*27400*/  IMAD.WIDE R18, R4, 0x4, R240 ;  /* 0x0000000404127825 */ /* 0x008fe200078e02f0 */
[----:B------:R1:W-:Y:S03]  /*27410*/  STL.64 [R1+0x1500], R24 ;  /* 0x0015001801007387 */ /* 0x0003e60000100a00 */
[----:B------:R-:W-:Y:S01]  /*27420*/  IMAD R4, R89, 0x31, RZ ;  /* 0x0000003159047824 */ /* 0x000fe200078e02ff */
[----:B------:R1:W-:Y:S01]  /*27430*/  LDGSTS.E [R247+0x10000], desc[UR60][R24.64], !P3 ;  /* 0x1000000018f77fae */ /* 0x0003e2000d92187c */
[----:B------:R-:W-:Y:S01]  /*27440*/  VIADD R5, R88, 0xffffffcd ;  /* 0xffffffcd58057836 */ /* 0x000fe20000000000 */
[----:B------:R-:W-:Y:S01]  /*27450*/  MOV R97, R95 ;  /* 0x0000005f00617202 */ /* 0x000fe20000000f00 */
[----:B------:R-:W-:Y:S01]  /*27460*/  IMAD.MOV.U32 R9, RZ, RZ, R96 ;  /* 0x000000ffff097224 */ /* 0x000fe200078e0060 */
[----:B------:R2:W-:Y:S01]  /*27470*/  STL.64 [R1+0x1508], R22 ;  /* 0x0015081601007387 */ /* 0x0005e20000100a00 */
[----:B------:R-:W3:Y:S03]  /*27480*/  LDC R89, c[0x0][0x240] ;  /* 0x00009000ff597b82 */ /* 0x000ee60000000800 */
[----:B------:R2:W-:Y:S01]  /*27490*/  LDGSTS.E [R247+0x14000], desc[UR60][R22.64], !P3 ;  /* 0x1400000016f77fae */ /* 0x0005e2000d92187c */
[----:B-1----:R-:W-:-:S03]  /*274a0*/  IMAD.WIDE R24, R4, 0x4, R242 ;  /* 0x0000000404187825 */ /* 0x002fc600078e02f2 */
[----:B------:R1:W-:Y:S01]  /*274b0*/  STL.64 [R1+0x1510], R20 ;  /* 0x0015101401007387 */ /* 0x0003e20000100a00 */
[----:B------:R-:W3:Y:S03]  /*274c0*/  LDC R96, c[0x0][0x240] ;  /* 0x00009000ff607b82 */ /* 0x000ee60000000800 */
[----:B------:R1:W-:Y:S01]  /*274d0*/  LDGSTS.E [R247+0x18000], desc[UR60][R20.64], !P3 ;  /* 0x1800000014f77fae */ /* 0x0003e2000d92187c */
[----:B--2---:R-:W-:-:S03]  /*274e0*/  IMAD.WIDE R22, R4, 0x4, R236 ;  /* 0x0000000404167825 */ /* 0x004fc600078e02ec */
[----:B------:R2:W-:Y:S01]  /*274f0*/  STL.64 [R1+0x1518], R18 ;  /* 0x0015181201007387 */ /* 0x0005e20000100a00 */
[----:B------:R-:W3:Y:S03]  /*27500*/  LDC R88, c[0x0][0x240] ;  /* 0x00009000ff587b82 */ /* 0x000ee60000000800 */
[----:B------:R2:W-:Y:S01]  /*27510*/  LDGSTS.E [R247+0x1c000], desc[UR60][R18.64], !P3 ;  /* 0x1c00000012f77fae */ /* 0x0005e2000d92187c */
[----:B------:R-:W-:Y:S01]  /*27520*/  ISETP.GE.U32.AND P3, PT, R5, 0x7fffff4e, PT ;  /* 0x7fffff4e0500780c */ /* 0x000fe20003f66070 */
[----:B-1----:R-:W-:Y:S01]  /*27530*/  IMAD.WIDE R20, R4, 0x4, R238 ;  /* 0x0000000404147825 */ /* 0x002fe200078e02ee */
[----:B------:R-:W-:Y:S01]  /*27540*/  IADD3 R5, R86, -0x34, RZ ;  /* 0xffffffcc56057810 */ /* 0x000fe20007ffe0ff */
[----:B------:R1:W-:Y:S01]  /*27550*/  LDGSTS.E [R247+0x10004], desc[UR60][R24.64], !P1 ;  /* 0x1000400018f77fae */ /* 0x0003e2000c92187c */
[----:B------:R-:W3:Y:S03]  /*27560*/  LDC R86, c[0x0][0x240] ;  /* 0x00009000ff567b82 */ /* 0x000ee60000000800 */
[----:B------:R4:W-:Y:S01]  /*27570*/  LDGSTS.E [R247+0x14004], desc[UR60][R22.64], !P1 ;  /* 0x1400400016f77fae */ /* 0x0009e2000c92187c */
[----:B--2---:R-:W-:-:S03]  /*27580*/  IMAD.WIDE R18, R4, 0x4, R240 ;  /* 0x0000000404127825 */ /* 0x004fc600078e02f0 */
[----:B------:R2:W-:Y:S01]  /*27590*/  LDGSTS.E [R247+0x18004], desc[UR60][R20.64], !P1 ;  /* 0x1800400014f77fae */ /* 0x0005e2000c92187c */
[----:B------:R-:W-:-:S03]  /*275a0*/  IMAD R4, R87, 0x32, RZ ;  /* 0x0000003257047824 */ /* 0x000fc600078e02ff */
[----:B------:R1:W-:Y:S01]  /*275b0*/  STL.64 [R1+0x1520], R24 ;  /* 0x0015201801007387 */ /* 0x0003e20000100a00 */
[----:B------:R-:W-:Y:S01]  /*275c0*/  IMAD.MOV.U32 R95, RZ, RZ, R246 ;  /* 0x000000ffff5f7224 */ /* 0x000fe200078e00f6 */
[----:B------:R-:W3:Y:S02]  /*275d0*/  LDC R87, c[0x0][0x240] ;  /* 0x00009000ff577b82 */ /* 0x000ee40000000800 */
[----:B------:R2:W-:Y:S01]  /*275e0*/  LDGSTS.E [R247+0x1c004], desc[UR60][R18.64], !P1 ;  /* 0x1c00400012f77fae */ /* 0x0005e2000c92187c */
[----:B------:R-:W-:-:S03]  /*275f0*/  ISETP.GE.U32.AND P1, PT, R5, 0x7fffff4d, PT ;  /* 0x7fffff4d0500780c */ /* 0x000fc60003f26070 */
[----:B------:R2:W-:Y:S04]  /*27600*/  STL.64 [R1+0x1528], R22 ;  /* 0x0015281601007387 */ /* 0x0005e80000100a00 */
[----:B------:R2:W-:Y:S01]  /*27610*/  STL.64 [R1+0x1530], R20 ;  /* 0x0015301401007387 */ /* 0x0005e20000100a00 */
[----:B-1----:R-:W-:-:S03]  /*27620*/  IMAD.WIDE R24, R4, 0x4, R242 ;  /* 0x0000000404187825 */ /* 0x002fc600078e02f2 */
[----:B------:R1:W-:Y:S01]  /*27630*/  STL.64 [R1+0x1538], R18 ;  /* 0x0015381201007387 */ /* 0x0003e20000100a00 */
[----:B----4-:R-:W-:Y:S02]  /*27640*/  VIADD R5, R16, 0xffffffaf ;  /* 0xffffffaf10057836 */ /* 0x010fe40000000000 */
[----:B--2---:R-:W-:-:S04]  /*27650*/  IMAD.WIDE R22, R4, 0x4, R236 ;  /* 0x0000000404167825 */ /* 0x004fc800078e02ec */
[C---:B------:R-:W-:Y:S01]  /*27660*/  IMAD.WIDE R20, R4.reuse, 0x4, R238 ;  /* 0x0000000404147825 */ /* 0x040fe200078e02ee */
[----:B------:R2:W-:Y:S03]  /*27670*/  LDGSTS.E [R247+0x10008], desc[UR60][R24.64], !P3 ;  /* 0x1000800018f77fae */ /* 0x0005e6000d92187c */
[----:B-1----:R-:W-:Y:S01]  /*27680*/  IMAD.WIDE R18, R4, 0x4, R240 ;  /* 0x0000000404127825 */ /* 0x002fe200078e02f0 */
[----:B------:R2:W-:Y:S03]  /*27690*/  STL.64 [R1+0x1540], R24 ;  /* 0x0015401801007387 */ /* 0x0005e60000100a00 */
[----:B------:R-:W-:Y:S01]  /*276a0*/  IMAD R4, R90, 0x33, RZ ;  /* 0x000000335a047824 */ /* 0x000fe200078e02ff */
[----:B------:R1:W-:Y:S01]  /*276b0*/  STL.64 [R1+0x1548], R22 ;  /* 0x0015481601007387 */ /* 0x0003e20000100a00 */
[----:B------:R-:W-:-:S02]  /*276c0*/  IADD3 R16, R8, -0x16, RZ ;  /* 0xffffffea08107810 */ /* 0x000fc40007ffe0ff */
[----:B------:R-:W-:Y:S01]  /*276d0*/  LOP3.LUT R246, R3, 0x50, RZ, 0x3c, !PT ;  /* 0x0000005003f67812 */ /* 0x000fe200078e3cff */
[----:B------:R1:W-:Y:S01]  /*276e0*/  LDGSTS.E [R247+0x14008], desc[UR60][R22.64], !P3 ;  /* 0x1400800016f77fae */ /* 0x0003e2000d92187c */
[----:B------:R-:W-:Y:S01]  /*276f0*/  IMAD.MOV.U32 R98, RZ, RZ, R95 ;  /* 0x000000ffff627224 */ /* 0x000fe200078e005f */
[----:B------:R-:W4:Y:S01]  /*27700*/  LDC R90, c[0x0][0x240] ;  /* 0x00009000ff5a7b82 */ /* 0x000f220000000800 */
[C---:B--2---:R-:W-:Y:S01]  /*27710*/  IMAD.WIDE R24, R4.reuse, 0x4, R242 ;  /* 0x0000000404187825 */ /* 0x044fe200078e02f2 */
[----:B------:R2:W-:Y:S04]  /*27720*/  STL.64 [R1+0x1550], R20 ;  /* 0x0015501401007387 */ /* 0x0005e80000100a00 */
[----:B------:R2:W-:Y:S01]  /*27730*/  LDGSTS.E [R247+0x18008], desc[UR60][R20.64], !P3 ;  /* 0x1800800014f77fae */ /* 0x0005e2000d92187c */
[----:B-1----:R-:W-:-:S03]  /*27740*/  IMAD.WIDE R22, R4, 0x4, R236 ;  /* 0x0000000404167825 */ /* 0x002fc600078e02ec */
[----:B------:R1:W-:Y:S04]  /*27750*/  STL.64 [R1+0x1558], R18 ;  /* 0x0015581201007387 */ /* 0x0003e80000100a00 */
[----:B------:R1:W-:Y:S01]  /*27760*/  LDGSTS.E [R247+0x1c008], desc[UR60][R18.64], !P3 ;  /* 0x1c00800012f77fae */ /* 0x0003e2000d92187c */
[----:B------:R-:W-:Y:S01]  /*27770*/  ISETP.GE.U32.AND P3, PT, R5, 0x7fffff30, PT ;  /* 0x7fffff300500780c */ /* 0x000fe20003f66070 */
[----:B------:R-:W-:Y:S02]  /*27780*/  VIADD R5, R8, 0xffffffae ;  /* 0xffffffae08057836 */ /* 0x000fe40000000000 */
[C---:B--2---:R-:W-:Y:S01]  /*27790*/  IMAD.WIDE R20, R4.reuse, 0x4, R238 ;  /* 0x0000000404147825 */ /* 0x044fe200078e02ee */
[----:B------:R2:W-:Y:S04]  /*277a0*/  LDGSTS.E [R247+0x1000c], desc[UR60][R24.64], !P1 ;  /* 0x1000c00018f77fae */ /* 0x0005e8000c92187c */
[----:B------:R3:W-:Y:S01]  /*277b0*/  LDGSTS.E [R247+0x1400c], desc[UR60][R22.64], !P1 ;  /* 0x1400c00016f77fae */ /* 0x0007e2000c92187c */
[----:B-1----:R-:W-:-:S03]  /*277c0*/  IMAD.WIDE R18, R4, 0x4, R240 ;  /* 0x0000000404127825 */ /* 0x002fc600078e02f0 */
[----:B------:R1:W-:Y:S01]  /*277d0*/  LDGSTS.E [R247+0x1800c], desc[UR60][R20.64], !P1 ;  /* 0x1800c00014f77fae */ /* 0x0003e2000c92187c */
[----:B------:R-:W-:-:S03]  /*277e0*/  IMAD R4, R6, 0x50, RZ ;  /* 0x0000005006047824 */ /* 0x000fc600078e02ff */
[----:B------:R2:W-:Y:S04]  /*277f0*/  STL.64 [R1+0x1560], R24 ;  /* 0x0015601801007387 */ /* 0x0005e80000100a00 */
[----:B------:R4:W-:Y:S01]  /*27800*/  LDGSTS.E [R247+0x1c00c], desc[UR60][R18.64], !P1 ;  /* 0x1c00c00012f77fae */ /* 0x0009e2000c92187c */
[----:B------:R-:W-:-:S03]  /*27810*/  ISETP.GE.U32.AND P1, PT, R5, 0x7fffff2f, PT ;  /* 0x7fffff2f0500780c */ /* 0x000fc60003f26070 */
[----:B------:R3:W-:Y:S04]  /*27820*/  STL.64 [R1+0x1568], R22 ;  /* 0x0015681601007387 */ /* 0x0007e80000100a00 */
[----:B------:R1:W-:Y:S01]  /*27830*/  STL.64 [R1+0x1570], R20 ;  /* 0x0015701401007387 */ /* 0x0003e20000100a00 */
[----:B--2---:R-:W-:-:S03]  /*27840*/  IMAD.WIDE R24, R4, 0x4, R242 ;  /* 0x0000000404187825 */ /* 0x004fc600078e02f2 */
[----:B------:R4:W-:Y:S01]  /*27850*/  STL.64 [R1+0x1578], R18 ;  /* 0x0015781201007387 */ /* 0x0009e20000100a00 */
[----:B---3--:R-:W-:-:S04]  /*27860*/  IMAD.WIDE R22, R4, 0x4, R236 ;  /* 0x0000000404167825 */ /* 0x008fc800078e02ec */
[----:B-1----:R-:W-:Y:S01]  /*27870*/  IMAD.WIDE R20, R4, 0x4, R238 ;  /* 0x0000000404147825 */ /* 0x002fe200078e02ee */
[----:B------:R-:W-:Y:S01]  /*27880*/  IADD3 R5, R8, -0x53, RZ ;  /* 0xffffffad08057810 */ /* 0x000fe20007ffe0ff */
[----:B------:R1:W-:Y:S02]  /*27890*/  LDGSTS.E [R247+0x20000], desc[UR60][R24.64], !P3 ;  /* 0x2000000018f77fae */ /* 0x0003e4000d92187c */
[----:B----4-:R-:W-:Y:S02]  /*278a0*/  IMAD.WIDE R18, R4, 0x4, R240 ;  /* 0x0000000404127825 */ /* 0x010fe400078e02f0 */
[----:B------:R1:W-:Y:S02]  /*278b0*/  STL.64 [R1+0x1580], R24 ;  /* 0x0015801801007387 */ /* 0x0003e40000100a00 */
[----:B------:R-:W-:Y:S02]  /*278c0*/  IMAD R4, R6, 0x51, RZ ;  /* 0x0000005106047824 */ /* 0x000fe400078e02ff */
        /* <DEDUP_REMOVED lines=9> */
[----:B------:R-:W-:Y:S02]  /*27960*/  VIADD R5, R8, 0xffffffac ;  /* 0xffffffac08057836 */ /* 0x000fe40000000000 */
[C---:B-1----:R-:W-:Y:S01]  /*27970*/  IMAD.WIDE R20, R4.reuse, 0x4, R238 ;  /* 0x0000000404147825 */ /* 0x042fe200078e02ee */
[----:B------:R1:W-:Y:S04]  /*27980*/  LDGSTS.E [R247+0x20004], desc[UR60][R24.64], !P1 ;  /* 0x2000400018f77fae */ /* 0x0003e8000c92187c */
[----:B------:R3:W-:Y:S01]  /*27990*/  LDGSTS.E [R247+0x24004], desc[UR60][R22.64], !P1 ;  /* 0x2400400016f77fae */ /* 0x0007e2000c92187c */
[----:B--2---:R-:W-:-:S03]  /*279a0*/  IMAD.WIDE R18, R4, 0x4, R240 ;  /* 0x0000000404127825 */ /* 0x004fc600078e02f0 */
[----:B------:R2:W-:Y:S01]  /*279b0*/  LDGSTS.E [R247+0x28004], desc[UR60][R20.64], !P1 ;  /* 0x2800400014f77fae */ /* 0x0005e2000c92187c */
[----:B------:R-:W-:-:S03]  /*279c0*/  IMAD R4, R6, 0x52, RZ ;  /* 0x0000005206047824 */ /* 0x000fc600078e02ff */
[----:B------:R1:W-:Y:S04]  /*279d0*/  STL.64 [R1+0x15a0], R24 ;  /* 0x0015a01801007387 */ /* 0x0003e80000100a00 */
[----:B------:R4:W-:Y:S01]  /*279e0*/  LDGSTS.E [R247+0x2c004], desc[UR60][R18.64], !P1 ;  /* 0x2c00400012f77fae */ /* 0x0009e2000c92187c */
[----:B------:R-:W-:-:S03]  /*279f0*/  ISETP.GE.U32.AND P1, PT, R5, 0x7fffff2d, PT ;  /* 0x7fffff2d0500780c */ /* 0x000fc60003f26070 */
[----:B------:R3:W-:Y:S04]  /*27a00*/  STL.64 [R1+0x15a8], R22 ;  /* 0x0015a81601007387 */ /* 0x0007e80000100a00 */
[----:B------:R2:W-:Y:S01]  /*27a10*/  STL.64 [R1+0x15b0], R20 ;  /* 0x0015b01401007387 */ /* 0x0005e20000100a00 */
[----:B-1----:R-:W-:-:S03]  /*27a20*/  IMAD.WIDE R24, R4, 0x4, R242 ;  /* 0x0000000404187825 */ /* 0x002fc600078e02f2 */
[----:B------:R4:W-:Y:S01]  /*27a30*/  STL.64 [R1+0x15b8], R18 ;  /* 0x0015b81201007387 */ /* 0x0009e20000100a00 */
[----:B------:R-:W-:Y:S02]  /*27a40*/  VIADD R5, R8, 0xffffff8f ;  /* 0xffffff8f08057836 */ /* 0x000fe40000000000 */
[----:B---3--:R-:W-:-:S04]  /*27a50*/  IMAD.WIDE R22, R4, 0x4, R236 ;  /* 0x0000000404167825 */ /* 0x008fc800078e02ec */
[C---:B--2---:R-:W-:Y:S01]  /*27a60*/  IMAD.WIDE R20, R4.reuse, 0x4, R238 ;  /* 0x0000000404147825 */ /* 0x044fe200078e02ee */
[----:B------:R1:W-:Y:S03]  /*27a70*/  LDGSTS.E [R247+0x20008], desc[UR60][R24.64], !P3 ;  /* 0x2000800018f77fae */ /* 0x0003e6000d92187c */
[----:B----4-:R-:W-:Y:S01]  /*27a80*/  IMAD.WIDE R18, R4, 0x4, R240 ;  /* 0x0000000404127825 */ /* 0x010fe200078e02f0 */
[----:B------:R1:W-:Y:S03]  /*27a90*/  STL.64 [R1+0x15c0], R24 ;  /* 0x0015c01801007387 */ /* 0x0003e60000100a00 */
[----:B------:R-:W-:Y:S01]  /*27aa0*/  IMAD R4, R6, 0x53, RZ ;  /* 0x0000005306047824 */ /* 0x000fe200078e02ff */
        /* <DEDUP_REMOVED lines=9> */
[----:B-1----:R-:W-:Y:S01]  /*27b40*/  IMAD.WIDE R20, R4, 0x4, R238 ;  /* 0x0000000404147825 */ /* 0x002fe200078e02ee */
[----:B------:R-:W-:Y:S01]  /*27b50*/  IADD3 R5, R8, -0x72, RZ ;  /* 0xffffff8e08057810 */ /* 0x000fe20007ffe0ff */
        /* <DEDUP_REMOVED lines=60> */
[----:B------:R-:W-:-:S02]  /*27f20*/  IMAD R5, R6, 0x14, RZ ;  /* 0x0000001406057824 */ /* 0x000fc400078e02ff */
[----:B------:R3:W-:Y:S01]  /*27f30*/  LDGSTS.E [R247+0x3400c], desc[UR60][R22.64], !P1 ;  /* 0x3400c00016f77fae */ /* 0x0007e2000c92187c */
[----:B--2---:R-:W-:-:S03]  /*27f40*/  IMAD.WIDE R18, R4, 0x4, R240 ;  /* 0x0000000404127825 */ /* 0x004fc600078e02f0 */
[----:B------:R2:W-:Y:S04]  /*27f50*/  LDGSTS.E [R247+0x3800c], desc[UR60][R20.64], !P1 ;  /* 0x3800c00014f77fae */ /* 0x0005e8000c92187c */
[----:B------:R4:W-:Y:S01]  /*27f60*/  LDGSTS.E [R247+0x3c00c], desc[UR60][R18.64], !P1 ;  /* 0x3c00c00012f77fae */ /* 0x0009e2000c92187c */
[----:B------:R-:W-:Y:S01]  /*27f70*/  ISETP.GE.U32.AND P1, PT, R16, 0x7fffff6b, PT ;  /* 0x7fffff6b1000780c */ /* 0x000fe20003f26070 */
[----:B------:R-:W-:Y:S02]  /*27f80*/  IMAD.IADD R246, R7, 0x1, R246 ;  /* 0x0000000107f67824 */ /* 0x000fe400078e02f6 */
[----:B------:R1:W-:Y:S01]  /*27f90*/  STL.64 [R1+0x1660], R24 ;  /* 0x0016601801007387 */ /* 0x0003e20000100a00 */
[----:B------:R-:W-:-:S03]  /*27fa0*/  IMAD R4, R6, 0x15, RZ ;  /* 0x0000001506047824 */ /* 0x000fc600078e02ff */
[----:B------:R3:W-:Y:S01]  /*27fb0*/  STL.64 [R1+0x1668], R22 ;  /* 0x0016681601007387 */ /* 0x0007e20000100a00 */
[----:B------:R-:W-:-:S03]  /*27fc0*/  VIADD R16, R8, 0xffffffe9 ;  /* 0xffffffe908107836 */ /* 0x000fc60000000000 */
[----:B------:R2:W-:Y:S01]  /*27fd0*/  STL.64 [R1+0x1670], R20 ;  /* 0x0016701401007387 */ /* 0x0005e20000100a00 */
[----:B-1----:R-:W-:-:S03]  /*27fe0*/  IMAD.WIDE R24, R5, 0x4, R242 ;  /* 0x0000000405187825 */ /* 0x002fc600078e02f2 */
[----:B------:R4:W-:Y:S01]  /*27ff0*/  STL.64 [R1+0x1678], R18 ;  /* 0x0016781201007387 */ /* 0x0009e20000100a00 */
[----:B---3--:R-:W-:-:S03]  /*28000*/  IMAD.WIDE R22, R5, 0x4, R236 ;  /* 0x0000000405167825 */ /* 0x008fc600078e02ec */
[----:B------:R1:W-:Y:S01]  /*28010*/  STL.64 [R1+0x1680], R24 ;  /* 0x0016801801007387 */ /* 0x0003e20000100a00 */
[----:B--2---:R-:W-:-:S03]  /*28020*/  IMAD.WIDE R20, R5, 0x4, R238 ;  /* 0x0000000405147825 */ /* 0x004fc600078e02ee */
[----:B------:R1:W-:Y:S01]  /*28030*/  LDGSTS.E [R246], desc[UR60][R24.64], !P3 ;  /* 0x0000000018f67fae */ /* 0x0003e2000d92187c */
[----:B----4-:R-:W-:-:S03]  /*28040*/  IMAD.WIDE R18, R5, 0x4, R240 ;  /* 0x0000000405127825 */ /* 0x010fc600078e02f0 */
[----:B------:R2:W-:Y:S04]  /*28050*/  STL.64 [R1+0x1688], R22 ;  /* 0x0016881601007387 */ /* 0x0005e80000100a00 */
[----:B------:R2:W-:Y:S01]  /*28060*/  LDGSTS.E [R246+0x4000], desc[UR60][R22.64], !P3 ;  /* 0x0400000016f67fae */ /* 0x0005e2000d92187c */
[----:B-1----:R-:W-:-:S03]  /*28070*/  IMAD.WIDE R24, R4, 0x4, R242 ;  /* 0x0000000404187825 */ /* 0x002fc600078e02f2 */
[----:B------:R1:W-:Y:S04]  /*28080*/  STL.64 [R1+0x1690], R20 ;  /* 0x0016901401007387 */ /* 0x0003e80000100a00 */
[----:B------:R1:W-:Y:S01]  /*28090*/  LDGSTS.E [R246+0x8000], desc[UR60][R20.64], !P3 ;  /* 0x0800000014f67fae */ /* 0x0003e2000d92187c */
[----:B--2---:R-:W-:-:S03]  /*280a0*/  IMAD.WIDE R22, R4, 0x4, R236 ;  /* 0x0000000404167825 */ /* 0x004fc600078e02ec */
[----:B------:R2:W-:Y:S01]  /*280b0*/  STL.64 [R1+0x1698], R18 ;  /* 0x0016981201007387 */ /* 0x0005e20000100a00 */
[----:B------:R-:W-:-:S03]  /*280c0*/  IADD3 R5, R8, -0x18, RZ ;  /* 0xffffffe808057810 */ /* 0x000fc60007ffe0ff */
[----:B------:R2:W-:Y:S01]  /*280d0*/  LDGSTS.E [R246+0xc000], desc[UR60][R18.64], !P3 ;  /* 0x0c00000012f67fae */ /* 0x0005e2000d92187c */
[----:B------:R-:W-:Y:S01]  /*280e0*/  ISETP.GE.U32.AND P3, PT, R16, 0x7fffff6a, PT ;  /* 0x7fffff6a1000780c */ /* 0x000fe20003f66070 */
[C---:B-1----:R-:W-:Y:S02]  /*280f0*/  IMAD.WIDE R20, R4.reuse, 0x4, R238 ;  /* 0x0000000404147825 */ /* 0x042fe400078e02ee */
        /* <DEDUP_REMOVED lines=42> */
[----:B---3--:R-:W-:-:S04]  /*283a0*/  IMAD.WIDE R22, R4, 0x4, R236 ;  /* 0x0000000404167825 */ /* 0x008fc800078e02ec */
[----:B--2---:R-:W-:Y:S01]  /*283b0*/  IMAD.WIDE R20, R4, 0x4, R238 ;  /* 0x0000000404147825 */ /* 0x004fe200078e02ee */
        /* <DEDUP_REMOVED lines=158> */
[----:B------:R1:W-:Y:S01]  /*28da0*/  STL.64 [R1+0x1850], R20 ;  /* 0x0018501401007387 */ /* 0x0003e20000100a00 */
[----:B------:R-:W-:-:S03]  /*28db0*/  MOV R95, R94 ;  /* 0x0000005e005f7202 */ /* 0x000fc60000000f00 */
[----:B------:R1:W-:Y:S01]  /*28dc0*/  LDGSTS.E [R246+0x38008], desc[UR60][R20.64], !P3 ;  /* 0x3800800014f67fae */ /* 0x0003e2000d92187c */
[----:B--2---:R-:W-:-:S03]  /*28dd0*/  IMAD.WIDE R22, R4, 0x4, R236 ;  /* 0x0000000404167825 */ /* 0x004fc600078e02ec */
[----:B------:R2:W-:Y:S04]  /*28de0*/  STL.64 [R1+0x1858], R18 ;  /* 0x0018581201007387 */ /* 0x0005e80000100a00 */
[----:B------:R2:W-:Y:S01]  /*28df0*/  LDGSTS.E [R246+0x3c008], desc[UR60][R18.64], !P3 ;  /* 0x3c00800012f67fae */ /* 0x0005e2000d92187c */
[----:B------:R-:W-:Y:S01]  /*28e00*/  ISETP.GE.U32.AND P3, PT, R5, 0x7fffff68, PT ;  /* 0x7fffff680500780c */ /* 0x000fe20003f66070 */
[----:B------:R-:W-:Y:S02]  /*28e10*/  VIADD R16, R8, 0xffffffe6 ;  /* 0xffffffe608107836 */ /* 0x000fe40000000000 */
[C---:B-1----:R-:W-:Y:S01]  /*28e20*/  IMAD.WIDE R20, R4.reuse, 0x4, R238 ;  /* 0x0000000404147825 */ /* 0x042fe200078e02ee */
[----:B------:R1:W-:Y:S03]  /*28e30*/  LDGSTS.E [R246+0x3000c], desc[UR60][R24.64], !P1 ;  /* 0x3000c00018f67fae */ /* 0x0003e6000c92187c */
[----:B------:R-:W-:Y:S01]  /*28e40*/  IMAD.MOV.U32 R94, RZ, RZ, R245 ;  /* 0x000000ffff5e7224 */ /* 0x000fe200078e00f5 */
[----:B------:R-:W-:Y:S01]  /*28e50*/  LOP3.LUT R245, R3, 0x60, RZ, 0x3c, !PT ;  /* 0x0000006003f57812 */ /* 0x000fe200078e3cff */
[----:B------:R3:W-:Y:S01]  /*28e60*/  LDGSTS.E [R246+0x3400c], desc[UR60][R22.64], !P1 ;  /* 0x3400c00016f67fae */ /* 0x0007e2000c92187c */
[----:B--2---:R-:W-:-:S03]  /*28e70*/  IMAD.WIDE R18, R4, 0x4, R240 ;  /* 0x0000000404127825 */ /* 0x004fc600078e02f0 */
[----:B------:R2:W-:Y:S01]  /*28e80*/  LDGSTS.E [R246+0x3800c], desc[UR60][R20.64], !P1 ;  /* 0x3800c00014f67fae */ /* 0x0005e2000c92187c */
[----:B------:R-:W-:-:S03]  /*28e90*/  IMAD R5, R6, 0x18, RZ ;  /* 0x0000001806057824 */ /* 0x000fc600078e02ff */
[----:B------:R4:W-:Y:S01]  /*28ea0*/  LDGSTS.E [R246+0x3c00c], desc[UR60][R18.64], !P1 ;  /* 0x3c00c00012f67fae */ /* 0x0009e2000c92187c */
[----:B------:R-:W-:Y:S01]  /*28eb0*/  ISETP.GE.U32.AND P1, PT, R16, 0x7fffff67, PT ;  /* 0x7fffff671000780c */ /* 0x000fe20003f26070 */
[----:B------:R-:W-:Y:S02]  /*28ec0*/  IMAD.IADD R245, R7, 0x1, R245 ;  /* 0x0000000107f57824 */ /* 0x000fe400078e02f5 */
[----:B------:R1:W-:Y:S01]  /*28ed0*/  STL.64 [R1+0x1860], R24 ;  /* 0x0018601801007387 */ /* 0x0003e20000100a00 */
[----:B------:R-:W-:-:S03]  /*28ee0*/  IMAD R4, R6, 0x19, RZ ;  /* 0x0000001906047824 */ /* 0x000fc600078e02ff */
[----:B------:R3:W-:Y:S04]  /*28ef0*/  STL.64 [R1+0x1868], R22 ;  /* 0x0018681601007387 */ /* 0x0007e80000100a00 */
[----:B------:R2:W-:Y:S01]  /*28f00*/  STL.64 [R1+0x1870], R20 ;  /* 0x0018701401007387 */ /* 0x0005e20000100a00 */
[----:B-1----:R-:W-:-:S03]  /*28f10*/  IMAD.WIDE R24, R5, 0x4, R242 ;  /* 0x0000000405187825 */ /* 0x002fc600078e02f2 */
[----:B------:R4:W-:Y:S01]  /*28f20*/  STL.64 [R1+0x1878], R18 ;  /* 0x0018781201007387 */ /* 0x0009e20000100a00 */
[----:B---3--:R-:W-:Y:S01]  /*28f30*/  IMAD.WIDE R22, R5, 0x4, R236 ;  /* 0x0000000405167825 */ /* 0x008fe200078e02ec */
[----:B------:R-:W-:-:S03]  /*28f40*/  IADD3 R16, R8, -0x1b, RZ ;  /* 0xffffffe508107810 */ /* 0x000fc60007ffe0ff */
[C---:B--2---:R-:W-:Y:S01]  /*28f50*/  IMAD.WIDE R20, R5.reuse, 0x4, R238 ;  /* 0x0000000405147825 */ /* 0x044fe200078e02ee */
[----:B------:R1:W-:Y:S03]  /*28f60*/  STL.64 [R1+0x1880], R24 ;  /* 0x0018801801007387 */ /* 0x0003e60000100a00 */
[----:B----4-:R-:W-:Y:S01]  /*28f70*/  IMAD.WIDE R18, R5, 0x4, R240 ;  /* 0x0000000405127825 */ /* 0x010fe200078e02f0 */
[----:B------:R1:W-:Y:S04]  /*28f80*/  LDGSTS.E [R245], desc[UR60][R24.64], !P3 ;  /* 0x0000000018f57fae */ /* 0x0003e8000d92187c */
        /* <DEDUP_REMOVED lines=220> */
[----:B-1----:R-:W-:Y:S01]  /*29d50*/  IMAD.WIDE R20, R4, 0x4, R238 ;  /* 0x0000000404147825 */ /* 0x002fe200078e02ee */
[----:B------:R1:W-:Y:S03]  /*29d60*/  LDGSTS.E [R245+0x3000c], desc[UR60][R24.64], !P1 ;  /* 0x3000c00018f57fae */ /* 0x0003e6000c92187c */
[----:B------:R-:W-:Y:S01]  /*29d70*/  IMAD R5, R6, 0x1c, RZ ;  /* 0x0000001c06057824 */ /* 0x000fe200078e02ff */
[----:B------:R3:W-:Y:S01]  /*29d80*/  LDGSTS.E [R245+0x3400c], desc[UR60][R22.64], !P1 ;  /* 0x3400c00016f57fae */ /* 0x0007e2000c92187c */
[----:B--2---:R-:W-:-:S03]  /*29d90*/  IMAD.WIDE R18, R4, 0x4, R240 ;  /* 0x0000000404127825 */ /* 0x004fc600078e02f0 */
[----:B------:R2:W-:Y:S04]  /*29da0*/  LDGSTS.E [R245+0x3800c], desc[UR60][R20.64], !P1 ;  /* 0x3800c00014f57fae */ /* 0x0005e8000c92187c */
[----:B------:R4:W-:Y:S01]  /*29db0*/  LDGSTS.E [R245+0x3c00c], desc[UR60][R18.64], !P1 ;  /* 0x3c00c00012f57fae */ /* 0x0009e2000c92187c */
[----:B------:R-:W-:-:S03]  /*29dc0*/  ISETP.GE.U32.AND P1, PT, R16, 0x7fffff63, PT ;  /* 0x7fffff631000780c */ /* 0x000fc60003f26070 */
[----:B------:R1:W-:Y:S01]  /*29dd0*/  STL.64 [R1+0x1a60], R24 ;  /* 0x001a601801007387 */ /* 0x0003e20000100a00 */
[----:B------:R-:W-:Y:S01]  /*29de0*/  IMAD R3, R6, 0x1d, RZ ;  /* 0x0000001d06037824 */ /* 0x000fe200078e02ff */
[----:B------:R-:W4:Y:S02]  /*29df0*/  LDC R16, c[0x0][0x240] ;  /* 0x00009000ff107b82 */ /* 0x000f240000000800 */
        /* <DEDUP_REMOVED lines=94> */
[C---:B--2---:R-:W-:Y:S01]  /*2a3e0*/  IMAD.WIDE R20, R3.reuse, 0x4, R238 ;  /* 0x0000000403147825 */ /* 0x044fe200078e02ee */
        /* <DEDUP_REMOVED lines=17> */
[----:B------:R-:W-:Y:S01]  /*2a500*/  IMAD R4, R6, 0x5d, RZ ;  /* 0x0000005d06047824 */ /* 0x000fe200078e02ff */
[----:B------:R3:W-:Y:S01]  /*2a510*/  LDGSTS.E [R244+0x1400c], desc[UR60][R22.64], !P1 ;  /* 0x1400c00016f47fae */ /* 0x0007e2000c92187c */
[----:B--2---:R-:W-:-:S03]  /*2a520*/  IMAD.WIDE R18, R3, 0x4, R240 ;  /* 0x0000000403127825 */ /* 0x004fc600078e02f0 */
[----:B------:R1:W-:Y:S01]  /*2a530*/  STL.64 [R1+0x1030], R24 ;  /* 0x0010301801007387 */ /* 0x0003e20000100a00 */
[----:B------:R-:W-:-:S03]  /*2a540*/  IMAD R3, R6, 0x5c, RZ ;  /* 0x0000005c06037824 */ /* 0x000fc600078e02ff */
[----:B------:R2:W-:Y:S01]  /*2a550*/  LDGSTS.E [R244+0x1800c], desc[UR60][R20.64], !P1 ;  /* 0x1800c00014f47fae */ /* 0x0005e2000c92187c */
[----:B------:R-:W-:-:S03]  /*2a560*/  IMAD.WIDE R32, R3, 0x4, R242 ;  /* 0x0000000403207825 */ /* 0x000fc600078e02f2 */
[----:B------:R4:W-:Y:S01]  /*2a570*/  LDGSTS.E [R244+0x1c00c], desc[UR60][R18.64], !P1 ;  /* 0x1c00c00012f47fae */ /* 0x0009e2000c92187c */
[----:B------:R-:W-:Y:S01]  /*2a580*/  ISETP.GE.U32.AND P1, PT, R5, 0x7fffff23, PT ;  /* 0x7fffff230500780c */ /* 0x000fe20003f26070 */
[----:B-1----:R-:W-:Y:S02]  /*2a590*/  IMAD.WIDE R24, R4, 0x4, R242 ;  /* 0x0000000404187825 */ /* 0x002fe400078e02f2 */
[----:B------:R3:W-:Y:S02]  /*2a5a0*/  STL.64 [R1+0x1038], R22 ;  /* 0x0010381601007387 */ /* 0x0007e40000100a00 */
[C---:B------:R-:W-:Y:S02]  /*2a5b0*/  IMAD.WIDE R26, R3.reuse, 0x4, R240 ;  /* 0x00000004031a7825 */ /* 0x040fe400078e02f0 */
[----:B------:R2:W-:Y:S02]  /*2a5c0*/  STL.64 [R1+0x1040], R20 ;  /* 0x0010401401007387 */ /* 0x0005e40000100a00 */
[----:B------:R-:W-:-:S02]  /*2a5d0*/  IMAD.WIDE R28, R3, 0x4, R238 ;  /* 0x00000004031c7825 */ /* 0x000fc400078e02ee */
[----:B------:R4:W-:Y:S02]  /*2a5e0*/  STL.64 [R1+0x1048], R18 ;  /* 0x0010481201007387 */ /* 0x0009e40000100a00 */
[--C-:B------:R-:W-:Y:S02]  /*2a5f0*/  IMAD.WIDE R30, R3, 0x4, R236.reuse ;  /* 0x00000004031e7825 */ /* 0x100fe400078e02ec */
[----:B------:R-:W-:Y:S02]  /*2a600*/  STL.64 [R1+0x1a80], R24 ;  /* 0x001a801801007387 */ /* 0x000fe40000100a00 */
[C---:B---3--:R-:W-:Y:S02]  /*2a610*/  IMAD.WIDE R22, R4.reuse, 0x4, R236 ;  /* 0x0000000404167825 */ /* 0x048fe400078e02ec */
[----:B------:R-:W-:Y:S02]  /*2a620*/  STL.64 [R1+0x1050], R32 ;  /* 0x0010502001007387 */ /* 0x000fe40000100a00 */
[----:B--2---:R-:W-:-:S02]  /*2a630*/  IMAD.WIDE R20, R4, 0x4, R238 ;  /* 0x0000000404147825 */ /* 0x004fc400078e02ee */
[----:B------:R1:W-:Y:S02]  /*2a640*/  STL.64 [R1+0x1068], R26 ;  /* 0x0010681a01007387 */ /* 0x0003e40000100a00 */
[----:B----4-:R-:W-:Y:S02]  /*2a650*/  IMAD.WIDE R18, R4, 0x4, R240 ;  /* 0x0000000404127825 */ /* 0x010fe400078e02f0 */
[----:B------:R-:W-:Y:S04]  /*2a660*/  STL.64 [R1+0x1060], R28 ;  /* 0x0010601c01007387 */ /* 0x000fe80000100a00 */
[----:B------:R-:W-:Y:S04]  /*2a670*/  STL.64 [R1+0x1058], R30 ;  /* 0x0010581e01007387 */ /* 0x000fe80000100a00 */
[----:B------:R2:W-:Y:S04]  /*2a680*/  LDGSTS.E [R244+0x20000], desc[UR60][R32.64], !P3 ;  /* 0x2000000020f47fae */ /* 0x0005e8000d92187c */
[----:B------:R-:W-:Y:S04]  /*2a690*/  STL.64 [R1+0x1a98], R18 ;  /* 0x001a981201007387 */ /* 0x000fe80000100a00 */
[----:B------:R3:W-:Y:S04]  /*2a6a0*/  LDGSTS.E [R244+0x24000], desc[UR60][R30.64], !P3 ;  /* 0x240000001ef47fae */ /* 0x0007e8000d92187c */
[----:B------:R-:W-:Y:S04]  /*2a6b0*/  STL.64 [R1+0x1a90], R20 ;  /* 0x001a901401007387 */ /* 0x000fe80000100a00 */
[----:B------:R4:W-:Y:S04]  /*2a6c0*/  LDGSTS.E [R244+0x28000], desc[UR60][R28.64], !P3 ;  /* 0x280000001cf47fae */ /* 0x0009e8000d92187c */
[----:B------:R2:W-:Y:S04]  /*2a6d0*/  STL.64 [R1+0x1a88], R22 ;  /* 0x001a881601007387 */ /* 0x0005e80000100a00 */
[----:B------:R-:W-:Y:S04]  /*2a6e0*/  LDGSTS.E [R244+0x2c000], desc[UR60][R26.64], !P3 ;  /* 0x2c0000001af47fae */ /* 0x000fe8000d92187c */
[----:B------:R-:W-:Y:S04]  /*2a6f0*/  LDGSTS.E [R244+0x20004], desc[UR60][R24.64], !P1 ;  /* 0x2000400018f47fae */ /* 0x000fe8000c92187c */
[----:B------:R-:W-:Y:S04]  /*2a700*/  LDGSTS.E [R244+0x24004], desc[UR60][R22.64], !P1 ;  /* 0x2400400016f47fae */ /* 0x000fe8000c92187c */
[----:B-1----:R-:W4:Y:S04]  /*2a710*/  LDL.LU R26, [R1+0x570] ;  /* 0x00057000011a7983 */ /* 0x002f280000300800 */
[----:B------:R-:W4:Y:S04]  /*2a720*/  LDL.LU R129, [R1+0x56c] ;  /* 0x00056c0001817983 */ /* 0x000f280000300800 */
[----:B------:R-:W4:Y:S04]  /*2a730*/  LDL.LU R25, [R1+0x564] ;  /* 0x0005640001197983 */ /* 0x000f280000300800 */
[----:B------:R-:W4:Y:S04]  /*2a740*/  LDL.LU R24, [R1+0x560] ;  /* 0x0005600001187983 */ /* 0x000f280000300800 */
[----:B--2---:R-:W2:Y:S04]  /*2a750*/  LDL.LU R23, [R1+0x55c] ;  /* 0x00055c0001177983 */ /* 0x004ea80000300800 */
[----:B------:R-:W2:Y:S04]  /*2a760*/  LDL.LU R22, [R1+0x558] ;  /* 0x0005580001167983 */ /* 0x000ea80000300800 */
[----:B------:R1:W-:Y:S04]  /*2a770*/  LDGSTS.E [R244+0x28004], desc[UR60][R20.64], !P1 ;  /* 0x2800400014f47fae */ /* 0x0003e8000c92187c */
[----:B------:R-:W2:Y:S04]  /*2a780*/  LDL.LU R131, [R1+0x554] ;  /* 0x0005540001837983 */ /* 0x000ea80000300800 */
[----:B------:R1:W-:Y:S04]  /*2a790*/  LDGSTS.E [R244+0x2c004], desc[UR60][R18.64], !P1 ;  /* 0x2c00400012f47fae */ /* 0x0003e8000c92187c */
[----:B------:R-:W2:Y:S04]  /*2a7a0*/  LDL.LU R20, [R1+0x550] ;  /* 0x0005500001147983 */ /* 0x000ea80000300800 */
[----:B------:R-:W2:Y:S04]  /*2a7b0*/  LDL.LU R21, [R1+0x54c] ;  /* 0x00054c0001157983 */ /* 0x000ea80000300800 */
[----:B------:R-:W2:Y:S04]  /*2a7c0*/  LDL.LU R132, [R1+0x548] ;  /* 0x0005480001847983 */ /* 0x000ea80000300800 */
[----:B------:R-:W2:Y:S04]  /*2a7d0*/  LDL.LU R18, [R1+0x544] ;  /* 0x0005440001127983 */ /* 0x000ea80000300800 */
[----:B------:R-:W2:Y:S04]  /*2a7e0*/  LDL.LU R19, [R1+0x540] ;  /* 0x0005400001137983 */ /* 0x000ea80000300800 */
[----:B------:R-:W2:Y:S01]  /*2a7f0*/  LDL.LU R133, [R1+0x53c] ;  /* 0x00053c0001857983 */ /* 0x000ea20000300800 */
[----:B------:R-:W-:-:S05]  /*2a800*/  VIADD R5, R8, 0xffffff80 ;  /* 0xffffff8008057836 */ /* 0x000fca0000000000 */
[----:B------:R-:W-:Y:S02]  /*2a810*/  ISETP.GE.AND P1, PT, R135, R5, PT ;  /* 0x000000058700720c */ /* 0x000fe40003f26270 */
[----:B------:R-:W-:Y:S02]  /*2a820*/  MOV R135, R98 ;  /* 0x0000006200877202 */ /* 0x000fe40000000f00 */
[----:B------:R-:W1:Y:S01]  /*2a830*/  LDC R98, c[0x0][0x240] ;  /* 0x00009000ff627b82 */ /* 0x000e620000000800 */
[----:B------:R-:W-:Y:S02]  /*2a840*/  IMAD.MOV.U32 R7, RZ, RZ, R97 ;  /* 0x000000ffff077224 */ /* 0x000fe400078e0061 */
[----:B------:R-:W-:Y:S01]  /*2a850*/  IMAD R4, R6, 0x5e, RZ ;  /* 0x0000005e06047824 */ /* 0x000fe200078e02ff */
[----:B------:R-:W-:-:S04]  /*2a860*/  IADD3 R8, R8, 0x7f, RZ ;  /* 0x0000007f08087810 */ /* 0x000fc80007ffe0ff */
[----:B------:R-:W1:Y:S01]  /*2a870*/  LDC R97, c[0x0][0x240] ;  /* 0x00009000ff617b82 */ /* 0x000e620000000800 */
[----:B------:R-:W-:Y:S01]  /*2a880*/  IMAD.WIDE R34, R4, 0x4, R242 ;  /* 0x0000000404227825 */ /* 0x000fe200078e02f2 */
[----:B------:R-:W-:-:S03]  /*2a890*/  SEL R3, RZ, 0x4, P1 ;  /* 0x00000004ff037807 */ /* 0x000fc60000800000 */
[----:B------:R-:W-:Y:S01]  /*2a8a0*/  IMAD.WIDE R32, R4, 0x4, R236 ;  /* 0x0000000404207825 */ /* 0x000fe200078e02ec */
[----:B------:R-:W-:Y:S01]  /*2a8b0*/  ISETP.GT.AND P1, PT, R8, 0xff, PT ;  /* 0x000000ff0800780c */ /* 0x000fe20003f24270 */
[----:B------:R-:W-:Y:S02]  /*2a8c0*/  LDGSTS.E [R244+0x20008], desc[UR60][R34.64], !P0 ;  /* 0x2000800022f47fae */ /* 0x000fe4000c12187c */
[C---:B---3--:R-:W-:Y:S02]  /*2a8d0*/  IMAD.WIDE R30, R4.reuse, 0x4, R238 ;  /* 0x00000004041e7825 */ /* 0x048fe400078e02ee */
[----:B------:R-:W3:Y:S02]  /*2a8e0*/  LDL.LU R8, [R1+0x4d8] ;  /* 0x0004d80001087983 */ /* 0x000ee40000300800 */
[----:B----4-:R-:W-:Y:S02]  /*2a8f0*/  IMAD.WIDE R28, R4, 0x4, R240 ;  /* 0x00000004041c7825 */ /* 0x010fe400078e02f0 */
[----:B------:R4:W-:Y:S02]  /*2a900*/  STL.64 [R1+0x1aa0], R34 ;  /* 0x001aa02201007387 */ /* 0x0009e40000100a00 */
[----:B-1----:R-:W-:-:S02]  /*2a910*/  IMAD R97, R129, R97, RZ ;  /* 0x0000006181617224 */ /* 0x002fc400078e02ff */
[----:B------:R1:W-:Y:S01]  /*2a920*/  STL.64 [R1+0x1aa8], R32 ;  /* 0x001aa82001007387 */ /* 0x0003e20000100a00 */
[----:B------:R-:W-:-:S03]  /*2a930*/  IMAD R98, R25, R98, RZ ;  /* 0x0000006219627224 */ /* 0x000fc600078e02ff */
[----:B------:R1:W-:Y:S01]  /*2a940*/  STL.64 [R1+0x1ab0], R30 ;  /* 0x001ab01e01007387 */ /* 0x0003e20000100a00 */
[----:B------:R-:W-:Y:S02]  /*2a950*/  IMAD R96, R26, R96, RZ ;  /* 0x000000601a607224 */ /* 0x000fe400078e02ff */
[----:B--2---:R-:W-:Y:S01]  /*2a960*/  IMAD R114, R131, R114, RZ ;  /* 0x0000007283727224 */ /* 0x004fe200078e02ff */
[----:B------:R2:W-:Y:S01]  /*2a970*/  STL.64 [R1+0x1ab8], R28 ;  /* 0x001ab81c01007387 */ /* 0x0005e20000100a00 */
[----:B------:R-:W-:-:S03]  /*2a980*/  IMAD R118, R21, R118, RZ ;  /* 0x0000007615767224 */ /* 0x000fc600078e02ff */
[----:B------:R-:W3:Y:S01]  /*2a990*/  LDL.LU R36, [R1+0x414] ;  /* 0x0004140001247983 */ /* 0x000ee20000300800 */
[----:B------:R-:W-:-:S03]  /*2a9a0*/  IMAD R128, R18, R128, RZ ;  /* 0x0000008012807224 */ /* 0x000fc600078e02ff */
[----:B------:R-:W3:Y:S01]  /*2a9b0*/  LDL.LU R131, [R1+0x3f8] ;  /* 0x0003f80001837983 */ /* 0x000ee20000300800 */
[----:B------:R-:W-:Y:S01]  /*2a9c0*/  MOV R21, R135 ;  /* 0x0000008700157202 */ /* 0x000fe20000000f00 */
[----:B------:R-:W-:Y:S02]  /*2a9d0*/  IMAD R100, R24, R100, RZ ;  /* 0x0000006418647224 */ /* 0x000fe400078e02ff */
[----:B------:R-:W-:Y:S01]  /*2a9e0*/  IMAD R134, R133, R134, RZ ;  /* 0x0000008685867224 */ /* 0x000fe200078e02ff */
[----:B------:R-:W3:Y:S01]  /*2a9f0*/  LDL.LU R125, [R1+0x3d8] ;  /* 0x0003d800017d7983 */ /* 0x000ee20000300800 */
[----:B------:R-:W-:Y:S02]  /*2aa00*/  IMAD R108, R23, R108, RZ ;  /* 0x0000006c176c7224 */ /* 0x000fe400078e02ff */
[----:B------:R-:W-:Y:S01]  /*2aa10*/  IMAD R110, R22, R110, RZ ;  /* 0x0000006e166e7224 */ /* 0x000fe200078e02ff */
[----:B----4-:R-:W4:Y:S01]  /*2aa20*/  LDL.LU R35, [R1+0x3d4] ;  /* 0x0003d40001237983 */ /* 0x010f220000300800 */
[----:B------:R-:W-:Y:S01]  /*2aa30*/  IMAD R116, R20, R116, RZ ;  /* 0x0000007414747224 */ /* 0x000fe200078e02ff */
[----:B------:R-:W-:Y:S01]  /*2aa40*/  ISETP.GE.U32.AND P3, PT, R5, 0x7fffff01, PT ;  /* 0x7fffff010500780c */ /* 0x000fe20003f66070 */
[----:B------:R-:W-:Y:S01]  /*2aa50*/  IMAD R120, R132, R120, RZ ;  /* 0x0000007884787224 */ /* 0x000fe200078e02ff */
[----:B------:R-:W4:Y:S01]  /*2aa60*/  LDL.LU R133, [R1+0x3b8] ;  /* 0x0003b80001857983 */ /* 0x000f220000300800 */
[----:B------:R-:W-:Y:S01]  /*2aa70*/  IMAD.MOV.U32 R18, RZ, RZ, R9 ;  /* 0x000000ffff127224 */ /* 0x000fe200078e0009 */
[----:B------:R-:W3:Y:S02]  /*2aa80*/  LDC R5, c[0x0][0x240] ;  /* 0x00009000ff057b82 */ /* 0x000ee40000000800 */
[----:B------:R-:W4:Y:S04]  /*2aa90*/  LDL.LU R34, [R1+0x3b4] ;  /* 0x0003b40001227983 */ /* 0x000f280000300800 */
[----:B------:R-:W4:Y:S01]  /*2aaa0*/  LDL.LU R135, [R1+0x3b0] ;  /* 0x0003b00001877983 */ /* 0x000f220000300800 */
[----:B------:R-:W-:Y:S01]  /*2aab0*/  SEL R3, R3, RZ, P1 ;  /* 0x000000ff03037207 */ /* 0x000fe20000800000 */
[----:B------:R-:W-:Y:S01]  /*2aac0*/  IMAD R130, R19, R130, RZ ;  /* 0x0000008213827224 */ /* 0x000fe200078e02ff */
[----:B------:R-:W4:Y:S01]  /*2aad0*/  LDC R4, c[0x0][0x240] ;  /* 0x00009000ff047b82 */ /* 0x000f220000000800 */
[----:B------:R-:W4:Y:S04]  /*2aae0*/  LDL.LU R126, [R1+0x3ac] ;  /* 0x0003ac00017e7983 */ /* 0x000f280000300800 */
[----:B------:R-:W4:Y:S04]  /*2aaf0*/  LDL.LU R127, [R1+0x39c] ;  /* 0x00039c00017f7983 */ /* 0x000f280000300800 */
[----:B------:R-:W4:Y:S04]  /*2ab00*/  LDL.LU R9, [R1+0x378] ;  /* 0x0003780001097983 */ /* 0x000f280000300800 */
[----:B------:R-:W-:Y:S04]  /*2ab10*/  LDGSTS.E [R244+0x24008], desc[UR60][R32.64], !P0 ;  /* 0x2400800020f47fae */ /* 0x000fe8000c12187c */
[----:B------:R-:W4:Y:S04]  /*2ab20*/  LDL.LU R25, [R1+0x360] ;  /* 0x0003600001197983 */ /* 0x000f280000300800 */
[----:B------:R-:W-:Y:S04]  /*2ab30*/  LDGSTS.E [R244+0x28008], desc[UR60][R30.64], !P0 ;  /* 0x280080001ef47fae */ /* 0x000fe8000c12187c */
[----:B-1----:R-:W4:Y:S04]  /*2ab40*/  LDL.LU R33, [R1+0x358] ;  /* 0x0003580001217983 */ /* 0x002f280000300800 */
[----:B------:R-:W4:Y:S04]  /*2ab50*/  LDL.LU R32, [R1+0x340] ;  /* 0x0003400001207983 */ /* 0x000f280000300800 */
[----:B------:R-:W4:Y:S04]  /*2ab60*/  LDL.LU R129, [R1+0x33c] ;  /* 0x00033c0001817983 */ /* 0x000f280000300800 */
[----:B------:R-:W4:Y:S04]  /*2ab70*/  LDL.LU R31, [R1+0x324] ;  /* 0x00032400011f7983 */ /* 0x000f280000300800 */
[----:B------:R1:W-:Y:S04]  /*2ab80*/  LDGSTS.E [R244+0x2c008], desc[UR60][R28.64], !P0 ;  /* 0x2c0080001cf47fae */ /* 0x0003e8000c12187c */
[----:B------:R-:W4:Y:S04]  /*2ab90*/  LDL.LU R30, [R1+0x320] ;  /* 0x00032000011e7983 */ /* 0x000f280000300800 */
[----:B--2---:R-:W2:Y:S04]  /*2aba0*/  LDL.LU R29, [R1+0x31c] ;  /* 0x00031c00011d7983 */ /* 0x004ea80000300800 */
[----:B------:R-:W2:Y:S04]  /*2abb0*/  LDL.LU R28, [R1+0x308] ;  /* 0x00030800011c7983 */ /* 0x000ea80000300800 */
[----:B------:R-:W2:Y:S04]  /*2abc0*/  LDL.LU R27, [R1+0x304] ;  /* 0x00030400011b7983 */ /* 0x000ea80000300800 */
[----:B------:R-:W2:Y:S04]  /*2abd0*/  LDL.LU R26, [R1+0x300] ;  /* 0x00030000011a7983 */ /* 0x000ea80000300800 */
[----:B------:R-:W2:Y:S04]  /*2abe0*/  LDL.LU R24, [R1+0x2ec] ;  /* 0x0002ec0001187983 */ /* 0x000ea80000300800 */
[----:B------:R-:W2:Y:S04]  /*2abf0*/  LDL.LU R23, [R1+0x2e4] ;  /* 0x0002e40001177983 */ /* 0x000ea80000300800 */
[----:B------:R-:W2:Y:S04]  /*2ac00*/  LDL.LU R22, [R1+0x2d4] ;  /* 0x0002d40001167983 */ /* 0x000ea80000300800 */
[----:B------:R-:W2:Y:S01]  /*2ac10*/  LDL.LU R20, [R1+0x2d0] ;  /* 0x0002d00001147983 */ /* 0x000ea20000300800 */
[----:B------:R-:W-:Y:S01]  /*2ac20*/  ISETP.NE.U32.AND P1, PT, R3, RZ, PT ;  /* 0x000000ff0300720c */ /* 0x000fe20003f25070 */
[----:B---3--:R-:W-:Y:S01]  /*2ac30*/  IMAD R79, R8, R5, RZ ;  /* 0x00000005084f7224 */ /* 0x008fe200078e02ff */
[----:B------:R-:W3:Y:S01]  /*2ac40*/  LDC R3, c[0x0][0x240] ;  /* 0x00009000ff037b82 */ /* 0x000ee20000000800 */
[----:B------:R-:W-:Y:S01]  /*2ac50*/  ISETP.NE.U32.AND P0, PT, R12, RZ, PT ;  /* 0x000000ff0c00720c */ /* 0x000fe20003f05070 */
[----:B------:R-:W-:Y:S01]  /*2ac60*/  IMAD.MOV.U32 R132, RZ, RZ, R7 ;  /* 0x000000ffff847224 */ /* 0x000fe200078e0007 */
[----:B------:R-:W-:Y:S01]  /*2ac70*/  MOV R7, R93 ;  /* 0x0000005d00077202 */ /* 0x000fe20000000f00 */
[----:B------:R-:W-:Y:S01]  /*2ac80*/  IMAD.MOV.U32 R19, RZ, RZ, R95 ;  /* 0x000000ffff137224 */ /* 0x000fe200078e005f */
[----:B------:R-:W2:Y:S03]  /*2ac90*/  LDL.LU R42, [R1+0x2cc] ;  /* 0x0002cc00012a7983 */ /* 0x000ea60000300800 */
[----:B------:R-:W1:Y:S01]  /*2aca0*/  LDC R5, c[0x0][0x240] ;  /* 0x00009000ff057b82 */ /* 0x000e620000000800 */
[----:B------:R-:W2:Y:S04]  /*2acb0*/  LDL.LU R41, [R1+0x2c8] ;  /* 0x0002c80001297983 */ /* 0x000ea80000300800 */
[----:B------:R-:W2:Y:S03]  /*2acc0*/  LDL.LU R40, [R1+0x2b8] ;  /* 0x0002b80001287983 */ /* 0x000ea60000300800 */
[----:B------:R-:W1:Y:S08]  /*2acd0*/  LDC R12, c[0x0][0x240] ;  /* 0x00009000ff0c7b82 */ /* 0x000e700000000800 */
[----:B------:R-:W1:Y:S08]  /*2ace0*/  LDC R93, c[0x0][0x240] ;  /* 0x00009000ff5d7b82 */ /* 0x000e700000000800 */
[----:B------:R-:W1:Y:S01]  /*2acf0*/  LDC R95, c[0x0][0x240] ;  /* 0x00009000ff5f7b82 */ /* 0x000e620000000800 */
[----:B---3--:R-:W-:-:S02]  /*2ad00*/  IMAD R76, R36, R3, RZ ;  /* 0x00000003244c7224 */ /* 0x008fc400078e02ff */
[----:B----4-:R-:W-:-:S05]  /*2ad10*/  IMAD R10, R34, R86, RZ ;  /* 0x00000056220a7224 */ /* 0x010fca00078e02ff */
[----:B------:R-:W3:Y:S01]  /*2ad20*/  LDC R3, c[0x0][0x240] ;  /* 0x00009000ff037b82 */ /* 0x000ee20000000800 */
[----:B-1----:R-:W-:Y:S02]  /*2ad30*/  IMAD R67, R125, R5, RZ ;  /* 0x000000057d437224 */ /* 0x002fe400078e02ff */
[----:B------:R-:W-:Y:S02]  /*2ad40*/  IMAD R64, R35, R12, RZ ;  /* 0x0000000c23407224 */ /* 0x000fe400078e02ff */
[----:B------:R-:W-:-:S03]  /*2ad50*/  IMAD R72, R126, R88, RZ ;  /* 0x000000587e487224 */ /* 0x000fc600078e02ff */
[----:B------:R-:W1:Y:S01]  /*2ad60*/  LDC R5, c[0x0][0x240] ;  /* 0x00009000ff057b82 */ /* 0x000e620000000800 */
[----:B------:R-:W-:-:S07]  /*2ad70*/  IMAD R73, R33, R92, RZ ;  /* 0x0000005c21497224 */ /* 0x000fce00078e02ff */
[----:B------:R-:W4:Y:S01]  /*2ad80*/  LDC R88, c[0x0][0x240] ;  /* 0x00009000ff587b82 */ /* 0x000f220000000800 */
[----:B------:R-:W-:Y:S02]  /*2ad90*/  IMAD R71, R32, R93, RZ ;  /* 0x0000005d20477224 */ /* 0x000fe400078e02ff */
[----:B------:R-:W-:-:S05]  /*2ada0*/  IMAD R82, R30, R111, RZ ;  /* 0x0000006f1e527224 */ /* 0x000fca00078e02ff */
[----:B------:R-:W4:Y:S01]  /*2adb0*/  LDC R92, c[0x0][0x240] ;  /* 0x00009000ff5c7b82 */ /* 0x000f220000000800 */
[----:B------:R-:W-:Y:S02]  /*2adc0*/  IMAD R65, R31, R95, RZ ;  /* 0x0000005f1f417224 */ /* 0x000fe400078e02ff */
[----:B--2---:R-:W-:-:S05]  /*2add0*/  IMAD R61, R26, R117, RZ ;  /* 0x000000751a3d7224 */ /* 0x004fca00078e02ff */
[----:B------:R-:W2:Y:S01]  /*2ade0*/  LDC R95, c[0x0][0x240] ;  /* 0x00009000ff5f7b82 */ /* 0x000ea20000000800 */
[----:B------:R-:W2:Y:S04]  /*2adf0*/  LDL.LU R26, [R1+0x2b4] ;  /* 0x0002b400011a7983 */ /* 0x000ea80000300800 */
[----:B------:R-:W2:Y:S01]  /*2ae00*/  LDL.LU R39, [R1+0x2b0] ;  /* 0x0002b00001277983 */ /* 0x000ea20000300800 */
[----:B------:R-:W-:Y:S02]  /*2ae10*/  IMAD R62, R29, R112, RZ ;  /* 0x000000701d3e7224 */ /* 0x000fe400078e02ff */
[----:B------:R-:W-:Y:S01]  /*2ae20*/  IMAD R63, R28, R113, RZ ;  /* 0x000000711c3f7224 */ /* 0x000fe200078e02ff */
[----:B------:R-:W2:Y:S01]  /*2ae30*/  LDL.LU R38, [R1+0x2ac] ;  /* 0x0002ac0001267983 */ /* 0x000ea20000300800 */
[----:B------:R-:W-:-:S03]  /*2ae40*/  IMAD R78, R20, R123, RZ ;  /* 0x0000007b144e7224 */ /* 0x000fc600078e02ff */
[----:B------:R-:W4:Y:S01]  /*2ae50*/  LDL.LU R124, [R1+0x290] ;  /* 0x00029000017c7983 */ /* 0x000f220000300800 */
[----:B------:R-:W-:Y:S01]  /*2ae60*/  IMAD.MOV.U32 R20, RZ, RZ, R132 ;  /* 0x000000ffff147224 */ /* 0x000fe200078e0084 */
[----:B------:R-:W4:Y:S02]  /*2ae70*/  LDC R93, c[0x0][0x240] ;  /* 0x00009000ff5d7b82 */ /* 0x000f240000000800 */
[----:B------:R-:W2:Y:S04]  /*2ae80*/  LDL.LU R37, [R1+0x28c] ;  /* 0x00028c0001257983 */ /* 0x000ea80000300800 */
[----:B------:R-:W2:Y:S01]  /*2ae90*/  LDL.LU R36, [R1+0x288] ;  /* 0x0002880001247983 */ /* 0x000ea20000300800 */
[----:B------:R-:W-:Y:S01]  /*2aea0*/  IMAD R60, R27, R115, RZ ;  /* 0x000000731b3c7224 */ /* 0x000fe200078e02ff */
[----:B------:R-:W2:Y:S02]  /*2aeb0*/  LDC R117, c[0x0][0x240] ;  /* 0x00009000ff757b82 */ /* 0x000ea40000000800 */
[----:B------:R-:W2:Y:S04]  /*2aec0*/  LDL.LU R125, [R1+0x284] ;  /* 0x00028400017d7983 */ /* 0x000ea80000300800 */
[----:B------:R-:W2:Y:S01]  /*2aed0*/  LDL.LU R35, [R1+0x26c] ;  /* 0x00026c0001237983 */ /* 0x000ea20000300800 */
[----:B------:R-:W-:Y:S01]  /*2aee0*/  IMAD.MOV.U32 R132, RZ, RZ, R18 ;  /* 0x000000ffff847224 */ /* 0x000fe200078e0012 */
[----:B------:R-:W2:Y:S02]  /*2aef0*/  LDC R115, c[0x0][0x240] ;  /* 0x00009000ff737b82 */ /* 0x000ea40000000800 */
[----:B------:R-:W2:Y:S04]  /*2af00*/  LDL.LU R34, [R1+0x268] ;  /* 0x0002680001227983 */ /* 0x000ea80000300800 */
[----:B------:R-:W2:Y:S01]  /*2af10*/  LDL.LU R126, [R1+0x260] ;  /* 0x00026000017e7983 */ /* 0x000ea20000300800 */
[----:B------:R-:W-:Y:S01]  /*2af20*/  IMAD R59, R24, R119, RZ ;  /* 0x00000077183b7224 */ /* 0x000fe200078e02ff */
        /* <DEDUP_REMOVED lines=14> */
[----:B------:R-:W2:Y:S02]  /*2b010*/  LDL.LU R27, [R1+0x1fc] ;  /* 0x0001fc00011b7983 */ /* 0x000ea40000300800 */
[----:B------:R-:W3:Y:S02]  /*2b020*/  LDC R94, c[0x0][0x240] ;  /* 0x00009000ff5e7b82 */ /* 0x000ee40000000800 */
[----:B------:R-:W2:Y:S04]  /*2b030*/  LDL.LU R24, [R1+0x1f8] ;  /* 0x0001f80001187983 */ /* 0x000ea80000300800 */
[----:B------:R-:W2:Y:S01]  /*2b040*/  LDL.LU R23, [R1+0x1f0] ;  /* 0x0001f00001177983 */ /* 0x000ea20000300800 */
[----:B------:R-:W-:Y:S01]  /*2b050*/  IMAD R135, R135, R87, RZ ;  /* 0x0000005787877224 */ /* 0x000fe200078e02ff */
[----:B------:R-:W2:Y:S02]  /*2b060*/  LDC R122, c[0x0][0x240] ;  /* 0x00009000ff7a7b82 */ /* 0x000ea40000000800 */
[----:B------:R-:W2:Y:S01]  /*2b070*/  LDL.LU R22, [R1+0x1e0] ;  /* 0x0001e00001167983 */ /* 0x000ea20000300800 */
[----:B------:R-:W-:-:S02]  /*2b080*/  IMAD R9, R9, R90, RZ ;  /* 0x0000005a09097224 */ /* 0x000fc400078e02ff */
[----:B------:R-:W-:Y:S01]  /*2b090*/  IMAD R127, R127, R89, RZ ;  /* 0x000000597f7f7224 */ /* 0x000fe200078e02ff */
[----:B------:R-:W2:Y:S02]  /*2b0a0*/  LDL.LU R81, [R1+0x1dc] ;  /* 0x0001dc0001517983 */ /* 0x000ea40000300800 */
[----:B------:R-:W4:Y:S01]  /*2b0b0*/  LDC R87, c[0x0][0x240] ;  /* 0x00009000ff577b82 */ /* 0x000f220000000800 */
[----:B------:R-:W-:Y:S02]  /*2b0c0*/  IMAD R131, R131, R4, RZ ;  /* 0x0000000483837224 */ /* 0x000fe400078e02ff */
[----:B---3--:R-:W-:-:S05]  /*2b0d0*/  IMAD R129, R129, R94, RZ ;  /* 0x0000005e81817224 */ /* 0x008fca00078e02ff */
[----:B------:R-:W3:Y:S01]  /*2b0e0*/  LDC R90, c[0x0][0x240] ;  /* 0x00009000ff5a7b82 */ /* 0x000ee20000000800 */
[----:B------:R-:W-:-:S07]  /*2b0f0*/  IMAD R25, R25, R91, RZ ;  /* 0x0000005b19197224 */ /* 0x000fce00078e02ff */
[----:B------:R-:W3:Y:S01]  /*2b100*/  LDC R94, c[0x0][0x240] ;  /* 0x00009000ff5e7b82 */ /* 0x000ee20000000800 */
[----:B------:R-:W-:-:S07]  /*2b110*/  IMAD R133, R133, R16, RZ ;  /* 0x0000001085857224 */ /* 0x000fce00078e02ff */
[----:B------:R-:W3:Y:S08]  /*2b120*/  LDC R89, c[0x0][0x240] ;  /* 0x00009000ff597b82 */ /* 0x000ef00000000800 */
[----:B------:R-:W3:Y:S08]  /*2b130*/  LDC R4, c[0x0][0x240] ;  /* 0x00009000ff047b82 */ /* 0x000ef00000000800 */
[----:B------:R-:W2:Y:S08]  /*2b140*/  LDC R91, c[0x0][0x240] ;  /* 0x00009000ff5b7b82 */ /* 0x000eb00000000800 */
[----:B------:R-:W2:Y:S08]  /*2b150*/  LDC R16, c[0x0][0x240] ;  /* 0x00009000ff107b82 */ /* 0x000eb00000000800 */
[----:B------:R-:W2:Y:S08]  /*2b160*/  LDC R112, c[0x0][0x240] ;  /* 0x00009000ff707b82 */ /* 0x000eb00000000800 */
[----:B------:R-:W2:Y:S01]  /*2b170*/  LDC R86, c[0x0][0x240] ;  /* 0x00009000ff567b82 */ /* 0x000ea20000000800 */
[----:B-1----:R-:W-:-:S02]  /*2b180*/  IMAD R68, R40, R5, RZ ;  /* 0x0000000528447224 */ /* 0x002fc400078e02ff */
[----:B---3--:R-:W-:Y:S02]  /*2b190*/  IMAD R70, R41, R4, RZ ;  /* 0x0000000429467224 */ /* 0x008fe400078e02ff */
[----:B------:R-:W-:-:S03]  /*2b1a0*/  IMAD R54, R42, R3, RZ ;  /* 0x000000032a367224 */ /* 0x000fc600078e02ff */
[----:B------:R-:W1:Y:S08]  /*2b1b0*/  LDC R111, c[0x0][0x240] ;  /* 0x00009000ff6f7b82 */ /* 0x000e700000000800 */
[----:B------:R-:W3:Y:S08]  /*2b1c0*/  LDC R3, c[0x0][0x240] ;  /* 0x00009000ff037b82 */ /* 0x000ef00000000800 */
[----:B------:R-:W3:Y:S08]  /*2b1d0*/  LDC R12, c[0x0][0x240] ;  /* 0x00009000ff0c7b82 */ /* 0x000ef00000000800 */
[----:B------:R-:W3:Y:S08]  /*2b1e0*/  LDC R4, c[0x0][0x240] ;  /* 0x00009000ff047b82 */ /* 0x000ef00000000800 */
[----:B------:R-:W3:Y:S01]  /*2b1f0*/  LDC R5, c[0x0][0x240] ;  /* 0x00009000ff057b82 */ /* 0x000ee20000000800 */
[----:B----4-:R-:W-:Y:S01]  /*2b200*/  IMAD R51, R124, R87, RZ ;  /* 0x000000577c337224 */ /* 0x010fe200078e02ff */
[----:B------:R-:W-:Y:S01]  /*2b210*/  MOV R124, R21 ;  /* 0x00000015007c7202 */ /* 0x000fe20000000f00 */
[----:B--2---:R-:W-:-:S05]  /*2b220*/  IMAD R77, R37, R88, RZ ;  /* 0x00000058254d7224 */ /* 0x004fca00078e02ff */
[----:B------:R-:W2:Y:S01]  /*2b230*/  LDC R87, c[0x0][0x240] ;  /* 0x00009000ff577b82 */ /* 0x000ea20000000800 */
[----:B------:R-:W-:Y:S02]  /*2b240*/  IMAD.MOV.U32 R37, RZ, RZ, R19 ;  /* 0x000000ffff257224 */ /* 0x000fe400078e0013 */
[----:B------:R-:W-:Y:S02]  /*2b250*/  IMAD R48, R36, R89, RZ ;  /* 0x0000005924307224 */ /* 0x000fe400078e02ff */
[----:B------:R-:W-:-:S03]  /*2b260*/  IMAD R74, R125, R90, RZ ;  /* 0x0000005a7d4a7224 */ /* 0x000fc600078e02ff */
[----:B------:R-:W4:Y:S01]  /*2b270*/  LDC R88, c[0x0][0x240] ;  /* 0x00009000ff587b82 */ /* 0x000f220000000800 */
[----:B------:R-:W-:-:S07]  /*2b280*/  IMAD R46, R34, R92, RZ ;  /* 0x0000005c222e7224 */ /* 0x000fce00078e02ff */
[----:B------:R-:W2:Y:S01]  /*2b290*/  LDC R89, c[0x0][0x240] ;  /* 0x00009000ff597b82 */ /* 0x000ea20000000800 */
[----:B------:R-:W4:Y:S04]  /*2b2a0*/  LDL.LU R34, [R1+0x1d4] ;  /* 0x0001d40001227983 */ /* 0x000f280000300800 */
[----:B------:R-:W2:Y:S01]  /*2b2b0*/  LDL.LU R44, [R1+0x1d0] ;  /* 0x0001d000012c7983 */ /* 0x000ea20000300800 */
[----:B------:R-:W-:Y:S02]  /*2b2c0*/  IMAD R57, R126, R93, RZ ;  /* 0x0000005d7e397224 */ /* 0x000fe400078e02ff */
[----:B------:R-:W-:Y:S01]  /*2b2d0*/  IMAD R55, R32, R95, RZ ;  /* 0x0000005f20377224 */ /* 0x000fe200078e02ff */
[----:B------:R-:W2:Y:S01]  /*2b2e0*/  LDC R93, c[0x0][0x240] ;  /* 0x00009000ff5d7b82 */ /* 0x000ea20000000800 */
[----:B------:R-:W2:Y:S01]  /*2b2f0*/  LDL.LU R32, [R1+0x1cc] ;  /* 0x0001cc0001207983 */ /* 0x000ea20000300800 */
[----:B------:R-:W-:-:S03]  /*2b300*/  IMAD.MOV.U32 R126, RZ, RZ, R8 ;  /* 0x000000ffff7e7224 */ /* 0x000fc600078e0008 */
[----:B------:R-:W2:Y:S01]  /*2b310*/  LDL.LU R52, [R1+0x1c8] ;  /* 0x0001c80001347983 */ /* 0x000ea20000300800 */
[----:B------:R-:W-:Y:S02]  /*2b320*/  IMAD R47, R33, R94, RZ ;  /* 0x0000005e212f7224 */ /* 0x000fe400078e02ff */
[----:B------:R-:W-:Y:S01]  /*2b330*/  IMAD R75, R35, R91, RZ ;  /* 0x0000005b234b7224 */ /* 0x000fe200078e02ff */
        /* <DEDUP_REMOVED lines=9> */
[----:B------:R-:W-:-:S02]  /*2b3d0*/  IMAD R40, R27, R119, RZ ;  /* 0x000000771b287224 */ /* 0x000fc400078e02ff */
[----:B------:R-:W-:Y:S01]  /*2b3e0*/  IMAD R41, R24, R121, RZ ;  /* 0x0000007918297224 */ /* 0x000fe200078e02ff */
[----:B------:R-:W2:Y:S01]  /*2b3f0*/  LDL.LU R19, [R1+0x1a4] ;  /* 0x0001a40001137983 */ /* 0x000ea20000300800 */
[----:B------:R-:W-:Y:S01]  /*2b400*/  IMAD R50, R29, R115, RZ ;  /* 0x000000731d327224 */ /* 0x000fe200078e02ff */
[----:B------:R-:W2:Y:S02]  /*2b410*/  LDC R117, c[0x0][0x240] ;  /* 0x00009000ff757b82 */ /* 0x000ea40000000800 */
[----:B------:R-:W2:Y:S04]  /*2b420*/  LDL.LU R58, [R1+0x1a0] ;  /* 0x0001a000013a7983 */ /* 0x000ea80000300800 */
[----:B------:R-:W2:Y:S01]  /*2b430*/  LDL.LU R28, [R1+0x19c] ;  /* 0x00019c00011c7983 */ /* 0x000ea20000300800 */
[----:B------:R-:W-:Y:S01]  /*2b440*/  MOV R29, R7 ;  /* 0x00000007001d7202 */ /* 0x000fe20000000f00 */
[----:B------:R-:W-:Y:S01]  /*2b450*/  IMAD R39, R22, R123, RZ ;  /* 0x0000007b16277224 */ /* 0x000fe200078e02ff */
[----:B------:R-:W2:Y:S01]  /*2b460*/  LDC R115, c[0x0][0x240] ;  /* 0x00009000ff737b82 */ /* 0x000ea20000000800 */
        /* <DEDUP_REMOVED lines=13> */
[----:B-1----:R-:W-:Y:S01]  /*2b540*/  IMAD R18, R18, R111, RZ ;  /* 0x0000006f12127224 */ /* 0x002fe200078e02ff */
[----:B------:R-:W2:Y:S02]  /*2b550*/  LDC R86, c[0x0][0x240] ;  /* 0x00009000ff567b82 */ /* 0x000ea40000000800 */
[----:B------:R-:W2:Y:S04]  /*2b560*/  LDL.LU R30, [R1+0x130] ;  /* 0x00013000011e7983 */ /* 0x000ea80000300800 */
[----:B------:R-:W2:Y:S02]  /*2b570*/  LDL.LU R23, [R1+0x124] ;  /* 0x0001240001177983 */ /* 0x000ea40000300800 */
[----:B------:R-:W1:Y:S02]  /*2b580*/  LDC R111, c[0x0][0x240] ;  /* 0x00009000ff6f7b82 */ /* 0x000e640000000800 */
[----:B------:R-:W2:Y:S04]  /*2b590*/  LDL.LU R31, [R1+0x11c] ;  /* 0x00011c00011f7983 */ /* 0x000ea80000300800 */
[----:B------:R-:W2:Y:S02]  /*2b5a0*/  LDL.LU R38, [R1+0xcc] ;  /* 0x0000cc0001267983 */ /* 0x000ea40000300800 */
[----:B------:R-:W1:Y:S08]  /*2b5b0*/  LDC R122, c[0x0][0x240] ;  /* 0x00009000ff7a7b82 */ /* 0x000e700000000800 */
[----:B------:R-:W1:Y:S08]  /*2b5c0*/  LDC R123, c[0x0][0x240] ;  /* 0x00009000ff7b7b82 */ /* 0x000e700000000800 */
[----:B------:R-:W1:Y:S08]  /*2b5d0*/  LDC R91, c[0x0][0x240] ;  /* 0x00009000ff5b7b82 */ /* 0x000e700000000800 */
[----:B------:R-:W1:Y:S08]  /*2b5e0*/  LDC R92, c[0x0][0x240] ;  /* 0x00009000ff5c7b82 */ /* 0x000e700000000800 */
[----:B------:R-:W1:Y:S01]  /*2b5f0*/  LDC R94, c[0x0][0x240] ;  /* 0x00009000ff5e7b82 */ /* 0x000e620000000800 */
[----:B---3--:R-:W-:-:S02]  /*2b600*/  IMAD R81, R81, R3, RZ ;  /* 0x0000000351517224 */ /* 0x008fc400078e02ff */
[----:B------:R-:W-:Y:S02]  /*2b610*/  IMAD.MOV.U32 R3, RZ, RZ, R143 ;  /* 0x000000ffff037224 */ /* 0x000fe400078e008f */
[----:B------:R-:W-:Y:S01]  /*2b620*/  IMAD R26, R26, R12, RZ ;  /* 0x0000000c1a1a7224 */ /* 0x000fe200078e02ff */
[----:B------:R-:W3:Y:S02]  /*2b630*/  LDL.LU R143, [R1+0x4cb0] ;  /* 0x004cb000018f7983 */ /* 0x000ee40000300800 */
[----:B------:R-:W1:Y:S08]  /*2b640*/  LDC R119, c[0x0][0x240] ;  /* 0x00009000ff777b82 */ /* 0x000e700000000800 */
[----:B------:R-:W3:Y:S08]  /*2b650*/  LDC R121, c[0x0][0x240] ;  /* 0x00009000ff797b82 */ /* 0x000ef00000000800 */
[----:B------:R-:W3:Y:S08]  /*2b660*/  LDC R16, c[0x0][0x240] ;  /* 0x00009000ff107b82 */ /* 0x000ef00000000800 */
[----:B------:R-:W3:Y:S01]  /*2b670*/  LDC R12, c[0x0][0x240] ;  /* 0x00009000ff0c7b82 */ /* 0x000ee20000000800 */
[----:B----4-:R-:W-:-:S02]  /*2b680*/  IMAD R34, R34, R4, RZ ;  /* 0x0000000422227224 */ /* 0x010fc400078e02ff */
[----:B------:R-:W-:Y:S02]  /*2b690*/  IMAD R4, R6, 0x7c, RZ ;  /* 0x0000007c06047824 */ /* 0x000fe400078e02ff */
[----:B--2---:R-:W-:Y:S02]  /*2b6a0*/  IMAD R21, R21, R86, RZ ;  /* 0x0000005615157224 */ /* 0x004fe400078e02ff */
[----:B------:R-:W-:Y:S02]  /*2b6b0*/  IMAD.MOV.U32 R86, RZ, RZ, R26 ;  /* 0x000000ffff567224 */ /* 0x000fe400078e001a */
[----:B------:R-:W-:Y:S02]  /*2b6c0*/  IMAD.MOV.U32 R26, RZ, RZ, R146 ;  /* 0x000000ffff1a7224 */ /* 0x000fe400078e0092 */
[----:B------:R-:W-:Y:S02]  /*2b6d0*/  IMAD R8, R8, R88, RZ ;  /* 0x0000005808087224 */ /* 0x000fe400078e02ff */
[----:B------:R-:W-:-:S02]  /*2b6e0*/  IMAD.MOV.U32 R88, RZ, RZ, R3 ;  /* 0x000000ffff587224 */ /* 0x000fc400078e0003 */
[----:B------:R-:W-:Y:S02]  /*2b6f0*/  IMAD R3, R6, 0x5f, RZ ;  /* 0x0000005f06037824 */ /* 0x000fe400078e02ff */
[----:B------:R-:W-:Y:S02]  /*2b700*/  IMAD R33, R33, R89, RZ ;  /* 0x0000005921217224 */ /* 0x000fe400078e02ff */
[----:B------:R-:W-:Y:S01]  /*2b710*/  IMAD.MOV.U32 R89, RZ, RZ, R9 ;  /* 0x000000ffff597224 */ /* 0x000fe200078e0009 */
[----:B------:R-:W-:Y:S01]  /*2b720*/  MOV R9, R137 ;  /* 0x0000008900097202 */ /* 0x000fe20000000f00 */
[----:B------:R-:W-:Y:S02]  /*2b730*/  IMAD R69, R69, R87, RZ ;  /* 0x0000005745457224 */ /* 0x000fe400078e02ff */
[----:B------:R-:W-:Y:S02]  /*2b740*/  IMAD R125, R125, R90, RZ ;  /* 0x0000005a7d7d7224 */ /* 0x000fe400078e02ff */
[----:B-1----:R-:W-:-:S02]  /*2b750*/  IMAD R19, R19, R91, RZ ;  /* 0x0000005b13137224 */ /* 0x002fc400078e02ff */
[----:B------:R-:W-:Y:S02]  /*2b760*/  IMAD.MOV.U32 R87, RZ, RZ, R141 ;  /* 0x000000ffff577224 */ /* 0x000fe400078e008d */
[----:B------:R-:W-:Y:S02]  /*2b770*/  IMAD R28, R28, R93, RZ ;  /* 0x0000005d1c1c7224 */ /* 0x000fe400078e02ff */
[----:B------:R-:W-:Y:S02]  /*2b780*/  IMAD.MOV.U32 R93, RZ, RZ, R148 ;  /* 0x000000ffff5d7224 */ /* 0x000fe400078e0094 */
[----:B------:R-:W-:Y:S01]  /*2b790*/  IMAD R27, R27, R95, RZ ;  /* 0x0000005f1b1b7224 */ /* 0x000fe200078e02ff */
[----:B------:R-:W-:Y:S01]  /*2b7a0*/  MOV R95, R20 ;  /* 0x00000014005f7202 */ /* 0x000fe20000000f00 */
[----:B------:R-:W-:Y:S02]  /*2b7b0*/  IMAD R35, R35, R111, RZ ;  /* 0x0000006f23237224 */ /* 0x000fe400078e02ff */
[----:B------:R-:W-:-:S02]  /*2b7c0*/  IMAD.MOV.U32 R111, RZ, RZ, R151 ;  /* 0x000000ffff6f7224 */ /* 0x000fc400078e0097 */
[----:B------:R-:W-:Y:S02]  /*2b7d0*/  IMAD R24, R24, R112, RZ ;  /* 0x0000007018187224 */ /* 0x000fe400078e02ff */
[----:B------:R-:W-:Y:S02]  /*2b7e0*/  IMAD R43, R43, R113, RZ ;  /* 0x000000712b2b7224 */ /* 0x000fe400078e02ff */
[----:B------:R-:W-:Y:S02]  /*2b7f0*/  IMAD.MOV.U32 R113, RZ, RZ, R150 ;  /* 0x000000ffff717224 */ /* 0x000fe400078e0096 */
[----:B------:R-:W-:-:S04]  /*2b800*/  IMAD.WIDE R150, R3, 0x4, R242 ;  /* 0x0000000403967825 */ /* 0x000fc800078e02f2 */
[----:B------:R-:W-:Y:S01]  /*2b810*/  IMAD R22, R22, R117, RZ ;  /* 0x0000007516167224 */ /* 0x000fe200078e02ff */
[----:B------:R-:W-:Y:S01]  /*2b820*/  MOV R117, R147 ;  /* 0x0000009300757202 */ /* 0x000fe20000000f00 */
[----:B------:R-:W-:Y:S01]  /*2b830*/  IMAD.WIDE R146, R4, 0x4, R242 ;  /* 0x0000000404927825 */ /* 0x000fe200078e02f2 */
[----:B------:R-:W-:Y:S01]  /*2b840*/  MOV R20, R149 ;  /* 0x0000009500147202 */ /* 0x000fe20000000f00 */
[----:B------:R-:W-:Y:S02]  /*2b850*/  LDGSTS.E [R244+0x2000c], desc[UR60][R150.64], !P6 ;  /* 0x2000c00096f47fae */ /* 0x000fe4000f12187c */
[----:B------:R-:W-:Y:S02]  /*2b860*/  IMAD.MOV.U32 R112, RZ, RZ, R136 ;  /* 0x000000ffff707224 */ /* 0x000fe400078e0088 */
[----:B------:R-:W-:-:S04]  /*2b870*/  IMAD.WIDE R136, R3, 0x4, R238 ;  /* 0x0000000403887825 */ /* 0x000fc800078e02ee */
[----:B------:R-:W-:Y:S02]  /*2b880*/  IMAD R31, R31, R122, RZ ;  /* 0x0000007a1f1f7224 */ /* 0x000fe400078e02ff */
[----:B------:R-:W-:Y:S02]  /*2b890*/  IMAD R38, R38, R123, RZ ;  /* 0x0000007b26267224 */ /* 0x000fe400078e02ff */
[----:B------:R-:W-:Y:S01]  /*2b8a0*/  IMAD.WIDE R122, R3, 0x4, R240 ;  /* 0x00000004037a7825 */ /* 0x000fe200078e02f0 */
[----:B------:R-:W-:Y:S03]  /*2b8b0*/  STL.64 [R1+0x1ae0], R146 ;  /* 0x001ae09201007387 */ /* 0x000fe60000100a00 */
[----:B------:R-:W-:Y:S01]  /*2b8c0*/  IMAD R7, R7, R115, RZ ;  /* 0x0000007307077224 */ /* 0x000fe200078e02ff */
[----:B------:R-:W-:Y:S01]  /*2b8d0*/  MOV R115, R140 ;  /* 0x0000008c00737202 */ /* 0x000fe20000000f00 */
[----:B------:R-:W-:Y:S01]  /*2b8e0*/  IMAD.WIDE R148, R3, 0x4, R236 ;  /* 0x0000000403947825 */ /* 0x000fe200078e02ec */
[----:B------:R1:W-:Y:S01]  /*2b8f0*/  STL.64 [R1+0x1ac0], R150 ;  /* 0x001ac09601007387 */ /* 0x0003e20000100a00 */
[----:B------:R-:W2:Y:S02]  /*2b900*/  LDC R3, c[0x0][0x240] ;  /* 0x00009000ff037b82 */ /* 0x000ea40000000800 */
[----:B------:R-:W-:Y:S01]  /*2b910*/  IMAD R58, R58, R92, RZ ;  /* 0x0000005c3a3a7224 */ /* 0x000fe200078e02ff */
[----:B------:R-:W-:Y:S01]  /*2b920*/  MOV R92, R144 ;  /* 0x00000090005c7202 */ /* 0x000fe20000000f00 */
[----:B------:R-:W-:Y:S01]  /*2b930*/  IMAD R36, R36, R94, RZ ;  /* 0x0000005e24247224 */ /* 0x000fe200078e02ff */
[----:B------:R-:W-:Y:S01]  /*2b940*/  STL.64 [R1+0x1ad8], R122 ;  /* 0x001ad87a01007387 */ /* 0x000fe20000100a00 */
[----:B------:R-:W-:-:S02]  /*2b950*/  IMAD.MOV.U32 R90, RZ, RZ, R139 ;  /* 0x000000ffff5a7224 */ /* 0x000fc400078e008b */
[----:B------:R-:W-:Y:S02]  /*2b960*/  IMAD.MOV.U32 R91, RZ, RZ, R138 ;  /* 0x000000ffff5b7224 */ /* 0x000fe400078e008a */
[C---:B------:R-:W-:Y:S01]  /*2b970*/  IMAD.WIDE R140, R4.reuse, 0x4, R240 ;  /* 0x00000004048c7825 */ /* 0x040fe200078e02f0 */
[----:B------:R-:W-:Y:S03]  /*2b980*/  STL.64 [R1+0x1ad0], R136 ;  /* 0x001ad08801007387 */ /* 0x000fe60000100a00 */
[----:B------:R-:W-:Y:S01]  /*2b990*/  IMAD.MOV.U32 R94, RZ, RZ, R145 ;  /* 0x000000ffff5e7224 */ /* 0x000fe200078e0091 */
[----:B------:R-:W-:Y:S01]  /*2b9a0*/  LDGSTS.E [R244+0x2400c], desc[UR60][R148.64], !P6 ;  /* 0x2400c00094f47fae */ /* 0x000fe2000f12187c */
[----:B------:R-:W-:-:S03]  /*2b9b0*/  IMAD.WIDE R138, R4, 0x4, R238 ;  /* 0x00000004048a7825 */ /* 0x000fc600078e02ee */
[----:B------:R4:W-:Y:S01]  /*2b9c0*/  STL.64 [R1+0x1ac8], R148 ;  /* 0x001ac89401007387 */ /* 0x0009e20000100a00 */
[----:B------:R-:W-:-:S03]  /*2b9d0*/  IMAD.WIDE R144, R4, 0x4, R236 ;  /* 0x0000000404907825 */ /* 0x000fc600078e02ec */
[----:B-1----:R-:W2:Y:S04]  /*2b9e0*/  LDL.LU.64 R150, [R1+0x4ca8] ;  /* 0x004ca80001967983 */ /* 0x002ea80000300a00 */
[----:B------:R-:W-:Y:S04]  /*2b9f0*/  STL.64 [R1+0x1af8], R140 ;  /* 0x001af88c01007387 */ /* 0x000fe80000100a00 */
[----:B------:R-:W-:Y:S04]  /*2ba00*/  STL.64 [R1+0x1af0], R138 ;  /* 0x001af08a01007387 */ /* 0x000fe80000100a00 */
[----:B------:R1:W-:Y:S04]  /*2ba10*/  STL.64 [R1+0x1ae8], R144 ;  /* 0x001ae89001007387 */ /* 0x0003e80000100a00 */
[----:B----4-:R-:W4:Y:S04]  /*2ba20*/  LDL.LU.64 R148, [R1+0x4ca0] ;  /* 0x004ca00001947983 */ /* 0x010f280000300a00 */
[----:B------:R-:W-:Y:S01]  /*2ba30*/  LDGSTS.E [R244+0x2800c], desc[UR60][R136.64], !P6 ;  /* 0x2800c00088f47fae */ /* 0x000fe2000f12187c */
[----:B------:R-:W-:-:S03]  /*2ba40*/  IMAD R30, R30, R119, RZ ;  /* 0x000000771e1e7224 */ /* 0x000fc600078e02ff */
[----:B------:R3:W-:Y:S04]  /*2ba50*/  LDGSTS.E [R244+0x2c00c], desc[UR60][R122.64], !P6 ;  /* 0x2c00c0007af47fae */ /* 0x0007e8000f12187c */
[----:B------:R-:W3:Y:S01]  /*2ba60*/  LDL.LU.64 R136, [R1+0x4c98] ;  /* 0x004c980001887983 */ /* 0x000ee20000300a00 */
[----:B------:R-:W-:-:S03]  /*2ba70*/  IMAD.MOV.U32 R119, RZ, RZ, R117 ;  /* 0x000000ffff777224 */ /* 0x000fc600078e0075 */
[----:B------:R-:W-:Y:S01]  /*2ba80*/  LDGSTS.E [R244+0x30000], desc[UR60][R146.64], !P5 ;  /* 0x3000000092f47fae */ /* 0x000fe2000e92187c */
[----:B------:R-:W-:-:S03]  /*2ba90*/  MOV R117, R113 ;  /* 0x0000007100757202 */ /* 0x000fc60000000f00 */
[----:B------:R-:W-:Y:S01]  /*2baa0*/  LDGSTS.E [R244+0x34000], desc[UR60][R144.64], !P5 ;  /* 0x3400000090f47fae */ /* 0x000fe2000e92187c */
[----:B------:R-:W-:-:S03]  /*2bab0*/  IMAD.MOV.U32 R113, RZ, RZ, R111 ;  /* 0x000000ffff717224 */ /* 0x000fc600078e006f */
[----:B------:R-:W-:Y:S01]  /*2bac0*/  LDGSTS.E [R244+0x38000], desc[UR60][R138.64], !P5 ;  /* 0x380000008af47fae */ /* 0x000fe2000e92187c */
[----:B------:R-:W-:-:S03]  /*2bad0*/  IMAD.MOV.U32 R111, RZ, RZ, R95 ;  /* 0x000000ffff6f7224 */ /* 0x000fc600078e005f */
[----:B------:R3:W-:Y:S01]  /*2bae0*/  LDGSTS.E [R244+0x3c000], desc[UR60][R140.64], !P5 ;  /* 0x3c0000008cf47fae */ /* 0x0007e2000e92187c */
[----:B------:R-:W-:-:S03]  /*2baf0*/  MOV R95, R88 ;  /* 0x00000058005f7202 */ /* 0x000fc60000000f00 */
[----:B------:R-:W2:Y:S01]  /*2bb00*/  LDL.LU.64 R146, [R1+0x4c90] ;  /* 0x004c900001927983 */ /* 0x000ea20000300a00 */
[----:B------:R-:W-:-:S03]  /*2bb10*/  IMAD.MOV.U32 R88, RZ, RZ, R124 ;  /* 0x000000ffff587224 */ /* 0x000fc600078e007c */
[----:B-1----:R-:W4:Y:S01]  /*2bb20*/  LDL.LU.64 R144, [R1+0x4c88] ;  /* 0x004c880001907983 */ /* 0x002f220000300a00 */
[----:B------:R-:W-:-:S03]  /*2bb30*/  IMAD.MOV.U32 R124, RZ, RZ, R37 ;  /* 0x000000ffff7c7224 */ /* 0x000fc600078e0025 */
[----:B------:R-:W2:Y:S01]  /*2bb40*/  LDL.LU.64 R138, [R1+0x4c80] ;  /* 0x004c8000018a7983 */ /* 0x000ea20000300a00 */
[----:B------:R-:W-:-:S03]  /*2bb50*/  MOV R37, R29 ;  /* 0x0000001d00257202 */ /* 0x000fc60000000f00 */
[----:B------:R-:W4:Y:S01]  /*2bb60*/  LDL.LU R29, [R1+0x1d8] ;  /* 0x0001d800011d7983 */ /* 0x000f220000300800 */
[CC--:B---3--:R-:W-:Y:S02]  /*2bb70*/  LEA R122, P6, R136.reuse, R234.reuse, 0x2 ;  /* 0x000000ea887a7211 */ /* 0x0c8fe400078c10ff */
[C---:B------:R-:W-:Y:S02]  /*2bb80*/  LEA R140, P5, R137.reuse, R234, 0x2 ;  /* 0x000000ea898c7211 */ /* 0x040fe400078a10ff */
[-C--:B------:R-:W-:Y:S02]  /*2bb90*/  LEA.HI.X.SX32 R123, R136, R0.reuse, 0x2, P6 ;  /* 0x00000000887b7211 */ /* 0x080fe400030f16ff */
[----:B------:R-:W-:-:S03]  /*2bba0*/  LEA.HI.X.SX32 R141, R137, R0, 0x2, P5 ;  /* 0x00000000898d7211 */ /* 0x000fc600028f16ff */
[----:B------:R-:W-:Y:S04]  /*2bbb0*/  STL.64 [R1+0xc80], R122 ;  /* 0x000c807a01007387 */ /* 0x000fe80000100a00 */
[----:B------:R1:W-:Y:S04]  /*2bbc0*/  STL.64 [R1+0xc78], R140 ;  /* 0x000c788c01007387 */ /* 0x0003e80000100a00 */
[----:B-1----:R-:W3:Y:S01]  /*2bbd0*/  LDL.LU R141, [R1+0x4c78] ;  /* 0x004c7800018d7983 */ /* 0x002ee20000300800 */
[----:B------:R-:W-:Y:S02]  /*2bbe0*/  IMAD R44, R44, R5, RZ ;  /* 0x000000052c2c7224 */ /* 0x000fe400078e02ff */
[----:B------:R-:W4:Y:S01]  /*2bbf0*/  LDC R5, c[0x0][0x240] ;  /* 0x00009000ff057b82 */ /* 0x000f220000000800 */
[----:B------:R-:W-:-:S02]  /*2bc00*/  IMAD.MOV.U32 R122, RZ, RZ, R113 ;  /* 0x000000ffff7a7224 */ /* 0x000fc400078e0071 */
[----:B------:R-:W-:Y:S02]  /*2bc10*/  IMAD.MOV.U32 R113, RZ, RZ, R88 ;  /* 0x000000ffff717224 */ /* 0x000fe400078e0058 */
[----:B------:R-:W-:Y:S02]  /*2bc20*/  IMAD.MOV.U32 R88, RZ, RZ, R124 ;  /* 0x000000ffff587224 */ /* 0x000fe400078e007c */
[----:B------:R-:W-:Y:S02]  /*2bc30*/  IMAD.MOV.U32 R124, RZ, RZ, R26 ;  /* 0x000000ffff7c7224 */ /* 0x000fe400078e001a */
[----:B------:R-:W-:Y:S01]  /*2bc40*/  IMAD.MOV.U32 R26, RZ, RZ, R142 ;  /* 0x000000ffff1a7224 */ /* 0x000fe200078e008e */
[-C--:B--2---:R-:W-:Y:S01]  /*2bc50*/  LEA R142, P6, R138, R234.reuse, 0x2 ;  /* 0x000000ea8a8e7211 */ /* 0x084fe200078c10ff */
[----:B------:R-:W-:Y:S01]  /*2bc60*/  IMAD R23, R23, R121, RZ ;  /* 0x0000007917177224 */ /* 0x000fe200078e02ff */
[----:B------:R-:W-:Y:S01]  /*2bc70*/  LEA R140, P5, R139, R234, 0x2 ;  /* 0x000000ea8b8c7211 */ /* 0x000fe200078a10ff */
[----:B------:R-:W-:Y:S01]  /*2bc80*/  IMAD.MOV.U32 R121, RZ, RZ, R119 ;  /* 0x000000ffff797224 */ /* 0x000fe200078e0077 */
[----:B------:R-:W-:Y:S01]  /*2bc90*/  MOV R119, R111 ;  /* 0x0000006f00777202 */ /* 0x000fe20000000f00 */
[----:B------:R1:W-:Y:S01]  /*2bca0*/  STL [R1+0xc70], R142 ;  /* 0x000c708e01007387 */ /* 0x0003e20000100800 */
[----:B------:R-:W-:Y:S01]  /*2bcb0*/  MOV R136, R142 ;  /* 0x0000008e00887202 */ /* 0x000fe20000000f00 */
[----:B------:R-:W-:Y:S01]  /*2bcc0*/  IMAD.MOV.U32 R137, RZ, RZ, R143 ;  /* 0x000000ffff897224 */ /* 0x000fe200078e008f */
[----:B------:R-:W-:Y:S01]  /*2bcd0*/  MOV R111, R37 ;  /* 0x00000025006f7202 */ /* 0x000fe20000000f00 */
[----:B------:R-:W-:-:S02]  /*2bce0*/  IMAD.MOV.U32 R4, RZ, RZ, R140 ;  /* 0x000000ffff047224 */ /* 0x000fc400078e008c */
[----:B----4-:R-:W-:Y:S01]  /*2bcf0*/  IMAD R29, R29, R5, RZ ;  /* 0x000000051d1d7224 */ /* 0x010fe200078e02ff */
[----:B-1----:R-:W2:Y:S04]  /*2bd00*/  LDL.LU.64 R142, [R1+0x4c70] ;  /* 0x004c7000018e7983 */ /* 0x002ea80000300a00 */
[----:B------:R-:W4:Y:S04]  /*2bd10*/  LDL.LU R37, [R1+0x1f4] ;  /* 0x0001f40001257983 */ /* 0x000f280000300800 */
[----:B------:R1:W-:Y:S01]  /*2bd20*/  STL [R1+0xc68], R140 ;  /* 0x000c688c01007387 */ /* 0x0003e20000100800 */
[----:B------:R-:W-:Y:S01]  /*2bd30*/  LEA.HI.X.SX32 R137, R138, R0, 0x2, P6 ;  /* 0x000000008a897211 */ /* 0x000fe200030f16ff */
[----:B------:R-:W-:-:S02]  /*2bd40*/  IMAD.MOV.U32 R123, RZ, RZ, R122 ;  /* 0x000000ffff7b7224 */ /* 0x000fc400078e007a */
[----:B------:R-:W-:Y:S01]  /*2bd50*/  IMAD.MOV.U32 R122, RZ, RZ, R119 ;  /* 0x000000ffff7a7224 */ /* 0x000fe200078e0077 */
[----:B------:R-:W-:Y:S01]  /*2bd60*/  MOV R119, R113 ;  /* 0x0000007100777202 */ /* 0x000fe20000000f00 */
[----:B------:R-:W-:Y:S02]  /*2bd70*/  IMAD.MOV.U32 R113, RZ, RZ, R111 ;  /* 0x000000ffff717224 */ /* 0x000fe400078e006f */
[----:B------:R-:W-:Y:S01]  /*2bd80*/  IMAD.MOV.U32 R111, RZ, RZ, R124 ;  /* 0x000000ffff6f7224 */ /* 0x000fe200078e007c */
[----:B------:R-:W-:Y:S02]  /*2bd90*/  MOV R124, R26 ;  /* 0x0000001a007c7202 */ /* 0x000fe40000000f00 */
[----:B---3--:R-:W-:Y:S02]  /*2bda0*/  MOV R5, R141 ;  /* 0x0000008d00057202 */ /* 0x008fe40000000f00 */
[----:B-1----:R-:W3:Y:S04]  /*2bdb0*/  LDL.LU.64 R140, [R1+0x4c68] ;  /* 0x004c6800018c7983 */ /* 0x002ee80000300a00 */
[----:B------:R1:W-:Y:S04]  /*2bdc0*/  STL [R1+0xc74], R137 ;  /* 0x000c748901007387 */ /* 0x0003e80000100800 */
[----:B------:R-:W4:Y:S01]  /*2bdd0*/  LDL.LU R26, [R1+0x21c] ;  /* 0x00021c00011a7983 */ /* 0x000f220000300800 */
[----:B------:R-:W-:-:S05]  /*2bde0*/  LEA.HI.X.SX32 R5, R139, R0, 0x2, P5 ;  /* 0x000000008b057211 */ /* 0x000fca00028f16ff */
[----:B------:R2:W-:Y:S01]  /*2bdf0*/  STL [R1+0xc6c], R5 ;  /* 0x000c6c0501007387 */ /* 0x0005e20000100800 */
[----:B------:R-:W-:Y:S02]  /*2be00*/  IMAD R52, R52, R16, RZ ;  /* 0x0000001034347224 */ /* 0x000fe400078e02ff */
[----:B------:R-:W4:Y:S01]  /*2be10*/  LDC R16, c[0x0][0x240] ;  /* 0x00009000ff107b82 */ /* 0x000f220000000800 */
[CC--:B---3--:R-:W-:Y:S02]  /*2be20*/  LEA R136, P6, R140.reuse, R234.reuse, 0x2 ;  /* 0x000000ea8c887211 */ /* 0x0c8fe400078c10ff */
[----:B------:R-:W-:Y:S02]  /*2be30*/  LEA R4, P5, R141, R234, 0x2 ;  /* 0x000000ea8d047211 */ /* 0x000fe400078a10ff */
[----:B-1----:R-:W-:Y:S02]  /*2be40*/  LEA.HI.X.SX32 R137, R140, R0, 0x2, P6 ;  /* 0x000000008c897211 */ /* 0x002fe400030f16ff */
[----:B--2---:R-:W-:-:S02]  /*2be50*/  LEA R138, P6, R142, R234, 0x2 ;  /* 0x000000ea8e8a7211 */ /* 0x004fc400078c10ff */
[-C--:B------:R-:W-:Y:S01]  /*2be60*/  LEA.HI.X.SX32 R5, R141, R0.reuse, 0x2, P5 ;  /* 0x000000008d057211 */ /* 0x080fe200028f16ff */
[----:B------:R1:W-:Y:S01]  /*2be70*/  STL.64 [R1+0xc60], R136 ;  /* 0x000c608801007387 */ /* 0x0003e20000100a00 */
[----:B------:R-:W-:Y:S02]  /*2be80*/  LEA.HI.X.SX32 R139, R142, R0, 0x2, P6 ;  /* 0x000000008e8b7211 */ /* 0x000fe400030f16ff */
[-C--:B------:R-:W-:Y:S01]  /*2be90*/  LEA R140, P6, R144, R234.reuse, 0x2 ;  /* 0x000000ea908c7211 */ /* 0x080fe200078c10ff */
[----:B------:R2:W-:Y:S04]  /*2bea0*/  STL.64 [R1+0xc58], R4 ;  /* 0x000c580401007387 */ /* 0x0005e80000100a00 */
[----:B------:R3:W-:Y:S01]  /*2beb0*/  STL.64 [R1+0xc50], R138 ;  /* 0x000c508a01007387 */ /* 0x0007e20000100a00 */
[----:B-1----:R-:W-:-:S04]  /*2bec0*/  LEA R136, P5, R143, R234, 0x2 ;  /* 0x000000ea8f887211 */ /* 0x002fc800078a10ff */
[-C--:B------:R-:W-:Y:S01]  /*2bed0*/  LEA.HI.X.SX32 R137, R143, R0.reuse, 0x2, P5 ;  /* 0x000000008f897211 */ /* 0x080fe200028f16ff */
[----:B--2---:R-:W-:Y:S01]  /*2bee0*/  IMAD.MOV.U32 R4, RZ, RZ, R123 ;  /* 0x000000ffff047224 */ /* 0x004fe200078e007b */
[----:B------:R-:W-:Y:S01]  /*2bef0*/  LEA.HI.X.SX32 R141, R144, R0, 0x2, P6 ;  /* 0x00000000908d7211 */ /* 0x000fe200030f16ff */
[----:B----4-:R-:W-:Y:S01]  /*2bf00*/  IMAD R26, R26, R16, RZ ;  /* 0x000000101a1a7224 */ /* 0x010fe200078e02ff */
[C---:B---3--:R-:W-:Y:S01]  /*2bf10*/  LEA R138, P5, R145.reuse, R234, 0x2 ;  /* 0x000000ea918a7211 */ /* 0x048fe200078a10ff */
[----:B------:R-:W-:Y:S01]  /*2bf20*/  IMAD.MOV.U32 R123, RZ, RZ, R122 ;  /* 0x000000ffff7b7224 */ /* 0x000fe200078e007a */
[----:B------:R-:W-:Y:S01]  /*2bf30*/  MOV R122, R119 ;  /* 0x00000077007a7202 */ /* 0x000fe20000000f00 */
[----:B------:R-:W-:Y:S01]  /*2bf40*/  IMAD.MOV.U32 R119, RZ, RZ, R113 ;  /* 0x000000ffff777224 */ /* 0x000fe200078e0071 */
[----:B------:R-:W-:Y:S01]  /*2bf50*/  LEA.HI.X.SX32 R139, R145, R0, 0x2, P5 ;  /* 0x00000000918b7211 */ /* 0x000fe200028f16ff */
[----:B------:R-:W-:Y:S01]  /*2bf60*/  IMAD.MOV.U32 R113, RZ, RZ, R11 ;  /* 0x000000ffff717224 */ /* 0x000fe200078e000b */
[----:B------:R-:W1:Y:S01]  /*2bf70*/  LDC R5, c[0x0][0x240] ;  /* 0x00009000ff057b82 */ /* 0x000e620000000800 */
[----:B------:R-:W2:Y:S04]  /*2bf80*/  LDL.LU R11, [R1+0x264] ;  /* 0x00026400010b7983 */ /* 0x000ea80000300800 */
[----:B------:R-:W-:Y:S04]  /*2bf90*/  STL.64 [R1+0xc48], R136 ;  /* 0x000c488801007387 */ /* 0x000fe80000100a00 */
[----:B------:R3:W-:Y:S04]  /*2bfa0*/  STL.64 [R1+0xc40], R140 ;  /* 0x000c408c01007387 */ /* 0x0007e80000100a00 */
[----:B------:R4:W-:Y:S01]  /*2bfb0*/  STL.64 [R1+0xc38], R138 ;  /* 0x000c388a01007387 */ /* 0x0009e20000100a00 */
[----:B---3--:R-:W-:-:S02]  /*2bfc0*/  LEA R140, P6, R146, R234, 0x2 ;  /* 0x000000ea928c7211 */ /* 0x008fc400078c10ff */
[C---:B----4-:R-:W-:Y:S02]  /*2bfd0*/  LEA R138, P5, R147.reuse, R234, 0x2 ;  /* 0x000000ea938a7211 */ /* 0x050fe400078a10ff */
[-C--:B------:R-:W-:Y:S02]  /*2bfe0*/  LEA.HI.X.SX32 R141, R146, R0.reuse, 0x2, P6 ;  /* 0x00000000928d7211 */ /* 0x080fe400030f16ff */
[----:B------:R-:W-:-:S03]  /*2bff0*/  LEA.HI.X.SX32 R139, R147, R0, 0x2, P5 ;  /* 0x00000000938b7211 */ /* 0x000fc600028f16ff */
[----:B------:R3:W-:Y:S04]  /*2c000*/  STL.64 [R1+0xc30], R140 ;  /* 0x000c308c01007387 */ /* 0x0007e80000100a00 */
[----:B------:R4:W-:Y:S01]  /*2c010*/  STL.64 [R1+0xc28], R138 ;  /* 0x000c288a01007387 */ /* 0x0009e20000100a00 */
[CC--:B---3--:R-:W-:Y:S02]  /*2c020*/  LEA R140, P6, R148.reuse, R234.reuse, 0x2 ;  /* 0x000000ea948c7211 */ /* 0x0c8fe400078c10ff */
[C---:B----4-:R-:W-:Y:S02]  /*2c030*/  LEA R138, P5, R149.reuse, R234, 0x2 ;  /* 0x000000ea958a7211 */ /* 0x050fe400078a10ff */
[-C--:B------:R-:W-:Y:S02]  /*2c040*/  LEA.HI.X.SX32 R141, R148, R0.reuse, 0x2, P6 ;  /* 0x00000000948d7211 */ /* 0x080fe400030f16ff */
[----:B------:R-:W-:-:S03]  /*2c050*/  LEA.HI.X.SX32 R139, R149, R0, 0x2, P5 ;  /* 0x00000000958b7211 */ /* 0x000fc600028f16ff */
[----:B------:R3:W-:Y:S04]  /*2c060*/  STL.64 [R1+0xc20], R140 ;  /* 0x000c208c01007387 */ /* 0x0007e80000100a00 */
[----:B------:R4:W-:Y:S01]  /*2c070*/  STL.64 [R1+0xc18], R138 ;  /* 0x000c188a01007387 */ /* 0x0009e20000100a00 */
[----:B------:R-:W-:Y:S02]  /*2c080*/  MOV R136, R4 ;  /* 0x0000000400887202 */ /* 0x000fe40000000f00 */
[----:B------:R-:W1:Y:S01]  /*2c090*/  LDC R4, c[0x0][0x240] ;  /* 0x00009000ff047b82 */ /* 0x000e620000000800 */
[-C--:B---3--:R-:W-:Y:S02]  /*2c0a0*/  LEA R140, P6, R150, R234.reuse, 0x2 ;  /* 0x000000ea968c7211 */ /* 0x088fe400078c10ff */
[----:B----4-:R-:W-:-:S02]  /*2c0b0*/  LEA R138, P5, R151, R234, 0x2 ;  /* 0x000000ea978a7211 */ /* 0x010fc400078a10ff */
[-C--:B------:R-:W-:Y:S02]  /*2c0c0*/  LEA.HI.X.SX32 R141, R150, R0.reuse, 0x2, P6 ;  /* 0x00000000968d7211 */ /* 0x080fe400030f16ff */
[----:B------:R-:W-:Y:S01]  /*2c0d0*/  LEA.HI.X.SX32 R139, R151, R0, 0x2, P5 ;  /* 0x00000000978b7211 */ /* 0x000fe200028f16ff */
[----:B------:R-:W-:Y:S01]  /*2c0e0*/  IMAD.MOV.U32 R137, RZ, RZ, R136 ;  /* 0x000000ffff897224 */ /* 0x000fe200078e0088 */
[----:B------:R-:W3:Y:S01]  /*2c0f0*/  LDC R150, c[0x0][0x240] ;  /* 0x00009000ff967b82 */ /* 0x000ee20000000800 */
[----:B------:R4:W-:Y:S01]  /*2c100*/  STL.64 [R1+0xc10], R140 ;  /* 0x000c108c01007387 */ /* 0x0009e20000100a00 */
[----:B------:R-:W-:-:S03]  /*2c110*/  IMAD.MOV.U32 R136, RZ, RZ, R123 ;  /* 0x000000ffff887224 */ /* 0x000fc600078e007b */
[----:B------:R4:W-:Y:S01]  /*2c120*/  STL.64 [R1+0xc08], R138 ;  /* 0x000c088a01007387 */ /* 0x0009e20000100a00 */
[----:B------:R-:W-:Y:S01]  /*2c130*/  MOV R123, R122 ;  /* 0x0000007a007b7202 */ /* 0x000fe20000000f00 */
[----:B------:R-:W-:Y:S01]  /*2c140*/  IMAD.MOV.U32 R122, RZ, RZ, R113 ;  /* 0x000000ffff7a7224 */ /* 0x000fe200078e0071 */
[CC--:B----4-:R-:W-:Y:S02]  /*2c150*/  LEA R140, P6, R152.reuse, R234.reuse, 0x2 ;  /* 0x000000ea988c7211 */ /* 0x0d0fe400078c10ff */
[C---:B------:R-:W-:Y:S02]  /*2c160*/  LEA R138, P5, R153.reuse, R234, 0x2 ;  /* 0x000000ea998a7211 */ /* 0x040fe400078a10ff */
[-C--:B------:R-:W-:Y:S01]  /*2c170*/  LEA.HI.X.SX32 R141, R152, R0.reuse, 0x2, P6 ;  /* 0x00000000988d7211 */ /* 0x080fe200030f16ff */
[----:B------:R-:W-:Y:S01]  /*2c180*/  IMAD.MOV.U32 R113, RZ, RZ, R92 ;  /* 0x000000ffff717224 */ /* 0x000fe200078e005c */
[----:B------:R-:W-:Y:S01]  /*2c190*/  LEA.HI.X.SX32 R139, R153, R0, 0x2, P5 ;  /* 0x00000000998b7211 */ /* 0x000fe200028f16ff */
[----:B------:R-:W-:Y:S01]  /*2c1a0*/  IMAD R32, R32, R12, RZ ;  /* 0x0000000c20207224 */ /* 0x000fe200078e02ff */
[----:B------:R-:W-:Y:S01]  /*2c1b0*/  MOV R92, R2 ;  /* 0x00000002005c7202 */ /* 0x000fe20000000f00 */
[----:B------:R-:W4:Y:S01]  /*2c1c0*/  LDC R12, c[0x0][0x240] ;  /* 0x00009000ff0c7b82 */ /* 0x000f220000000800 */
[----:B------:R-:W3:Y:S04]  /*2c1d0*/  LDL.LU R2, [R1+0x2e8] ;  /* 0x0002e80001027983 */ /* 0x000ee80000300800 */
[----:B------:R1:W-:Y:S03]  /*2c1e0*/  STL.64 [R1+0xc00], R140 ;  /* 0x000c008c01007387 */ /* 0x0003e60000100a00 */
[----:B------:R-:W3:Y:S01]  /*2c1f0*/  LDC R152, c[0x0][0x240] ;  /* 0x00009000ff987b82 */ /* 0x000ee20000000800 */
[----:B------:R1:W-:Y:S02]  /*2c200*/  STL.64 [R1+0xbf8], R138 ;  /* 0x000bf88a01007387 */ /* 0x0003e40000100a00 */
[----:B-1----:R-:W-:-:S02]  /*2c210*/  LEA R140, P6, R154, R234, 0x2 ;  /* 0x000000ea9a8c7211 */ /* 0x002fc400078c10ff */
[C---:B------:R-:W-:Y:S02]  /*2c220*/  LEA R138, P5, R155.reuse, R234, 0x2 ;  /* 0x000000ea9b8a7211 */ /* 0x040fe400078a10ff */
[-C--:B------:R-:W-:Y:S02]  /*2c230*/  LEA.HI.X.SX32 R141, R154, R0.reuse, 0x2, P6 ;  /* 0x000000009a8d7211 */ /* 0x080fe400030f16ff */
[----:B------:R-:W-:Y:S01]  /*2c240*/  LEA.HI.X.SX32 R139, R155, R0, 0x2, P5 ;  /* 0x000000009b8b7211 */ /* 0x000fe200028f16ff */
[----:B----4-:R-:W-:Y:S01]  /*2c250*/  IMAD R37, R37, R12, RZ ;  /* 0x0000000c25257224 */ /* 0x010fe200078e02ff */
[----:B------:R-:W1:Y:S01]  /*2c260*/  LDC R154, c[0x0][0x240] ;  /* 0x00009000ff9a7b82 */ /* 0x000e620000000800 */
[----:B------:R4:W-:Y:S01]  /*2c270*/  STL.64 [R1+0xbf0], R140 ;  /* 0x000bf08c01007387 */ /* 0x0009e20000100a00 */
[----:B------:R-:W-:-:S03]  /*2c280*/  LEA R142, P6, R156, R234, 0x2 ;  /* 0x000000ea9c8e7211 */ /* 0x000fc600078c10ff */
[----:B------:R4:W-:Y:S01]  /*2c290*/  STL.64 [R1+0xbe8], R138 ;  /* 0x000be88a01007387 */ /* 0x0009e20000100a00 */
[----:B------:R-:W-:Y:S02]  /*2c2a0*/  LEA.HI.X.SX32 R143, R156, R0, 0x2, P6 ;  /* 0x000000009c8f7211 */ /* 0x000fe400030f16ff */
[----:B------:R-:W1:Y:S01]  /*2c2b0*/  LDC R12, c[0x0][0x240] ;  /* 0x00009000ff0c7b82 */ /* 0x000e620000000800 */
[----:B----4-:R-:W-:-:S07]  /*2c2c0*/  LEA R140, P5, R157, R234, 0x2 ;  /* 0x000000ea9d8c7211 */ /* 0x010fce00078a10ff */
[----:B------:R-:W4:Y:S01]  /*2c2d0*/  LDC R156, c[0x0][0x240] ;  /* 0x00009000ff9c7b82 */ /* 0x000f220000000800 */
[----:B------:R-:W-:Y:S02]  /*2c2e0*/  IMAD.MOV.U32 R138, RZ, RZ, R137 ;  /* 0x000000ffff8a7224 */ /* 0x000fe400078e0089 */
[----:B------:R-:W-:Y:S01]  /*2c2f0*/  IMAD.MOV.U32 R137, RZ, RZ, R136 ;  /* 0x000000ffff897224 */ /* 0x000fe200078e0088 */
[----:B------:R-:W-:Y:S01]  /*2c300*/  MOV R136, R123 ;  /* 0x0000007b00887202 */ /* 0x000fe20000000f00 */
[----:B------:R-:W-:Y:S02]  /*2c310*/  IMAD.MOV.U32 R123, RZ, RZ, R122 ;  /* 0x000000ffff7b7224 */ /* 0x000fe400078e007a */
[----:B------:R-:W-:Y:S01]  /*2c320*/  IMAD.MOV.U32 R122, RZ, RZ, R113 ;  /* 0x000000ffff7a7224 */ /* 0x000fe200078e0071 */
[----:B------:R-:W-:Y:S01]  /*2c330*/  MOV R113, R92 ;  /* 0x0000005c00717202 */ /* 0x000fe20000000f00 */
[----:B------:R-:W-:Y:S01]  /*2c340*/  IMAD.MOV.U32 R92, RZ, RZ, R87 ;  /* 0x000000ffff5c7224 */ /* 0x000fe200078e0057 */
[----:B------:R-:W-:Y:S01]  /*2c350*/  LEA.HI.X.SX32 R141, R157, R0, 0x2, P5 ;  /* 0x000000009d8d7211 */ /* 0x000fe200028f16ff */
[----:B------:R-:W-:-:S02]  /*2c360*/  IMAD.MOV.U32 R87, RZ, RZ, R25 ;  /* 0x000000ffff577224 */ /* 0x000fc400078e0019 */
[----:B------:R-:W4:Y:S01]  /*2c370*/  LDL.LU R25, [R1+0x338] ;  /* 0x0003380001197983 */ /* 0x000f220000300800 */
[----:B------:R-:W-:-:S03]  /*2c380*/  MOV R139, R138 ;  /* 0x0000008a008b7202 */ /* 0x000fc60000000f00 */
[----:B------:R1:W-:Y:S01]  /*2c390*/  STL.64 [R1+0xbe0], R142 ;  /* 0x000be08e01007387 */ /* 0x0003e20000100a00 */
[----:B------:R-:W-:-:S03]  /*2c3a0*/  IMAD.MOV.U32 R138, RZ, RZ, R137 ;  /* 0x000000ffff8a7224 */ /* 0x000fc600078e0089 */
[----:B------:R1:W-:Y:S01]  /*2c3b0*/  STL.64 [R1+0xbd8], R140 ;  /* 0x000bd88c01007387 */ /* 0x0003e20000100a00 */
[----:B------:R-:W-:Y:S01]  /*2c3c0*/  IMAD.MOV.U32 R137, RZ, RZ, R136 ;  /* 0x000000ffff897224 */ /* 0x000fe200078e0088 */
[----:B------:R-:W-:Y:S02]  /*2c3d0*/  MOV R136, R123 ;  /* 0x0000007b00887202 */ /* 0x000fe40000000f00 */
[CC--:B-1----:R-:W-:Y:S02]  /*2c3e0*/  LEA R142, P6, R158.reuse, R234.reuse, 0x2 ;  /* 0x000000ea9e8e7211 */ /* 0x0c2fe400078c10ff */
[C---:B------:R-:W-:Y:S02]  /*2c3f0*/  LEA R140, P5, R159.reuse, R234, 0x2 ;  /* 0x000000ea9f8c7211 */ /* 0x040fe400078a10ff */
[-C--:B------:R-:W-:Y:S01]  /*2c400*/  LEA.HI.X.SX32 R143, R158, R0.reuse, 0x2, P6 ;  /* 0x000000009e8f7211 */ /* 0x080fe200030f16ff */
[----:B------:R-:W-:Y:S01]  /*2c410*/  IMAD.MOV.U32 R123, RZ, RZ, R122 ;  /* 0x000000ffff7b7224 */ /* 0x000fe200078e007a */
[----:B------:R-:W-:Y:S01]  /*2c420*/  LEA.HI.X.SX32 R141, R159, R0, 0x2, P5 ;  /* 0x000000009f8d7211 */ /* 0x000fe200028f16ff */
[----:B------:R-:W-:Y:S01]  /*2c430*/  IMAD.MOV.U32 R122, RZ, RZ, R113 ;  /* 0x000000ffff7a7224 */ /* 0x000fe200078e0071 */
[----:B------:R-:W-:Y:S01]  /*2c440*/  MOV R113, R89 ;  /* 0x0000005900717202 */ /* 0x000fe20000000f00 */
[----:B------:R1:W-:Y:S01]  /*2c450*/  STL.64 [R1+0xbd0], R142 ;  /* 0x000bd08e01007387 */ /* 0x0003e20000100a00 */
[----:B------:R-:W-:Y:S01]  /*2c460*/  IMAD.MOV.U32 R89, RZ, RZ, R15 ;  /* 0x000000ffff597224 */ /* 0x000fe200078e000f */
[----:B------:R-:W4:Y:S02]  /*2c470*/  LDC R158, c[0x0][0x240] ;  /* 0x00009000ff9e7b82 */ /* 0x000f240000000800 */
[----:B------:R-:W3:Y:S04]  /*2c480*/  LDL.LU R15, [R1+0x35c] ;  /* 0x00035c00010f7983 */ /* 0x000ee80000300800 */
[----:B------:R1:W-:Y:S01]  /*2c490*/  STL.64 [R1+0xbc8], R140 ;  /* 0x000bc88c01007387 */ /* 0x0003e20000100a00 */
[----:B------:R-:W-:-:S02]  /*2c4a0*/  LEA R16, P5, R161, R234, 0x2 ;  /* 0x000000eaa1107211 */ /* 0x000fc400078a10ff */
[C---:B-1----:R-:W-:Y:S01]  /*2c4b0*/  LEA R142, P6, R160.reuse, R234, 0x2 ;  /* 0x000000eaa08e7211 */ /* 0x042fe200078c10ff */
[----:B------:R-:W-:Y:S01]  /*2c4c0*/  IMAD.MOV.U32 R140, RZ, RZ, R139 ;  /* 0x000000ffff8c7224 */ /* 0x000fe200078e008b */
[----:B------:R-:W-:Y:S01]  /*2c4d0*/  MOV R139, R138 ;  /* 0x0000008a008b7202 */ /* 0x000fe20000000f00 */
[----:B------:R-:W-:Y:S02]  /*2c4e0*/  IMAD.MOV.U32 R138, RZ, RZ, R137 ;  /* 0x000000ffff8a7224 */ /* 0x000fe400078e0089 */
[----:B------:R-:W-:Y:S01]  /*2c4f0*/  IMAD.MOV.U32 R137, RZ, RZ, R136 ;  /* 0x000000ffff897224 */ /* 0x000fe200078e0088 */
[----:B------:R-:W-:Y:S01]  /*2c500*/  MOV R136, R123 ;  /* 0x0000007b00887202 */ /* 0x000fe20000000f00 */
[----:B------:R-:W-:Y:S01]  /*2c510*/  IMAD.MOV.U32 R123, RZ, RZ, R122 ;  /* 0x000000ffff7b7224 */ /* 0x000fe200078e007a */
[----:B------:R-:W-:Y:S01]  /*2c520*/  LEA.HI.X.SX32 R143, R160, R0, 0x2, P6 ;  /* 0x00000000a08f7211 */ /* 0x000fe200030f16ff */
[----:B------:R-:W-:Y:S01]  /*2c530*/  IMAD.MOV.U32 R122, RZ, RZ, R89 ;  /* 0x000000ffff7a7224 */ /* 0x000fe200078e0059 */
[C---:B------:R-:W-:Y:S01]  /*2c540*/  LEA R144, P6, R162.reuse, R234, 0x2 ;  /* 0x000000eaa2907211 */ /* 0x040fe200078c10ff */
[----:B------:R-:W-:Y:S01]  /*2c550*/  IMAD.MOV.U32 R141, RZ, RZ, R140 ;  /* 0x000000ffff8d7224 */ /* 0x000fe200078e008c */
[----:B------:R-:W-:Y:S01]  /*2c560*/  MOV R89, R17 ;  /* 0x0000001100597202 */ /* 0x000fe20000000f00 */
[----:B------:R-:W1:Y:S01]  /*2c570*/  LDC R160, c[0x0][0x240] ;  /* 0x00009000ffa07b82 */ /* 0x000e620000000800 */
[-C--:B------:R-:W-:Y:S01]  /*2c580*/  LEA.HI.X.SX32 R17, R161, R0.reuse, 0x2, P5 ;  /* 0x00000000a1117211 */ /* 0x080fe200028f16ff */
[----:B------:R1:W-:Y:S01]  /*2c590*/  STL.64 [R1+0xbc0], R142 ;  /* 0x000bc08e01007387 */ /* 0x0003e20000100a00 */
[----:B------:R-:W-:-:S03]  /*2c5a0*/  LEA.HI.X.SX32 R145, R162, R0, 0x2, P6 ;  /* 0x00000000a2917211 */ /* 0x000fc600030f16ff */
[----:B------:R1:W-:Y:S01]  /*2c5b0*/  STL.64 [R1+0xbb8], R16 ;  /* 0x000bb81001007387 */ /* 0x0003e20000100a00 */
[----:B------:R-:W-:Y:S01]  /*2c5c0*/  IMAD.MOV.U32 R140, RZ, RZ, R139 ;  /* 0x000000ffff8c7224 */ /* 0x000fe200078e008b */
[----:B------:R-:W4:Y:S01]  /*2c5d0*/  LDC R162, c[0x0][0x240] ;  /* 0x00009000ffa27b82 */ /* 0x000f220000000800 */
[C---:B-1----:R-:W-:Y:S01]  /*2c5e0*/  LEA R142, P5, R163.reuse, R234, 0x2 ;  /* 0x000000eaa38e7211 */ /* 0x042fe200078a10ff */
[----:B------:R-:W4:Y:S03]  /*2c5f0*/  LDL.LU R17, [R1+0x3a4] ;  /* 0x0003a40001117983 */ /* 0x000f260000300800 */
[----:B------:R-:W-:Y:S01]  /*2c600*/  LEA.HI.X.SX32 R143, R163, R0, 0x2, P5 ;  /* 0x00000000a38f7211 */ /* 0x000fe200028f16ff */
[----:B------:R1:W-:Y:S04]  /*2c610*/  STL.64 [R1+0xbb0], R144 ;  /* 0x000bb09001007387 */ /* 0x0003e80000100a00 */
[----:B------:R1:W-:Y:S02]  /*2c620*/  STL.64 [R1+0xba8], R142 ;  /* 0x000ba88e01007387 */ /* 0x0003e40000100a00 */
[----:B-1----:R-:W-:-:S04]  /*2c630*/  LEA R144, P6, R164, R234, 0x2 ;  /* 0x000000eaa4907211 */ /* 0x002fc800078c10ff */
[----:B------:R-:W-:Y:S02]  /*2c640*/  LEA.HI.X.SX32 R145, R164, R0, 0x2, P6 ;  /* 0x00000000a4917211 */ /* 0x000fe400030f16ff */
[C---:B------:R-:W-:Y:S01]  /*2c650*/  LEA R142, P5, R165.reuse, R234, 0x2 ;  /* 0x000000eaa58e7211 */ /* 0x040fe200078a10ff */
[----:B------:R-:W-:Y:S01]  /*2c660*/  IMAD.MOV.U32 R16, RZ, RZ, R141 ;  /* 0x000000ffff107224 */ /* 0x000fe200078e008d */
[----:B------:R-:W-:Y:S01]  /*2c670*/  MOV R139, R136 ;  /* 0x00000088008b7202 */ /* 0x000fe20000000f00 */
[----:B------:R1:W-:Y:S01]  /*2c680*/  STL.64 [R1+0xba0], R144 ;  /* 0x000ba09001007387 */ /* 0x0003e20000100a00 */
[----:B------:R-:W-:Y:S01]  /*2c690*/  LEA.HI.X.SX32 R143, R165, R0, 0x2, P5 ;  /* 0x00000000a58f7211 */ /* 0x000fe200028f16ff */
[----:B------:R-:W-:Y:S01]  /*2c6a0*/  IMAD.MOV.U32 R136, RZ, RZ, R123 ;  /* 0x000000ffff887224 */ /* 0x000fe200078e007b */
[----:B------:R-:W4:Y:S01]  /*2c6b0*/  LDC R164, c[0x0][0x240] ;  /* 0x00009000ffa47b82 */ /* 0x000f220000000800 */
[----:B------:R-:W-:Y:S01]  /*2c6c0*/  IMAD.MOV.U32 R123, RZ, RZ, R115 ;  /* 0x000000ffff7b7224 */ /* 0x000fe200078e0073 */
[----:B------:R-:W-:-:S02]  /*2c6d0*/  MOV R115, R9 ;  /* 0x0000000900737202 */ /* 0x000fc40000000f00 */
[----:B------:R-:W4:Y:S01]  /*2c6e0*/  LDL.LU R9, [R1+0x404] ;  /* 0x0004040001097983 */ /* 0x000f220000300800 */
[----:B-1----:R-:W-:-:S03]  /*2c6f0*/  LEA R144, P6, R166, R234, 0x2 ;  /* 0x000000eaa6907211 */ /* 0x002fc600078c10ff */
[----:B------:R1:W-:Y:S01]  /*2c700*/  STL.64 [R1+0xb98], R142 ;  /* 0x000b988e01007387 */ /* 0x0003e20000100a00 */
[----:B------:R-:W-:Y:S01]  /*2c710*/  LEA.HI.X.SX32 R145, R166, R0, 0x2, P6 ;  /* 0x00000000a6917211 */ /* 0x000fe200030f16ff */
[----:B------:R-:W-:Y:S01]  /*2c720*/  IMAD.MOV.U32 R141, RZ, RZ, R136 ;  /* 0x000000ffff8d7224 */ /* 0x000fe200078e0088 */
[----:B------:R-:W4:Y:S03]  /*2c730*/  LDC R166, c[0x0][0x240] ;  /* 0x00009000ffa67b82 */ /* 0x000f260000000800 */
[----:B------:R2:W-:Y:S01]  /*2c740*/  STL.64 [R1+0xb90], R144 ;  /* 0x000b909001007387 */ /* 0x0005e20000100a00 */
[----:B-1----:R-:W-:-:S04]  /*2c750*/  LEA R142, P5, R167, R234, 0x2 ;  /* 0x000000eaa78e7211 */ /* 0x002fc800078a10ff */
[----:B------:R-:W-:Y:S02]  /*2c760*/  LEA.HI.X.SX32 R143, R167, R0, 0x2, P5 ;  /* 0x00000000a78f7211 */ /* 0x000fe400028f16ff */
[----:B--2---:R-:W-:-:S03]  /*2c770*/  LEA R144, P6, R168, R234, 0x2 ;  /* 0x000000eaa8907211 */ /* 0x004fc600078c10ff */
[----:B------:R1:W-:Y:S01]  /*2c780*/  STL.64 [R1+0xb88], R142 ;  /* 0x000b888e01007387 */ /* 0x0003e20000100a00 */
[----:B------:R-:W-:Y:S02]  /*2c790*/  LEA.HI.X.SX32 R145, R168, R0, 0x2, P6 ;  /* 0x00000000a8917211 */ /* 0x000fe400030f16ff */
[----:B------:R-:W-:Y:S01]  /*2c7a0*/  MOV R136, R123 ;  /* 0x0000007b00887202 */ /* 0x000fe20000000f00 */
[----:B------:R-:W2:Y:S02]  /*2c7b0*/  LDC R168, c[0x0][0x240] ;  /* 0x00009000ffa87b82 */ /* 0x000ea40000000800 */
[----:B------:R1:W-:Y:S02]  /*2c7c0*/  STL.64 [R1+0xb80], R144 ;  /* 0x000b809001007387 */ /* 0x0003e40000100a00 */
[----:B-1----:R-:W-:-:S04]  /*2c7d0*/  LEA R142, P5, R169, R234, 0x2 ;  /* 0x000000eaa98e7211 */ /* 0x002fc800078a10ff */
[----:B------:R-:W-:Y:S02]  /*2c7e0*/  LEA.HI.X.SX32 R143, R169, R0, 0x2, P5 ;  /* 0x00000000a98f7211 */ /* 0x000fe400028f16ff */
[----:B------:R-:W-:-:S03]  /*2c7f0*/  LEA R144, P6, R170, R234, 0x2 ;  /* 0x000000eaaa907211 */ /* 0x000fc600078c10ff */
[----:B------:R1:W-:Y:S01]  /*2c800*/  STL.64 [R1+0xb78], R142 ;  /* 0x000b788e01007387 */ /* 0x0003e20000100a00 */
[----:B------:R-:W-:Y:S01]  /*2c810*/  LEA.HI.X.SX32 R145, R170, R0, 0x2, P6 ;  /* 0x00000000aa917211 */ /* 0x000fe200030f16ff */
[----:B------:R-:W-:Y:S01]  /*2c820*/  IMAD.MOV.U32 R123, RZ, RZ, R86 ;  /* 0x000000ffff7b7224 */ /* 0x000fe200078e0056 */
[----:B------:R-:W2:Y:S03]  /*2c830*/  LDC R170, c[0x0][0x240] ;  /* 0x00009000ffaa7b82 */ /* 0x000ea60000000800 */
        /* <DEDUP_REMOVED lines=9> */
[C---:B-1----:R-:W-:Y:S02]  /*2c8d0*/  LEA R142, P5, R173.reuse, R234, 0x2 ;  /* 0x000000eaad8e7211 */ /* 0x042fe400078a10ff */
[----:B------:R-:W2:Y:S02]  /*2c8e0*/  LDL.LU R20, [R1+0x41c] ;  /* 0x00041c0001147983 */ /* 0x000ea40000300800 */
[----:B------:R-:W-:-:S02]  /*2c8f0*/  LEA.HI.X.SX32 R143, R173, R0, 0x2, P5 ;  /* 0x00000000ad8f7211 */ /* 0x000fc400028f16ff */
[----:B------:R-:W-:-:S03]  /*2c900*/  LEA R144, P6, R174, R234, 0x2 ;  /* 0x000000eaae907211 */ /* 0x000fc600078c10ff */
[----:B------:R1:W-:Y:S01]  /*2c910*/  STL.64 [R1+0xb58], R142 ;  /* 0x000b588e01007387 */ /* 0x0003e20000100a00 */
[----:B------:R-:W-:Y:S01]  /*2c920*/  LEA.HI.X.SX32 R145, R174, R0, 0x2, P6 ;  /* 0x00000000ae917211 */ /* 0x000fe200030f16ff */
[----:B------:R-:W-:Y:S01]  /*2c930*/  IMAD R11, R11, R3, RZ ;  /* 0x000000030b0b7224 */ /* 0x000fe200078e02ff */
[----:B------:R-:W2:Y:S03]  /*2c940*/  LDC R174, c[0x0][0x240] ;  /* 0x00009000ffae7b82 */ /* 0x000ea60000000800 */
[----:B------:R1:W-:Y:S02]  /*2c950*/  STL.64 [R1+0xb50], R144 ;  /* 0x000b509001007387 */ /* 0x0003e40000100a00 */
[----:B-1----:R-:W-:-:S03]  /*2c960*/  LEA R142, P5, R175, R234, 0x2 ;  /* 0x000000eaaf8e7211 */ /* 0x002fc600078a10ff */
[----:B------:R-:W1:Y:S01]  /*2c970*/  LDC R3, c[0x0][0x240] ;  /* 0x00009000ff037b82 */ /* 0x000e620000000800 */
[----:B------:R-:W-:Y:S02]  /*2c980*/  LEA.HI.X.SX32 R143, R175, R0, 0x2, P5 ;  /* 0x00000000af8f7211 */ /* 0x000fe400028f16ff */
[----:B------:R-:W-:-:S03]  /*2c990*/  LEA R144, P6, R176, R234, 0x2 ;  /* 0x000000eab0907211 */ /* 0x000fc600078c10ff */
[----:B------:R1:W-:Y:S01]  /*2c9a0*/  STL.64 [R1+0xb48], R142 ;  /* 0x000b488e01007387 */ /* 0x0003e20000100a00 */
[----:B------:R-:W-:Y:S02]  /*2c9b0*/  LEA.HI.X.SX32 R145, R176, R0, 0x2, P6 ;  /* 0x00000000b0917211 */ /* 0x000fe400030f16ff */
[----:B------:R-:W-:-:S03]  /*2c9c0*/  LEA R146, P6, R178, R234, 0x2 ;  /* 0x000000eab2927211 */ /* 0x000fc600078c10ff */
[----:B------:R1:W-:Y:S02]  /*2c9d0*/  STL.64 [R1+0xb40], R144 ;  /* 0x000b409001007387 */ /* 0x0003e40000100a00 */
[----:B-1----:R-:W-:-:S04]  /*2c9e0*/  LEA R142, P5, R177, R234, 0x2 ;  /* 0x000000eab18e7211 */ /* 0x002fc800078a10ff */
[----:B------:R-:W-:Y:S02]  /*2c9f0*/  LEA.HI.X.SX32 R143, R177, R0, 0x2, P5 ;  /* 0x00000000b18f7211 */ /* 0x000fe400028f16ff */
[----:B------:R-:W-:-:S03]  /*2ca00*/  LEA R144, P5, R179, R234, 0x2 ;  /* 0x000000eab3907211 */ /* 0x000fc600078a10ff */
[----:B------:R1:W-:Y:S01]  /*2ca10*/  STL.64 [R1+0xb38], R142 ;  /* 0x000b388e01007387 */ /* 0x0003e20000100a00 */
[-C--:B------:R-:W-:Y:S02]  /*2ca20*/  LEA.HI.X.SX32 R147, R178, R0.reuse, 0x2, P6 ;  /* 0x00000000b2937211 */ /* 0x080fe400030f16ff */
[----:B------:R-:W-:Y:S02]  /*2ca30*/  LEA.HI.X.SX32 R145, R179, R0, 0x2, P5 ;  /* 0x00000000b3917211 */ /* 0x000fe400028f16ff */
[----:B-1----:R-:W-:Y:S01]  /*2ca40*/  MOV R142, R132 ;  /* 0x00000084008e7202 */ /* 0x002fe20000000f00 */
[----:B------:R-:W-:Y:S02]  /*2ca50*/  IMAD.MOV.U32 R132, RZ, RZ, R13 ;  /* 0x000000ffff847224 */ /* 0x000fe400078e000d */
[----:B------:R-:W2:Y:S04]  /*2ca60*/  LDL.LU R13, [R1+0x420] ;  /* 0x00042000010d7983 */ /* 0x000ea80000300800 */
[----:B------:R1:W-:Y:S04]  /*2ca70*/  STL.64 [R1+0xb30], R146 ;  /* 0x000b309201007387 */ /* 0x0003e80000100a00 */
[----:B------:R1:W-:Y:S04]  /*2ca80*/  STL.64 [R1+0xb28], R144 ;  /* 0x000b289001007387 */ /* 0x0003e80000100a00 */
[----:B------:R-:W4:Y:S01]  /*2ca90*/  LDL.LU R143, [R1+0x440] ;  /* 0x00044000018f7983 */ /* 0x000f220000300800 */
[----:B-1----:R-:W-:-:S02]  /*2caa0*/  LEA R146, P6, R180, R234, 0x2 ;  /* 0x000000eab4927211 */ /* 0x002fc400078c10ff */
[C---:B------:R-:W-:Y:S02]  /*2cab0*/  LEA R144, P5, R181.reuse, R234, 0x2 ;  /* 0x000000eab5907211 */ /* 0x040fe400078a10ff */
[-C--:B------:R-:W-:Y:S02]  /*2cac0*/  LEA.HI.X.SX32 R147, R180, R0.reuse, 0x2, P6 ;  /* 0x00000000b4937211 */ /* 0x080fe400030f16ff */
[----:B------:R-:W-:-:S03]  /*2cad0*/  LEA.HI.X.SX32 R145, R181, R0, 0x2, P5 ;  /* 0x00000000b5917211 */ /* 0x000fc600028f16ff */
[----:B------:R-:W-:Y:S04]  /*2cae0*/  STL.64 [R1+0xb20], R146 ;  /* 0x000b209201007387 */ /* 0x000fe80000100a00 */
[----:B------:R1:W-:Y:S01]  /*2caf0*/  STL.64 [R1+0xb18], R144 ;  /* 0x000b189001007387 */ /* 0x0003e20000100a00 */
[----:B---3--:R-:W-:Y:S02]  /*2cb00*/  IMAD R15, R15, R5, RZ ;  /* 0x000000050f0f7224 */ /* 0x008fe400078e02ff */
[----:B------:R-:W4:Y:S01]  /*2cb10*/  LDC R5, c[0x0][0x240] ;  /* 0x00009000ff057b82 */ /* 0x000f220000000800 */
[----:B------:R-:W-:-:S07]  /*2cb20*/  IMAD R2, R2, R4, RZ ;  /* 0x0000000402027224 */ /* 0x000fce00078e02ff */
[----:B------:R-:W3:Y:S01]  /*2cb30*/  LDC R4, c[0x0][0x240] ;  /* 0x00009000ff047b82 */ /* 0x000ee20000000800 */
[----:B----4-:R-:W-:Y:S02]  /*2cb40*/  IMAD R169, R143, R5, RZ ;  /* 0x000000058fa97224 */ /* 0x010fe400078e02ff */
[----:B------:R-:W4:Y:S01]  /*2cb50*/  LDL.LU R143, [R1+0x45c] ;  /* 0x00045c00018f7983 */ /* 0x000f220000300800 */
[----:B---3--:R-:W-:-:S04]  /*2cb60*/  IMAD R9, R9, R4, RZ ;  /* 0x0000000409097224 */ /* 0x008fc800078e02ff */
[----:B------:R-:W2:Y:S01]  /*2cb70*/  LDC R4, c[0x0][0x240] ;  /* 0x00009000ff047b82 */ /* 0x000ea20000000800 */
[----:B------:R-:W-:Y:S01]  /*2cb80*/  IMAD R17, R17, R12, RZ ;  /* 0x0000000c11117224 */ /* 0x000fe200078e02ff */
[----:B-1----:R-:W-:-:S06]  /*2cb90*/  LEA R144, P5, R183, R234, 0x2 ;  /* 0x000000eab7907211 */ /* 0x002fcc00078a10ff */
[----:B------:R-:W4:Y:S01]  /*2cba0*/  LDC R12, c[0x0][0x240] ;  /* 0x00009000ff0c7b82 */ /* 0x000f220000000800 */
[----:B------:R-:W-:Y:S01]  /*2cbb0*/  LEA.HI.X.SX32 R145, R183, R0, 0x2, P5 ;  /* 0x00000000b7917211 */ /* 0x000fe200028f16ff */
[----:B--2---:R-:W-:Y:S01]  /*2cbc0*/  IMAD R13, R13, R4, RZ ;  /* 0x000000040d0d7224 */ /* 0x004fe200078e02ff */
[----:B------:R-:W-:-:S04]  /*2cbd0*/  LEA R4, P6, R182, R234, 0x2 ;  /* 0x000000eab6047211 */ /* 0x000fc800078c10ff */
[----:B------:R-:W-:-:S05]  /*2cbe0*/  LEA.HI.X.SX32 R5, R182, R0, 0x2, P6 ;  /* 0x00000000b6057211 */ /* 0x000fca00030f16ff */
[----:B------:R1:W-:Y:S04]  /*2cbf0*/  STL.64 [R1+0xb10], R4 ;  /* 0x000b100401007387 */ /* 0x0003e80000100a00 */
[----:B------:R2:W-:Y:S01]  /*2cc00*/  STL.64 [R1+0xb08], R144 ;  /* 0x000b089001007387 */ /* 0x0005e20000100a00 */
[CC--:B-1----:R-:W-:Y:S02]  /*2cc10*/  LEA R4, P6, R184.reuse, R234.reuse, 0x2 ;  /* 0x000000eab8047211 */ /* 0x0c2fe400078c10ff */
[C---:B--2---:R-:W-:Y:S02]  /*2cc20*/  LEA R144, P5, R185.reuse, R234, 0x2 ;  /* 0x000000eab9907211 */ /* 0x044fe400078a10ff */
[-C--:B------:R-:W-:Y:S02]  /*2cc30*/  LEA.HI.X.SX32 R5, R184, R0.reuse, 0x2, P6 ;  /* 0x00000000b8057211 */ /* 0x080fe400030f16ff */
[----:B------:R-:W-:-:S03]  /*2cc40*/  LEA.HI.X.SX32 R145, R185, R0, 0x2, P5 ;  /* 0x00000000b9917211 */ /* 0x000fc600028f16ff */
[----:B------:R1:W-:Y:S04]  /*2cc50*/  STL.64 [R1+0xb00], R4 ;  /* 0x000b000401007387 */ /* 0x0003e80000100a00 */
[----:B------:R2:W-:Y:S01]  /*2cc60*/  STL.64 [R1+0xaf8], R144 ;  /* 0x000af89001007387 */ /* 0x0005e20000100a00 */
[----:B----4-:R-:W-:-:S03]  /*2cc70*/  IMAD R178, R143, R12, RZ ;  /* 0x0000000c8fb27224 */ /* 0x010fc600078e02ff */
[----:B------:R-:W3:Y:S01]  /*2cc80*/  LDL.LU R143, [R1+0x460] ;  /* 0x00046000018f7983 */ /* 0x000ee20000300800 */
[----:B------:R-:W-:Y:S02]  /*2cc90*/  IMAD R25, R25, R3, RZ ;  /* 0x0000000319197224 */ /* 0x000fe400078e02ff */
[----:B------:R-:W4:Y:S01]  /*2cca0*/  LDC R3, c[0x0][0x240] ;  /* 0x00009000ff037b82 */ /* 0x000f220000000800 */
[CC--:B-1----:R-:W-:Y:S02]  /*2ccb0*/  LEA R4, P6, R186.reuse, R234.reuse, 0x2 ;  /* 0x000000eaba047211 */ /* 0x0c2fe400078c10ff */
[C---:B--2---:R-:W-:Y:S02]  /*2ccc0*/  LEA R144, P5, R187.reuse, R234, 0x2 ;  /* 0x000000eabb907211 */ /* 0x044fe400078a10ff */
[-C--:B------:R-:W-:Y:S02]  /*2ccd0*/  LEA.HI.X.SX32 R5, R186, R0.reuse, 0x2, P6 ;  /* 0x00000000ba057211 */ /* 0x080fe400030f16ff */
[----:B------:R-:W-:-:S03]  /*2cce0*/  LEA.HI.X.SX32 R145, R187, R0, 0x2, P5 ;  /* 0x00000000bb917211 */ /* 0x000fc600028f16ff */
[----:B------:R1:W-:Y:S04]  /*2ccf0*/  STL.64 [R1+0xaf0], R4 ;  /* 0x000af00401007387 */ /* 0x0003e80000100a00 */
[----:B------:R2:W-:Y:S01]  /*2cd00*/  STL.64 [R1+0xae8], R144 ;  /* 0x000ae89001007387 */ /* 0x0005e20000100a00 */
[-C--:B-1----:R-:W-:Y:S02]  /*2cd10*/  LEA R4, P6, R188, R234.reuse, 0x2 ;  /* 0x000000eabc047211 */ /* 0x082fe400078c10ff */
[C---:B--2---:R-:W-:Y:S01]  /*2cd20*/  LEA R144, P5, R189.reuse, R234, 0x2 ;  /* 0x000000eabd907211 */ /* 0x044fe200078a10ff */
[----:B----4-:R-:W-:Y:S01]  /*2cd30*/  IMAD R20, R20, R3, RZ ;  /* 0x0000000314147224 */ /* 0x010fe200078e02ff */
[-C--:B------:R-:W-:Y:S01]  /*2cd40*/  LEA.HI.X.SX32 R5, R188, R0.reuse, 0x2, P6 ;  /* 0x00000000bc057211 */ /* 0x080fe200030f16ff */
[----:B------:R-:W3:Y:S01]  /*2cd50*/  LDC R3, c[0x0][0x240] ;  /* 0x00009000ff037b82 */ /* 0x000ee20000000800 */
[----:B------:R-:W-:-:S03]  /*2cd60*/  LEA.HI.X.SX32 R145, R189, R0, 0x2, P5 ;  /* 0x00000000bd917211 */ /* 0x000fc600028f16ff */
        /* <DEDUP_REMOVED lines=14> */
[----:B---3--:R-:W-:-:S03]  /*2ce50*/  IMAD R176, R143, R3, RZ ;  /* 0x000000038fb07224 */ /* 0x008fc600078e02ff */
[----:B------:R-:W3:Y:S01]  /*2ce60*/  LDL.LU R143, [R1+0x464] ;  /* 0x00046400018f7983 */ /* 0x000ee20000300800 */
        /* <DEDUP_REMOVED lines=73> */
[----:B------:R-:W-:Y:S02]  /*2d300*/  LEA.HI.X.SX32 R145, R215, R0, 0x2, P5 ;  /* 0x00000000d7917211 */ /* 0x000fe400028f16ff */
[----:B------:R-:W1:Y:S01]  /*2d310*/  LDC R215, c[0x0][0x240] ;  /* 0x00009000ffd77b82 */ /* 0x000e620000000800 */
[----:B------:R2:W-:Y:S04]  /*2d320*/  STL.64 [R1+0xa10], R4 ;  /* 0x000a100401007387 */ /* 0x0005e80000100a00 */
[----:B------:R4:W-:Y:S01]  /*2d330*/  STL.64 [R1+0xa08], R144 ;  /* 0x000a089001007387 */ /* 0x0009e20000100a00 */
[----:B--2---:R-:W-:-:S02]  /*2d340*/  LEA R4, P6, R216, R234, 0x2 ;  /* 0x000000ead8047211 */ /* 0x004fc400078c10ff */
[C---:B----4-:R-:W-:Y:S02]  /*2d350*/  LEA R144, P5, R217.reuse, R234, 0x2 ;  /* 0x000000ead9907211 */ /* 0x050fe400078a10ff */
[-C--:B------:R-:W-:Y:S02]  /*2d360*/  LEA.HI.X.SX32 R5, R216, R0.reuse, 0x2, P6 ;  /* 0x00000000d8057211 */ /* 0x080fe400030f16ff */
[----:B------:R-:W-:-:S03]  /*2d370*/  LEA.HI.X.SX32 R145, R217, R0, 0x2, P5 ;  /* 0x00000000d9917211 */ /* 0x000fc600028f16ff */
[----:B------:R2:W-:Y:S04]  /*2d380*/  STL.64 [R1+0xa00], R4 ;  /* 0x000a000401007387 */ /* 0x0005e80000100a00 */
[----:B------:R4:W-:Y:S01]  /*2d390*/  STL.64 [R1+0x9f8], R144 ;  /* 0x0009f89001007387 */ /* 0x0009e20000100a00 */
[----:B---3--:R-:W-:-:S03]  /*2d3a0*/  IMAD R164, R143, R164, RZ ;  /* 0x000000a48fa47224 */ /* 0x008fc600078e02ff */
[----:B------:R-:W3:Y:S01]  /*2d3b0*/  LDL.LU R143, [R1+0x48c] ;  /* 0x00048c00018f7983 */ /* 0x000ee20000300800 */
[CC--:B--2---:R-:W-:Y:S02]  /*2d3c0*/  LEA R4, P6, R218.reuse, R234.reuse, 0x2 ;  /* 0x000000eada047211 */ /* 0x0c4fe400078c10ff */
        /* <DEDUP_REMOVED lines=21> */
[CC--:B--2---:R-:W-:Y:S02]  /*2d520*/  LEA R4, P6, R224.reuse, R234.reuse, 0x2 ;  /* 0x000000eae0047211 */ /* 0x0c4fe400078c10ff */
[C---:B----4-:R-:W-:Y:S02]  /*2d530*/  LEA R144, P5, R225.reuse, R234, 0x2 ;  /* 0x000000eae1907211 */ /* 0x050fe400078a10ff */
[-C--:B------:R-:W-:Y:S02]  /*2d540*/  LEA.HI.X.SX32 R5, R224, R0.reuse, 0x2, P6 ;  /* 0x00000000e0057211 */ /* 0x080fe400030f16ff */
[----:B------:R-:W-:-:S02]  /*2d550*/  LEA.HI.X.SX32 R145, R225, R0, 0x2, P5 ;  /* 0x00000000e1917211 */ /* 0x000fc400028f16ff */
[----:B------:R-:W2:Y:S01]  /*2d560*/  LDC R225, c[0x0][0x240] ;  /* 0x00009000ffe17b82 */ /* 0x000ea20000000800 */
[----:B------:R4:W-:Y:S04]  /*2d570*/  STL.64 [R1+0x9c0], R4 ;  /* 0x0009c00401007387 */ /* 0x0009e80000100a00 */
[----:B------:R1:W-:Y:S01]  /*2d580*/  STL.64 [R1+0x9b8], R144 ;  /* 0x0009b89001007387 */ /* 0x0003e20000100a00 */
[----:B---3--:R-:W-:-:S03]  /*2d590*/  IMAD R158, R143, R158, RZ ;  /* 0x0000009e8f9e7224 */ /* 0x008fc600078e02ff */
[----:B------:R-:W3:Y:S01]  /*2d5a0*/  LDL.LU R143, [R1+0x4c0] ;  /* 0x0004c000018f7983 */ /* 0x000ee20000300800 */
[----:B----4-:R-:W-:-:S04]  /*2d5b0*/  LEA R4, P6, R226, R234, 0x2 ;  /* 0x000000eae2047211 */ /* 0x010fc800078c10ff */
[----:B------:R-:W-:Y:S02]  /*2d5c0*/  LEA.HI.X.SX32 R5, R226, R0, 0x2, P6 ;  /* 0x00000000e2057211 */ /* 0x000fe400030f16ff */
[----:B-1----:R-:W-:-:S04]  /*2d5d0*/  LEA R144, P5, R227, R234, 0x2 ;  /* 0x000000eae3907211 */ /* 0x002fc800078a10ff */
[----:B------:R-:W-:Y:S02]  /*2d5e0*/  LEA.HI.X.SX32 R145, R227, R0, 0x2, P5 ;  /* 0x00000000e3917211 */ /* 0x000fe400028f16ff */
[----:B------:R-:W-:-:S04]  /*2d5f0*/  LEA R146, P5, R229, R234, 0x2 ;  /* 0x000000eae5927211 */ /* 0x000fc800078a10ff */
[----:B------:R-:W-:Y:S02]  /*2d600*/  LEA.HI.X.SX32 R147, R229, R0, 0x2, P5 ;  /* 0x00000000e5937211 */ /* 0x000fe400028f16ff */
[----:B------:R-:W-:Y:S01]  /*2d610*/  LEA R148, P5, R231, R234, 0x2 ;  /* 0x000000eae7947211 */ /* 0x000fe200078a10ff */
[----:B------:R-:W1:Y:S01]  /*2d620*/  LDC R229, c[0x0][0x240] ;  /* 0x00009000ffe57b82 */ /* 0x000e620000000800 */
[----:B---3--:R-:W-:Y:S02]  /*2d630*/  IMAD R156, R143, R156, RZ ;  /* 0x0000009c8f9c7224 */ /* 0x008fe400078e02ff */
[----:B------:R-:W3:Y:S04]  /*2d640*/  LDL.LU R143, [R1+0x18] ;  /* 0x00001800018f7983 */ /* 0x000ee80000300800 */
[----:B------:R4:W-:Y:S04]  /*2d650*/  STL.64 [R1+0x9b0], R4 ;  /* 0x0009b00401007387 */ /* 0x0009e80000100a00 */
[----:B------:R-:W2:Y:S01]  /*2d660*/  LDL.LU R157, [R1+0x38] ;  /* 0x00003800019d7983 */ /* 0x000ea20000300800 */
[----:B----4-:R-:W-:-:S03]  /*2d670*/  LEA R4, P6, R228, R234, 0x2 ;  /* 0x000000eae4047211 */ /* 0x010fc600078c10ff */
[----:B------:R4:W-:Y:S01]  /*2d680*/  STL.64 [R1+0x9a8], R144 ;  /* 0x0009a89001007387 */ /* 0x0009e20000100a00 */
[----:B------:R-:W-:-:S03]  /*2d690*/  LEA.HI.X.SX32 R5, R228, R0, 0x2, P6 ;  /* 0x00000000e4057211 */ /* 0x000fc600030f16ff */
[----:B----4-:R-:W4:Y:S04]  /*2d6a0*/  LDL.LU R145, [R1+0x58] ;  /* 0x0000580001917983 */ /* 0x010f280000300800 */
[----:B------:R1:W-:Y:S04]  /*2d6b0*/  STL.64 [R1+0x9a0], R4 ;  /* 0x0009a00401007387 */ /* 0x0003e80000100a00 */
[----:B------:R-:W4:Y:S01]  /*2d6c0*/  LDL.LU R161, [R1+0x78] ;  /* 0x0000780001a17983 */ /* 0x000f220000300800 */
[----:B-1----:R-:W-:-:S03]  /*2d6d0*/  LEA R4, P6, R230, R234, 0x2 ;  /* 0x000000eae6047211 */ /* 0x002fc600078c10ff */
[----:B------:R1:W-:Y:S01]  /*2d6e0*/  STL.64 [R1+0x998], R146 ;  /* 0x0009989201007387 */ /* 0x0003e20000100a00 */
[-C--:B------:R-:W-:Y:S02]  /*2d6f0*/  LEA.HI.X.SX32 R5, R230, R0.reuse, 0x2, P6 ;  /* 0x00000000e6057211 */ /* 0x080fe400030f16ff */
[----:B------:R-:W-:Y:S02]  /*2d700*/  LEA.HI.X.SX32 R149, R231, R0, 0x2, P5 ;  /* 0x00000000e7957211 */ /* 0x000fe400028f16ff */
[C---:B------:R-:W-:Y:S01]  /*2d710*/  LEA R180, P5, R233.reuse, R234, 0x2 ;  /* 0x000000eae9b47211 */ /* 0x040fe200078a10ff */
[----:B------:R-:W4:Y:S01]  /*2d720*/  LDC R231, c[0x0][0x240] ;  /* 0x00009000ffe77b82 */ /* 0x000f220000000800 */
[----:B-1----:R-:W4:Y:S04]  /*2d730*/  LDL.LU R147, [R1+0x98] ;  /* 0x0000980001937983 */ /* 0x002f280000300800 */
[----:B------:R1:W-:Y:S01]  /*2d740*/  STL.64 [R1+0x990], R4 ;  /* 0x0009900401007387 */ /* 0x0003e20000100a00 */
[----:B------:R-:W-:-:S02]  /*2d750*/  LEA.HI.X.SX32 R181, R233, R0, 0x2, P5 ;  /* 0x00000000e9b57211 */ /* 0x000fc400028f16ff */
[----:B------:R-:W4:Y:S01]  /*2d760*/  LDC R233, c[0x0][0x240] ;  /* 0x00009000ffe97b82 */ /* 0x000f220000000800 */
[----:B------:R-:W4:Y:S01]  /*2d770*/  LDL.LU R151, [R1+0xb8] ;  /* 0x0000b80001977983 */ /* 0x000f220000300800 */
[----:B-1----:R-:W-:-:S03]  /*2d780*/  LEA R4, P6, R232, R234, 0x2 ;  /* 0x000000eae8047211 */ /* 0x002fc600078c10ff */
[----:B------:R1:W-:Y:S01]  /*2d790*/  STL.64 [R1+0x988], R148 ;  /* 0x0009889401007387 */ /* 0x0003e20000100a00 */
[----:B------:R-:W-:-:S03]  /*2d7a0*/  LEA.HI.X.SX32 R5, R232, R0, 0x2, P6 ;  /* 0x00000000e8057211 */ /* 0x000fc600030f16ff */
[----:B------:R-:W4:Y:S04]  /*2d7b0*/  LDL.LU R159, [R1+0xdc] ;  /* 0x0000dc00019f7983 */ /* 0x000f280000300800 */
[----:B------:R1:W-:Y:S04]  /*2d7c0*/  STL.64 [R1+0x980], R4 ;  /* 0x0009800401007387 */ /* 0x0003e80000100a00 */
[----:B------:R-:W4:Y:S01]  /*2d7d0*/  LDL.LU R144, [R1+0xfc] ;  /* 0x0000fc0001907983 */ /* 0x000f220000300800 */
[----:B-1----:R-:W1:Y:S03]  /*2d7e0*/  LDC R148, c[0x0][0x240] ;  /* 0x00009000ff947b82 */ /* 0x002e660000000800 */
[----:B------:R1:W-:Y:S01]  /*2d7f0*/  STL.64 [R1+0x978], R180 ;  /* 0x000978b401007387 */ /* 0x0003e20000100a00 */
[----:B------:R-:W-:-:S03]  /*2d800*/  LEA R4, P6, R235, R234, 0x2 ;  /* 0x000000eaeb047211 */ /* 0x000fc600078c10ff */
[----:B------:R-:W4:Y:S01]  /*2d810*/  LDL.LU R146, [R1+0x4c4] ;  /* 0x0004c40001927983 */ /* 0x000f220000300800 */
[----:B------:R-:W-:-:S03]  /*2d820*/  LEA.HI.X.SX32 R5, R235, R0, 0x2, P6 ;  /* 0x00000000eb057211 */ /* 0x000fc600030f16ff */
[----:B------:R-:W4:Y:S01]  /*2d830*/  LDL.LU R149, [R1+0x120] ;  /* 0x0001200001957983 */ /* 0x000f220000300800 */
[----:B-1----:R-:W-:-:S03]  /*2d840*/  LEA R180, P5, R252, R234, 0x2 ;  /* 0x000000eafcb47211 */ /* 0x002fc600078a10ff */
[----:B------:R3:W-:Y:S01]  /*2d850*/  STL.64 [R1+0x970], R4 ;  /* 0x0009700401007387 */ /* 0x0007e20000100a00 */
[----:B------:R-:W-:-:S03]  /*2d860*/  LEA.HI.X.SX32 R181, R252, R0, 0x2, P5 ;  /* 0x00000000fcb57211 */ /* 0x000fc600028f16ff */
[----:B------:R-:W4:Y:S04]  /*2d870*/  LDL.LU R153, [R1+0x150] ;  /* 0x0001500001997983 */ /* 0x000f280000300800 */
[----:B------:R2:W-:Y:S04]  /*2d880*/  STL.64 [R1+0x968], R180 ;  /* 0x000968b401007387 */ /* 0x0005e80000100a00 */
[----:B------:R-:W4:Y:S01]  /*2d890*/  LDL.LU R155, [R1+0x158] ;  /* 0x00015800019b7983 */ /* 0x000f220000300800 */
[----:B---3--:R-:W-:-:S04]  /*2d8a0*/  LEA R4, P6, R143, R234, 0x2 ;  /* 0x000000ea8f047211 */ /* 0x008fc800078c10ff */
[----:B------:R-:W-:Y:S02]  /*2d8b0*/  LEA.HI.X.SX32 R5, R143, R0, 0x2, P6 ;  /* 0x000000008f057211 */ /* 0x000fe400030f16ff */
[----:B--2---:R-:W-:-:S03]  /*2d8c0*/  LEA R180, P5, R157, R234, 0x2 ;  /* 0x000000ea9db47211 */ /* 0x004fc600078a10ff */
[----:B------:R4:W-:Y:S01]  /*2d8d0*/  STL.64 [R1+0x960], R4 ;  /* 0x0009600401007387 */ /* 0x0009e20000100a00 */
[----:B------:R-:W-:-:S03]  /*2d8e0*/  LEA.HI.X.SX32 R181, R157, R0, 0x2, P5 ;  /* 0x000000009db57211 */ /* 0x000fc600028f16ff */
[----:B------:R-:W2:Y:S04]  /*2d8f0*/  LDL.LU R143, [R1+0x154] ;  /* 0x00015400018f7983 */ /* 0x000ea80000300800 */
[----:B------:R1:W-:Y:S04]  /*2d900*/  STL.64 [R1+0x958], R180 ;  /* 0x000958b401007387 */ /* 0x0003e80000100a00 */
[----:B------:R-:W3:Y:S01]  /*2d910*/  LDL.LU R157, [R1+0x4c8] ;  /* 0x0004c800019d7983 */ /* 0x000ee20000300800 */
[----:B----4-:R-:W-:-:S04]  /*2d920*/  LEA R4, P6, R145, R234, 0x2 ;  /* 0x000000ea91047211 */ /* 0x010fc800078c10ff */
[----:B------:R-:W-:Y:S02]  /*2d930*/  LEA.HI.X.SX32 R5, R145, R0, 0x2, P6 ;  /* 0x0000000091057211 */ /* 0x000fe400030f16ff */
[----:B-1----:R-:W-:-:S04]  /*2d940*/  LEA R180, P5, R161, R234, 0x2 ;  /* 0x000000eaa1b47211 */ /* 0x002fc800078a10ff */
[----:B------:R-:W-:Y:S01]  /*2d950*/  LEA.HI.X.SX32 R181, R161, R0, 0x2, P5 ;  /* 0x00000000a1b57211 */ /* 0x000fe200028f16ff */
[----:B---3--:R-:W-:Y:S02]  /*2d960*/  IMAD R152, R157, R152, RZ ;  /* 0x000000989d987224 */ /* 0x008fe400078e02ff */
[----:B------:R-:W3:Y:S04]  /*2d970*/  LDL.LU R157, [R1+0x14c] ;  /* 0x00014c00019d7983 */ /* 0x000ee80000300800 */
[----:B------:R1:W-:Y:S04]  /*2d980*/  STL.64 [R1+0x950], R4 ;  /* 0x0009500401007387 */ /* 0x0003e80000100a00 */
[----:B------:R-:W4:Y:S04]  /*2d990*/  LDL.LU R145, [R1+0x144] ;  /* 0x0001440001917983 */ /* 0x000f280000300800 */
[----:B------:R2:W-:Y:S04]  /*2d9a0*/  STL.64 [R1+0x948], R180 ;  /* 0x000948b401007387 */ /* 0x0005e80000100a00 */
[----:B------:R-:W3:Y:S01]  /*2d9b0*/  LDL.LU R161, [R1+0x4cc] ;  /* 0x0004cc0001a17983 */ /* 0x000ee20000300800 */
[----:B-1----:R-:W-:-:S04]  /*2d9c0*/  LEA R4, P6, R147, R234, 0x2 ;  /* 0x000000ea93047211 */ /* 0x002fc800078c10ff */
[----:B------:R-:W-:Y:S02]  /*2d9d0*/  LEA.HI.X.SX32 R5, R147, R0, 0x2, P6 ;  /* 0x0000000093057211 */ /* 0x000fe400030f16ff */
[----:B--2---:R-:W-:-:S04]  /*2d9e0*/  LEA R180, P5, R151, R234, 0x2 ;  /* 0x000000ea97b47211 */ /* 0x004fc800078a10ff */
[----:B------:R-:W-:Y:S01]  /*2d9f0*/  LEA.HI.X.SX32 R181, R151, R0, 0x2, P5 ;  /* 0x0000000097b57211 */ /* 0x000fe200028f16ff */
[----:B---3--:R-:W-:Y:S02]  /*2da00*/  IMAD R150, R161, R150, RZ ;  /* 0x00000096a1967224 */ /* 0x008fe400078e02ff */
[----:B------:R-:W2:Y:S04]  /*2da10*/  LDL.LU R161, [R1+0x140] ;  /* 0x0001400001a17983 */ /* 0x000ea80000300800 */
[----:B------:R1:W-:Y:S04]  /*2da20*/  STL.64 [R1+0x940], R4 ;  /* 0x0009400401007387 */ /* 0x0003e80000100a00 */
[----:B------:R-:W3:Y:S04]  /*2da30*/  LDL.LU R147, [R1+0x138] ;  /* 0x0001380001937983 */ /* 0x000ee80000300800 */
[----:B------:R4:W-:Y:S04]  /*2da40*/  STL.64 [R1+0x938], R180 ;  /* 0x000938b401007387 */ /* 0x0009e80000100a00 */
[----:B------:R-:W2:Y:S01]  /*2da50*/  LDL.LU R151, [R1+0x4d0] ;  /* 0x0004d00001977983 */ /* 0x000ea20000300800 */
[----:B-1----:R-:W-:-:S04]  /*2da60*/  LEA R4, P6, R159, R234, 0x2 ;  /* 0x000000ea9f047211 */ /* 0x002fc800078c10ff */
[----:B------:R-:W-:Y:S02]  /*2da70*/  LEA.HI.X.SX32 R5, R159, R0, 0x2, P6 ;  /* 0x000000009f057211 */ /* 0x000fe400030f16ff */
[----:B----4-:R-:W-:-:S04]  /*2da80*/  LEA R180, P5, R144, R234, 0x2 ;  /* 0x000000ea90b47211 */ /* 0x010fc800078a10ff */
[----:B------:R-:W-:Y:S01]  /*2da90*/  LEA.HI.X.SX32 R181, R144, R0, 0x2, P5 ;  /* 0x0000000090b57211 */ /* 0x000fe200028f16ff */
[----:B------:R-:W-:Y:S01]  /*2daa0*/  IMAD R154, R146, R154, RZ ;  /* 0x0000009a929a7224 */ /* 0x000fe200078e02ff */
[----:B------:R-:W1:Y:S08]  /*2dab0*/  LDC R144, c[0x0][0x240] ;  /* 0x00009000ff907b82 */ /* 0x000e700000000800 */
[----:B------:R-:W4:Y:S01]  /*2dac0*/  LDC R146, c[0x0][0x240] ;  /* 0x00009000ff927b82 */ /* 0x000f220000000800 */
[----:B--2---:R-:W-:-:S02]  /*2dad0*/  IMAD R148, R151, R148, RZ ;  /* 0x0000009497947224 */ /* 0x004fc400078e02ff */
[----:B------:R-:W2:Y:S04]  /*2dae0*/  LDL.LU R151, [R1+0x134] ;  /* 0x0001340001977983 */ /* 0x000ea80000300800 */
[----:B------:R1:W-:Y:S04]  /*2daf0*/  STL.64 [R1+0x930], R4 ;  /* 0x0009300401007387 */ /* 0x0003e80000100a00 */
[----:B------:R-:W2:Y:S04]  /*2db00*/  LDL.LU R159, [R1+0x12c] ;  /* 0x00012c00019f7983 */ /* 0x000ea80000300800 */
[----:B------:R4:W-:Y:S01]  /*2db10*/  STL.64 [R1+0x928], R180 ;  /* 0x000928b401007387 */ /* 0x0009e20000100a00 */
[----:B-1----:R-:W-:-:S03]  /*2db20*/  LEA R4, P6, R149, R234, 0x2 ;  /* 0x000000ea95047211 */ /* 0x002fc600078c10ff */
[----:B------:R-:W2:Y:S01]  /*2db30*/  LDL.LU R163, [R1+0x128] ;  /* 0x0001280001a37983 */ /* 0x000ea20000300800 */
[----:B------:R-:W-:Y:S02]  /*2db40*/  LEA.HI.X.SX32 R5, R149, R0, 0x2, P6 ;  /* 0x0000000095057211 */ /* 0x000fe400030f16ff */
[----:B----4-:R-:W-:-:S03]  /*2db50*/  LEA R180, P5, R153, R234, 0x2 ;  /* 0x000000ea99b47211 */ /* 0x010fc600078a10ff */
[----:B------:R1:W-:Y:S01]  /*2db60*/  STL.64 [R1+0x920], R4 ;  /* 0x0009200401007387 */ /* 0x0003e20000100a00 */
[----:B------:R-:W-:-:S03]  /*2db70*/  LEA.HI.X.SX32 R181, R153, R0, 0x2, P5 ;  /* 0x0000000099b57211 */ /* 0x000fc600028f16ff */
[----:B------:R-:W4:Y:S04]  /*2db80*/  LDL.LU R149, [R1+0x118] ;  /* 0x0001180001957983 */ /* 0x000f280000300800 */
[----:B------:R3:W-:Y:S04]  /*2db90*/  STL.64 [R1+0x918], R180 ;  /* 0x000918b401007387 */ /* 0x0007e80000100a00 */
[----:B------:R-:W2:Y:S01]  /*2dba0*/  LDL.LU R153, [R1+0x4d4] ;  /* 0x0004d40001997983 */ /* 0x000ea20000300800 */
[----:B-1----:R-:W-:-:S04]  /*2dbb0*/  LEA R4, P6, R155, R234, 0x2 ;  /* 0x000000ea9b047211 */ /* 0x002fc800078c10ff */
[----:B------:R-:W-:Y:S02]  /*2dbc0*/  LEA.HI.X.SX32 R5, R155, R0, 0x2, P6 ;  /* 0x000000009b057211 */ /* 0x000fe400030f16ff */
[----:B---3--:R-:W-:-:S04]  /*2dbd0*/  LEA R180, P5, R143, R234, 0x2 ;  /* 0x000000ea8fb47211 */ /* 0x008fc800078a10ff */
[----:B------:R-:W-:Y:S01]  /*2dbe0*/  LEA.HI.X.SX32 R181, R143, R0, 0x2, P5 ;  /* 0x000000008fb57211 */ /* 0x000fe200028f16ff */
[----:B--2---:R-:W-:Y:S02]  /*2dbf0*/  IMAD R146, R153, R146, RZ ;  /* 0x0000009299927224 */ /* 0x004fe400078e02ff */
[----:B------:R-:W2:Y:S04]  /*2dc00*/  LDL.LU R153, [R1+0x114] ;  /* 0x0001140001997983 */ /* 0x000ea80000300800 */
[----:B------:R1:W-:Y:S04]  /*2dc10*/  STL.64 [R1+0x910], R4 ;  /* 0x0009100401007387 */ /* 0x0003e80000100a00 */
[----:B------:R-:W3:Y:S04]  /*2dc20*/  LDL.LU R167, [R1+0x110] ;  /* 0x0001100001a77983 */ /* 0x000ee80000300800 */
[----:B------:R4:W-:Y:S01]  /*2dc30*/  STL.64 [R1+0x908], R180 ;  /* 0x000908b401007387 */ /* 0x0009e20000100a00 */
[----:B-1----:R-:W-:-:S03]  /*2dc40*/  LEA R4, P6, R157, R234, 0x2 ;  /* 0x000000ea9d047211 */ /* 0x002fc600078c10ff */
[----:B------:R-:W3:Y:S01]  /*2dc50*/  LDL.LU R155, [R1+0x10c] ;  /* 0x00010c00019b7983 */ /* 0x000ee20000300800 */
[----:B------:R-:W-:Y:S02]  /*2dc60*/  LEA.HI.X.SX32 R5, R157, R0, 0x2, P6 ;  /* 0x000000009d057211 */ /* 0x000fe400030f16ff */
[----:B----4-:R-:W-:-:S03]  /*2dc70*/  LEA R180, P5, R145, R234, 0x2 ;  /* 0x000000ea91b47211 */ /* 0x010fc600078a10ff */
[----:B------:R1:W-:Y:S01]  /*2dc80*/  STL.64 [R1+0x900], R4 ;  /* 0x0009000401007387 */ /* 0x0003e20000100a00 */
[----:B------:R-:W-:-:S03]  /*2dc90*/  LEA.HI.X.SX32 R181, R145, R0, 0x2, P5 ;  /* 0x0000000091b57211 */ /* 0x000fc600028f16ff */
[----:B------:R-:W4:Y:S04]  /*2dca0*/  LDL.LU R171, [R1+0x108] ;  /* 0x0001080001ab7983 */ /* 0x000f280000300800 */
[----:B------:R1:W-:Y:S02]  /*2dcb0*/  STL.64 [R1+0x8f8], R180 ;  /* 0x0008f8b401007387 */ /* 0x0003e40000100a00 */
[C---:B-1----:R-:W-:Y:S02]  /*2dcc0*/  LEA R4, P6, R161.reuse, R234, 0x2 ;  /* 0x000000eaa1047211 */ /* 0x042fe400078c10ff */
[----:B------:R-:W4:Y:S02]  /*2dcd0*/  LDL.LU R157, [R1+0x104] ;  /* 0x00010400019d7983 */ /* 0x000f240000300800 */
[----:B------:R-:W-:-:S02]  /*2dce0*/  LEA.HI.X.SX32 R5, R161, R0, 0x2, P6 ;  /* 0x00000000a1057211 */ /* 0x000fc400030f16ff */
[----:B------:R-:W-:-:S03]  /*2dcf0*/  LEA R180, P5, R147, R234, 0x2 ;  /* 0x000000ea93b47211 */ /* 0x000fc600078a10ff */
        /* <DEDUP_REMOVED lines=11> */
[----:B------:R1:W-:Y:S04]  /*2ddb0*/  STL.64 [R1+0x8d8], R180 ;  /* 0x0008d8b401007387 */ /* 0x0003e80000100a00 */
[----:B------:R-:W2:Y:S01]  /*2ddc0*/  LDL.LU R159, [R1+0x4dc] ;  /* 0x0004dc00019f7983 */ /* 0x000ea20000300800 */
[----:B-1----:R-:W-:-:S04]  /*2ddd0*/  LEA R4, P6, R163, R234, 0x2 ;  /* 0x000000eaa3047211 */ /* 0x002fc800078c10ff */
[----:B------:R-:W-:Y:S02]  /*2dde0*/  LEA.HI.X.SX32 R5, R163, R0, 0x2, P6 ;  /* 0x00000000a3057211 */ /* 0x000fe400030f16ff */
[----:B------:R-:W-:-:S04]  /*2ddf0*/  LEA R180, P5, R149, R234, 0x2 ;  /* 0x000000ea95b47211 */ /* 0x000fc800078a10ff */
[----:B------:R-:W-:Y:S01]  /*2de00*/  LEA.HI.X.SX32 R181, R149, R0, 0x2, P5 ;  /* 0x0000000095b57211 */ /* 0x000fe200028f16ff */
[----:B--2---:R-:W-:Y:S02]  /*2de10*/  IMAD R144, R159, R144, RZ ;  /* 0x000000909f907224 */ /* 0x004fe400078e02ff */
[----:B------:R-:W2:Y:S04]  /*2de20*/  LDL.LU R159, [R1+0xf0] ;  /* 0x0000f000019f7983 */ /* 0x000ea80000300800 */
[----:B------:R1:W-:Y:S04]  /*2de30*/  STL.64 [R1+0x8d0], R4 ;  /* 0x0008d00401007387 */ /* 0x0003e80000100a00 */
[----:B------:R-:W2:Y:S04]  /*2de40*/  LDL.LU R163, [R1+0xec] ;  /* 0x0000ec0001a37983 */ /* 0x000ea80000300800 */
[----:B------:R3:W-:Y:S01]  /*2de50*/  STL.64 [R1+0x8c8], R180 ;  /* 0x0008c8b401007387 */ /* 0x0007e20000100a00 */
[----:B-1----:R-:W-:-:S03]  /*2de60*/  LEA R4, P6, R153, R234, 0x2 ;  /* 0x000000ea99047211 */ /* 0x002fc600078c10ff */
[----:B------:R-:W2:Y:S01]  /*2de70*/  LDL.LU R165, [R1+0xe8] ;  /* 0x0000e80001a57983 */ /* 0x000ea20000300800 */
[----:B------:R-:W-:Y:S02]  /*2de80*/  LEA.HI.X.SX32 R5, R153, R0, 0x2, P6 ;  /* 0x0000000099057211 */ /* 0x000fe400030f16ff */
[----:B---3--:R-:W-:-:S03]  /*2de90*/  LEA R180, P5, R167, R234, 0x2 ;  /* 0x000000eaa7b47211 */ /* 0x008fc600078a10ff */
[----:B------:R1:W-:Y:S01]  /*2dea0*/  STL.64 [R1+0x8c0], R4 ;  /* 0x0008c00401007387 */ /* 0x0003e20000100a00 */
[----:B------:R-:W-:-:S03]  /*2deb0*/  LEA.HI.X.SX32 R181, R167, R0, 0x2, P5 ;  /* 0x00000000a7b57211 */ /* 0x000fc600028f16ff */
[----:B------:R-:W3:Y:S04]  /*2dec0*/  LDL.LU R153, [R1+0xe4] ;  /* 0x0000e40001997983 */ /* 0x000ee80000300800 */
[----:B------:R4:W-:Y:S04]  /*2ded0*/  STL.64 [R1+0x8b8], R180 ;  /* 0x0008b8b401007387 */ /* 0x0009e80000100a00 */
[----:B------:R-:W2:Y:S01]  /*2dee0*/  LDL.LU R167, [R1+0x4e0] ;  /* 0x0004e00001a77983 */ /* 0x000ea20000300800 */
[----:B------:R-:W-:Y:S02]  /*2def0*/  IMAD.MOV.U32 R143, RZ, RZ, R142 ;  /* 0x000000ffff8f7224 */ /* 0x000fe400078e008e */
[----:B------:R-:W2:Y:S01]  /*2df00*/  LDC R142, c[0x0][0x240] ;  /* 0x00009000ff8e7b82 */ /* 0x000ea20000000800 */
[----:B-1----:R-:W-:-:S02]  /*2df10*/  LEA R4, P6, R155, R234, 0x2 ;  /* 0x000000ea9b047211 */ /* 0x002fc400078c10ff */
[----:B----4-:R-:W-:Y:S02]  /*2df20*/  LEA R180, P5, R171, R234, 0x2 ;  /* 0x000000eaabb47211 */ /* 0x010fe400078a10ff */
[-C--:B------:R-:W-:Y:S02]  /*2df30*/  LEA.HI.X.SX32 R5, R155, R0.reuse, 0x2, P6 ;  /* 0x000000009b057211 */ /* 0x080fe400030f16ff */
[----:B------:R-:W-:Y:S02]  /*2df40*/  LEA.HI.X.SX32 R181, R171, R0, 0x2, P5 ;  /* 0x00000000abb57211 */ /* 0x000fe400028f16ff */
[----:B------:R-:W-:Y:S01]  /*2df50*/  MOV R145, R143 ;  /* 0x0000008f00917202 */ /* 0x000fe20000000f00 */
[----:B------:R-:W-:Y:S02]  /*2df60*/  IMAD.MOV.U32 R143, RZ, RZ, R16 ;  /* 0x000000ffff8f7224 */ /* 0x000fe400078e0010 */
[----:B------:R-:W-:Y:S02]  /*2df70*/  IMAD.MOV.U32 R16, RZ, RZ, R140 ;  /* 0x000000ffff107224 */ /* 0x000fe400078e008c */
[----:B------:R-:W1:Y:S01]  /*2df80*/  LDC R140, c[0x0][0x240] ;  /* 0x00009000ff8c7b82 */ /* 0x000e620000000800 */
[----:B--2---:R-:W-:-:S02]  /*2df90*/  IMAD R142, R167, R142, RZ ;  /* 0x0000008ea78e7224 */ /* 0x004fc400078e02ff */
[----:B------:R-:W2:Y:S04]  /*2dfa0*/  LDL.LU R167, [R1+0xe0] ;  /* 0x0000e00001a77983 */ /* 0x000ea80000300800 */
[----:B------:R4:W-:Y:S04]  /*2dfb0*/  STL.64 [R1+0x8b0], R4 ;  /* 0x0008b00401007387 */ /* 0x0009e80000100a00 */
[----:B------:R-:W2:Y:S04]  /*2dfc0*/  LDL.LU R155, [R1+0xd8] ;  /* 0x0000d800019b7983 */ /* 0x000ea80000300800 */
[----:B------:R1:W-:Y:S04]  /*2dfd0*/  STL.64 [R1+0x8a8], R180 ;  /* 0x0008a8b401007387 */ /* 0x0003e80000100a00 */
[----:B------:R-:W3:Y:S01]  /*2dfe0*/  LDL.LU R171, [R1+0x4e4] ;  /* 0x0004e40001ab7983 */ /* 0x000ee20000300800 */
[----:B----4-:R-:W-:-:S04]  /*2dff0*/  LEA R4, P6, R157, R234, 0x2 ;  /* 0x000000ea9d047211 */ /* 0x010fc800078c10ff */
[----:B------:R-:W-:Y:S02]  /*2e000*/  LEA.HI.X.SX32 R5, R157, R0, 0x2, P6 ;  /* 0x000000009d057211 */ /* 0x000fe400030f16ff */
[----:B-1----:R-:W-:-:S04]  /*2e010*/  LEA R180, P5, R161, R234, 0x2 ;  /* 0x000000eaa1b47211 */ /* 0x002fc800078a10ff */
[----:B------:R-:W-:Y:S02]  /*2e020*/  LEA.HI.X.SX32 R181, R161, R0, 0x2, P5 ;  /* 0x00000000a1b57211 */ /* 0x000fe400028f16ff */
[----:B------:R-:W-:Y:S01]  /*2e030*/  MOV R147, R145 ;  /* 0x0000009100937202 */ /* 0x000fe20000000f00 */
[----:B------:R-:W-:Y:S02]  /*2e040*/  IMAD.MOV.U32 R145, RZ, RZ, R143 ;  /* 0x000000ffff917224 */ /* 0x000fe400078e008f */
[----:B------:R-:W-:Y:S01]  /*2e050*/  IMAD.MOV.U32 R143, RZ, RZ, R16 ;  /* 0x000000ffff8f7224 */ /* 0x000fe200078e0010 */
[----:B------:R-:W-:Y:S02]  /*2e060*/  MOV R16, R138 ;  /* 0x0000008a00107202 */ /* 0x000fe40000000f00 */
[----:B------:R-:W1:Y:S01]  /*2e070*/  LDC R138, c[0x0][0x240] ;  /* 0x00009000ff8a7b82 */ /* 0x000e620000000800 */
[----:B---3--:R-:W-:Y:S02]  /*2e080*/  IMAD R140, R171, R140, RZ ;  /* 0x0000008cab8c7224 */ /* 0x008fe400078e02ff */
[----:B------:R-:W3:Y:S04]  /*2e090*/  LDL.LU R171, [R1+0xd4] ;  /* 0x0000d40001ab7983 */ /* 0x000ee80000300800 */
[----:B------:R4:W-:Y:S04]  /*2e0a0*/  STL.64 [R1+0x8a0], R4 ;  /* 0x0008a00401007387 */ /* 0x0009e80000100a00 */
[----:B------:R-:W3:Y:S04]  /*2e0b0*/  LDL.LU R157, [R1+0xd0] ;  /* 0x0000d000019d7983 */ /* 0x000ee80000300800 */
[----:B------:R1:W-:Y:S04]  /*2e0c0*/  STL.64 [R1+0x898], R180 ;  /* 0x000898b401007387 */ /* 0x0003e80000100a00 */
[----:B------:R-:W2:Y:S01]  /*2e0d0*/  LDL.LU R161, [R1+0x4e8] ;  /* 0x0004e80001a17983 */ /* 0x000ea20000300800 */
[----:B----4-:R-:W-:-:S04]  /*2e0e0*/  LEA R4, P6, R173, R234, 0x2 ;  /* 0x000000eaad047211 */ /* 0x010fc800078c10ff */
[----:B------:R-:W-:Y:S02]  /*2e0f0*/  LEA.HI.X.SX32 R5, R173, R0, 0x2, P6 ;  /* 0x00000000ad057211 */ /* 0x000fe400030f16ff */
[----:B-1----:R-:W-:-:S04]  /*2e100*/  LEA R180, P5, R151, R234, 0x2 ;  /* 0x000000ea97b47211 */ /* 0x002fc800078a10ff */
[----:B------:R-:W-:Y:S01]  /*2e110*/  LEA.HI.X.SX32 R181, R151, R0, 0x2, P5 ;  /* 0x0000000097b57211 */ /* 0x000fe200028f16ff */
[----:B------:R-:W-:Y:S02]  /*2e120*/  IMAD.MOV.U32 R149, RZ, RZ, R147 ;  /* 0x000000ffff957224 */ /* 0x000fe400078e0093 */
[----:B--2---:R-:W-:Y:S02]  /*2e130*/  IMAD R138, R161, R138, RZ ;  /* 0x0000008aa18a7224 */ /* 0x004fe400078e02ff */
[----:B------:R-:W2:Y:S04]  /*2e140*/  LDL.LU R161, [R1+0xc8] ;  /* 0x0000c80001a17983 */ /* 0x000ea80000300800 */
[----:B------:R1:W-:Y:S04]  /*2e150*/  STL.64 [R1+0x890], R4 ;  /* 0x0008900401007387 */ /* 0x0003e80000100a00 */
[----:B------:R-:W4:Y:S04]  /*2e160*/  LDL.LU R177, [R1+0xc4] ;  /* 0x0000c40001b17983 */ /* 0x000f280000300800 */
[----:B------:R3:W-:Y:S01]  /*2e170*/  STL.64 [R1+0x888], R180 ;  /* 0x000888b401007387 */ /* 0x0007e20000100a00 */
[----:B-1----:R-:W-:-:S03]  /*2e180*/  LEA R4, P6, R159, R234, 0x2 ;  /* 0x000000ea9f047211 */ /* 0x002fc600078c10ff */
[----:B------:R-:W4:Y:S01]  /*2e190*/  LDL.LU R175, [R1+0xc0] ;  /* 0x0000c00001af7983 */ /* 0x000f220000300800 */
[----:B------:R-:W-:Y:S02]  /*2e1a0*/  LEA.HI.X.SX32 R5, R159, R0, 0x2, P6 ;  /* 0x000000009f057211 */ /* 0x000fe400030f16ff */
[----:B---3--:R-:W-:-:S03]  /*2e1b0*/  LEA R180, P5, R163, R234, 0x2 ;  /* 0x000000eaa3b47211 */ /* 0x008fc600078a10ff */
[----:B------:R1:W-:Y:S01]  /*2e1c0*/  STL.64 [R1+0x880], R4 ;  /* 0x0008800401007387 */ /* 0x0003e20000100a00 */
[----:B------:R-:W-:-:S03]  /*2e1d0*/  LEA.HI.X.SX32 R181, R163, R0, 0x2, P5 ;  /* 0x00000000a3b57211 */ /* 0x000fc600028f16ff */
[----:B------:R-:W3:Y:S04]  /*2e1e0*/  LDL.LU R159, [R1+0xbc] ;  /* 0x0000bc00019f7983 */ /* 0x000ee80000300800 */
[----:B------:R1:W-:Y:S04]  /*2e1f0*/  STL.64 [R1+0x878], R180 ;  /* 0x000878b401007387 */ /* 0x0003e80000100a00 */
[----:B------:R-:W4:Y:S01]  /*2e200*/  LDL.LU R173, [R1+0x4ec] ;  /* 0x0004ec0001ad7983 */ /* 0x000f220000300800 */
[----:B------:R-:W-:Y:S01]  /*2e210*/  IMAD.MOV.U32 R147, RZ, RZ, R145 ;  /* 0x000000ffff937224 */ /* 0x000fe200078e0091 */
[----:B-1----:R-:W-:-:S02]  /*2e220*/  LEA R4, P6, R165, R234, 0x2 ;  /* 0x000000eaa5047211 */ /* 0x002fc400078c10ff */
[----:B------:R-:W-:Y:S01]  /*2e230*/  MOV R145, R16 ;  /* 0x0000001000917202 */ /* 0x000fe20000000f00 */
[----:B------:R-:W-:Y:S01]  /*2e240*/  IMAD.MOV.U32 R16, RZ, RZ, R141 ;  /* 0x000000ffff107224 */ /* 0x000fe200078e008d */
[----:B------:R-:W-:Y:S01]  /*2e250*/  LEA R182, P5, R153, R234, 0x2 ;  /* 0x000000ea99b67211 */ /* 0x000fe200078a10ff */
[----:B------:R-:W-:Y:S01]  /*2e260*/  IMAD.MOV.U32 R141, RZ, RZ, R139 ;  /* 0x000000ffff8d7224 */ /* 0x000fe200078e008b */
[----:B------:R-:W-:Y:S01]  /*2e270*/  MOV R139, R136 ;  /* 0x00000088008b7202 */ /* 0x000fe20000000f00 */
[----:B------:R-:W3:Y:S01]  /*2e280*/  LDL.LU R163, [R1+0xb4] ;  /* 0x0000b40001a37983 */ /* 0x000ee20000300800 */
[-C--:B------:R-:W-:Y:S01]  /*2e290*/  LEA.HI.X.SX32 R5, R165, R0.reuse, 0x2, P6 ;  /* 0x00000000a5057211 */ /* 0x080fe200030f16ff */
[----:B------:R-:W4:Y:S01]  /*2e2a0*/  LDC R136, c[0x0][0x240] ;  /* 0x00009000ff887b82 */ /* 0x000f220000000800 */
[----:B------:R-:W-:-:S03]  /*2e2b0*/  LEA.HI.X.SX32 R183, R153, R0, 0x2, P5 ;  /* 0x0000000099b77211 */ /* 0x000fc600028f16ff */
[----:B------:R1:W-:Y:S04]  /*2e2c0*/  STL.64 [R1+0x870], R4 ;  /* 0x0008700401007387 */ /* 0x0003e80000100a00 */
[----:B------:R-:W3:Y:S04]  /*2e2d0*/  LDL.LU R180, [R1+0xb0] ;  /* 0x0000b00001b47983 */ /* 0x000ee80000300800 */
[----:B------:R1:W-:Y:S02]  /*2e2e0*/  STL.64 [R1+0x868], R182 ;  /* 0x000868b601007387 */ /* 0x0003e40000100a00 */
[----:B-1----:R-:W-:-:S02]  /*2e2f0*/  LEA R4, P6, R167, R234, 0x2 ;  /* 0x000000eaa7047211 */ /* 0x002fc400078c10ff */
[----:B------:R-:W3:Y:S02]  /*2e300*/  LDL.LU R165, [R1+0xac] ;  /* 0x0000ac0001a57983 */ /* 0x000ee40000300800 */
[----:B------:R-:W-:Y:S02]  /*2e310*/  LEA.HI.X.SX32 R5, R167, R0, 0x2, P6 ;  /* 0x00000000a7057211 */ /* 0x000fe400030f16ff */
[----:B------:R-:W-:-:S03]  /*2e320*/  LEA R182, P5, R155, R234, 0x2 ;  /* 0x000000ea9bb67211 */ /* 0x000fc600078a10ff */
[----:B------:R1:W-:Y:S01]  /*2e330*/  STL.64 [R1+0x860], R4 ;  /* 0x0008600401007387 */ /* 0x0003e20000100a00 */
[----:B------:R-:W-:-:S03]  /*2e340*/  LEA.HI.X.SX32 R183, R155, R0, 0x2, P5 ;  /* 0x000000009bb77211 */ /* 0x000fc600028f16ff */
[----:B------:R-:W3:Y:S04]  /*2e350*/  LDL.LU R179, [R1+0xa8] ;  /* 0x0000a80001b37983 */ /* 0x000ee80000300800 */
[----:B------:R1:W-:Y:S02]  /*2e360*/  STL.64 [R1+0x858], R182 ;  /* 0x000858b601007387 */ /* 0x0003e40000100a00 */
[C---:B-1----:R-:W-:Y:S02]  /*2e370*/  LEA R4, P6, R171.reuse, R234, 0x2 ;  /* 0x000000eaab047211 */ /* 0x042fe400078c10ff */
[----:B------:R-:W3:Y:S02]  /*2e380*/  LDL.LU R167, [R1+0xa4] ;  /* 0x0000a40001a77983 */ /* 0x000ee40000300800 */
[----:B------:R-:W-:-:S02]  /*2e390*/  LEA.HI.X.SX32 R5, R171, R0, 0x2, P6 ;  /* 0x00000000ab057211 */ /* 0x000fc400030f16ff */
[----:B------:R-:W-:-:S03]  /*2e3a0*/  LEA R182, P5, R157, R234, 0x2 ;  /* 0x000000ea9db67211 */ /* 0x000fc600078a10ff */
[----:B------:R2:W-:Y:S01]  /*2e3b0*/  STL.64 [R1+0x850], R4 ;  /* 0x0008500401007387 */ /* 0x0005e20000100a00 */
[----:B------:R-:W-:Y:S02]  /*2e3c0*/  LEA.HI.X.SX32 R183, R157, R0, 0x2, P5 ;  /* 0x000000009db77211 */ /* 0x000fe400028f16ff */
[----:B--2---:R-:W-:-:S04]  /*2e3d0*/  LEA R4, P6, R161, R234, 0x2 ;  /* 0x000000eaa1047211 */ /* 0x004fc800078c10ff */
[----:B------:R-:W-:Y:S01]  /*2e3e0*/  LEA.HI.X.SX32 R5, R161, R0, 0x2, P6 ;  /* 0x00000000a1057211 */ /* 0x000fe200030f16ff */
[----:B----4-:R-:W-:Y:S02]  /*2e3f0*/  IMAD R136, R173, R136, RZ ;  /* 0x00000088ad887224 */ /* 0x010fe400078e02ff */
[----:B------:R-:W2:Y:S04]  /*2e400*/  LDL.LU R173, [R1+0xa0] ;  /* 0x0000a00001ad7983 */ /* 0x000ea80000300800 */
[----:B------:R1:W-:Y:S04]  /*2e410*/  STL.64 [R1+0x848], R182 ;  /* 0x000848b601007387 */ /* 0x0003e80000100a00 */
[----:B------:R-:W4:Y:S01]  /*2e420*/  LDL.LU R171, [R1+0x9c] ;  /* 0x00009c0001ab7983 */ /* 0x000f220000300800 */
[----:B-1----:R-:W-:-:S03]  /*2e430*/  LEA R182, P5, R177, R234, 0x2 ;  /* 0x000000eab1b67211 */ /* 0x002fc600078a10ff */
[----:B------:R1:W-:Y:S01]  /*2e440*/  STL.64 [R1+0x840], R4 ;  /* 0x0008400401007387 */ /* 0x0003e20000100a00 */
[----:B------:R-:W-:-:S03]  /*2e450*/  LEA.HI.X.SX32 R183, R177, R0, 0x2, P5 ;  /* 0x00000000b1b77211 */ /* 0x000fc600028f16ff */
[----:B------:R-:W4:Y:S04]  /*2e460*/  LDL.LU R161, [R1+0x94] ;  /* 0x0000940001a17983 */ /* 0x000f280000300800 */
[----:B------:R3:W-:Y:S04]  /*2e470*/  STL.64 [R1+0x838], R182 ;  /* 0x000838b601007387 */ /* 0x0007e80000100a00 */
[----:B------:R-:W2:Y:S01]  /*2e480*/  LDL.LU R177, [R1+0x4f0] ;  /* 0x0004f00001b17983 */ /* 0x000ea20000300800 */
[----:B------:R-:W-:Y:S02]  /*2e490*/  IMAD.MOV.U32 R151, RZ, RZ, R149 ;  /* 0x000000ffff977224 */ /* 0x000fe400078e0095 */
[----:B------:R-:W-:Y:S01]  /*2e4a0*/  IMAD.MOV.U32 R149, RZ, RZ, R132 ;  /* 0x000000ffff957224 */ /* 0x000fe200078e0084 */
[-C--:B-1----:R-:W-:Y:S01]  /*2e4b0*/  LEA R4, P6, R175, R234.reuse, 0x2 ;  /* 0x000000eaaf047211 */ /* 0x082fe200078c10ff */
[----:B------:R-:W2:Y:S01]  /*2e4c0*/  LDC R132, c[0x0][0x240] ;  /* 0x00009000ff847b82 */ /* 0x000ea20000000800 */
[----:B------:R-:W4:Y:S01]  /*2e4d0*/  LDL.LU R181, [R1+0x90] ;  /* 0x0000900001b57983 */ /* 0x000f220000300800 */
[----:B---3--:R-:W-:-:S02]  /*2e4e0*/  LEA R182, P5, R159, R234, 0x2 ;  /* 0x000000ea9fb67211 */ /* 0x008fc400078a10ff */
[-C--:B------:R-:W-:Y:S02]  /*2e4f0*/  LEA.HI.X.SX32 R5, R175, R0.reuse, 0x2, P6 ;  /* 0x00000000af057211 */ /* 0x080fe400030f16ff */
[----:B------:R-:W-:-:S03]  /*2e500*/  LEA.HI.X.SX32 R183, R159, R0, 0x2, P5 ;  /* 0x000000009fb77211 */ /* 0x000fc600028f16ff */
[----:B------:R1:W-:Y:S04]  /*2e510*/  STL.64 [R1+0x830], R4 ;  /* 0x0008300401007387 */ /* 0x0003e80000100a00 */
[----:B------:R3:W-:Y:S04]  /*2e520*/  STL.64 [R1+0x828], R182 ;  /* 0x000828b601007387 */ /* 0x0007e80000100a00 */
[----:B------:R-:W4:Y:S01]  /*2e530*/  LDL.LU R175, [R1+0x8c] ;  /* 0x00008c0001af7983 */ /* 0x000f220000300800 */
[-C--:B-1----:R-:W-:Y:S02]  /*2e540*/  LEA R4, P6, R163, R234.reuse, 0x2 ;  /* 0x000000eaa3047211 */ /* 0x082fe400078c10ff */
[----:B---3--:R-:W-:-:S02]  /*2e550*/  LEA R182, P5, R180, R234, 0x2 ;  /* 0x000000eab4b67211 */ /* 0x008fc400078a10ff */
[-C--:B------:R-:W-:Y:S02]  /*2e560*/  LEA.HI.X.SX32 R5, R163, R0.reuse, 0x2, P6 ;  /* 0x00000000a3057211 */ /* 0x080fe400030f16ff */
[----:B------:R-:W-:Y:S01]  /*2e570*/  LEA.HI.X.SX32 R183, R180, R0, 0x2, P5 ;  /* 0x00000000b4b77211 */ /* 0x000fe200028f16ff */
[----:B--2---:R-:W-:Y:S02]  /*2e580*/  IMAD R132, R177, R132, RZ ;  /* 0x00000084b1847224 */ /* 0x004fe400078e02ff */
[----:B------:R-:W2:Y:S04]  /*2e590*/  LDL.LU R177, [R1+0x88] ;  /* 0x0000880001b17983 */ /* 0x000ea80000300800 */
[----:B------:R1:W-:Y:S04]  /*2e5a0*/  STL.64 [R1+0x820], R4 ;  /* 0x0008200401007387 */ /* 0x0003e80000100a00 */
[----:B------:R-:W3:Y:S04]  /*2e5b0*/  LDL.LU R163, [R1+0x84] ;  /* 0x0000840001a37983 */ /* 0x000ee80000300800 */
[----:B------:R4:W-:Y:S04]  /*2e5c0*/  STL.64 [R1+0x818], R182 ;  /* 0x000818b601007387 */ /* 0x0009e80000100a00 */
[----:B------:R-:W2:Y:S01]  /*2e5d0*/  LDL.LU R180, [R1+0x4f4] ;  /* 0x0004f40001b47983 */ /* 0x000ea20000300800 */
[----:B------:R-:W-:Y:S01]  /*2e5e0*/  MOV R153, R151 ;  /* 0x0000009700997202 */ /* 0x000fe20000000f00 */
[----:B------:R-:W-:-:S02]  /*2e5f0*/  IMAD.MOV.U32 R151, RZ, RZ, R149 ;  /* 0x000000ffff977224 */ /* 0x000fc400078e0095 */
[----:B------:R-:W-:Y:S01]  /*2e600*/  IMAD.MOV.U32 R149, RZ, RZ, R143 ;  /* 0x000000ffff957224 */ /* 0x000fe200078e008f */
[----:B------:R-:W-:Y:S01]  /*2e610*/  MOV R143, R119 ;  /* 0x00000077008f7202 */ /* 0x000fe20000000f00 */
[----:B------:R-:W-:Y:S02]  /*2e620*/  IMAD.MOV.U32 R119, RZ, RZ, R94 ;  /* 0x000000ffff777224 */ /* 0x000fe400078e005e */
[----:B------:R-:W-:Y:S02]  /*2e630*/  IMAD.MOV.U32 R94, RZ, RZ, R126 ;  /* 0x000000ffff5e7224 */ /* 0x000fe400078e007e */
[----:B------:R-:W2:Y:S01]  /*2e640*/  LDC R126, c[0x0][0x240] ;  /* 0x00009000ff7e7b82 */ /* 0x000ea20000000800 */
[-C--:B-1----:R-:W-:Y:S02]  /*2e650*/  LEA R4, P6, R165, R234.reuse, 0x2 ;  /* 0x000000eaa5047211 */ /* 0x082fe400078c10ff */
[----:B----4-:R-:W-:Y:S02]  /*2e660*/  LEA R182, P5, R179, R234, 0x2 ;  /* 0x000000eab3b67211 */ /* 0x010fe400078a10ff */
[----:B------:R-:W-:-:S02]  /*2e670*/  LEA.HI.X.SX32 R5, R165, R0, 0x2, P6 ;  /* 0x00000000a5057211 */ /* 0x000fc400030f16ff */
[----:B------:R-:W-:Y:S02]  /*2e680*/  LEA.HI.X.SX32 R183, R179, R0, 0x2, P5 ;  /* 0x00000000b3b77211 */ /* 0x000fe400028f16ff */
[----:B------:R-:W-:Y:S01]  /*2e690*/  MOV R155, R153 ;  /* 0x00000099009b7202 */ /* 0x000fe20000000f00 */
[----:B------:R-:W-:Y:S02]  /*2e6a0*/  IMAD.MOV.U32 R153, RZ, RZ, R151 ;  /* 0x000000ffff997224 */ /* 0x000fe400078e0097 */
[----:B------:R-:W-:Y:S01]  /*2e6b0*/  IMAD.MOV.U32 R151, RZ, RZ, R149 ;  /* 0x000000ffff977224 */ /* 0x000fe200078e0095 */
[----:B------:R-:W-:Y:S01]  /*2e6c0*/  MOV R149, R143 ;  /* 0x0000008f00957202 */ /* 0x000fe20000000f00 */
[----:B--2---:R-:W-:Y:S02]  /*2e6d0*/  IMAD R126, R180, R126, RZ ;  /* 0x0000007eb47e7224 */ /* 0x004fe400078e02ff */
[----:B------:R-:W2:Y:S04]  /*2e6e0*/  LDL.LU R180, [R1+0x80] ;  /* 0x0000800001b47983 */ /* 0x000ea80000300800 */
[----:B------:R1:W-:Y:S04]  /*2e6f0*/  STL.64 [R1+0x810], R4 ;  /* 0x0008100401007387 */ /* 0x0003e80000100a00 */
[----:B------:R-:W4:Y:S04]  /*2e700*/  LDL.LU R165, [R1+0x7c] ;  /* 0x00007c0001a57983 */ /* 0x000f280000300800 */
[----:B------:R3:W-:Y:S04]  /*2e710*/  STL.64 [R1+0x808], R182 ;  /* 0x000808b601007387 */ /* 0x0007e80000100a00 */
[----:B------:R-:W2:Y:S01]  /*2e720*/  LDL.LU R179, [R1+0x4f8] ;  /* 0x0004f80001b37983 */ /* 0x000ea20000300800 */
[----:B------:R-:W-:-:S02]  /*2e730*/  IMAD.MOV.U32 R143, RZ, RZ, R16 ;  /* 0x000000ffff8f7224 */ /* 0x000fc400078e0010 */
[----:B------:R-:W-:Y:S01]  /*2e740*/  IMAD.MOV.U32 R16, RZ, RZ, R137 ;  /* 0x000000ffff107224 */ /* 0x000fe200078e0089 */
[----:B------:R-:W-:Y:S01]  /*2e750*/  MOV R137, R113 ;  /* 0x0000007100897202 */ /* 0x000fe20000000f00 */
[----:B------:R-:W-:Y:S02]  /*2e760*/  IMAD.MOV.U32 R113, RZ, RZ, R124 ;  /* 0x000000ffff717224 */ /* 0x000fe400078e007c */
[----:B------:R-:W2:Y:S01]  /*2e770*/  LDC R124, c[0x0][0x240] ;  /* 0x00009000ff7c7b82 */ /* 0x000ea20000000800 */
[-C--:B-1----:R-:W-:Y:S02]  /*2e780*/  LEA R4, P6, R167, R234.reuse, 0x2 ;  /* 0x000000eaa7047211 */ /* 0x082fe400078c10ff */
[----:B---3--:R-:W-:Y:S02]  /*2e790*/  LEA R182, P5, R173, R234, 0x2 ;  /* 0x000000eaadb67211 */ /* 0x008fe400078a10ff */
[-C--:B------:R-:W-:Y:S02]  /*2e7a0*/  LEA.HI.X.SX32 R5, R167, R0.reuse, 0x2, P6 ;  /* 0x00000000a7057211 */ /* 0x080fe400030f16ff */
[----:B------:R-:W-:Y:S01]  /*2e7b0*/  LEA.HI.X.SX32 R183, R173, R0, 0x2, P5 ;  /* 0x00000000adb77211 */ /* 0x000fe200028f16ff */
[----:B------:R-:W-:Y:S01]  /*2e7c0*/  IMAD.MOV.U32 R157, RZ, RZ, R153 ;  /* 0x000000ffff9d7224 */ /* 0x000fe200078e0099 */
[----:B------:R-:W-:Y:S01]  /*2e7d0*/  MOV R153, R151 ;  /* 0x0000009700997202 */ /* 0x000fe20000000f00 */
[----:B------:R-:W-:-:S02]  /*2e7e0*/  IMAD.MOV.U32 R151, RZ, RZ, R149 ;  /* 0x000000ffff977224 */ /* 0x000fc400078e0095 */
[----:B------:R-:W-:Y:S01]  /*2e7f0*/  IMAD.MOV.U32 R149, RZ, RZ, R143 ;  /* 0x000000ffff957224 */ /* 0x000fe200078e008f */
[----:B------:R-:W-:Y:S01]  /*2e800*/  MOV R143, R16 ;  /* 0x00000010008f7202 */ /* 0x000fe20000000f00 */
[----:B--2---:R-:W-:Y:S02]  /*2e810*/  IMAD R124, R179, R124, RZ ;  /* 0x0000007cb37c7224 */ /* 0x004fe400078e02ff */
[----:B------:R-:W2:Y:S04]  /*2e820*/  LDL.LU R179, [R1+0x74] ;  /* 0x0000740001b37983 */ /* 0x000ea80000300800 */
[----:B------:R1:W-:Y:S04]  /*2e830*/  STL.64 [R1+0x800], R4 ;  /* 0x0008000401007387 */ /* 0x0003e80000100a00 */
[----:B------:R-:W3:Y:S04]  /*2e840*/  LDL.LU R167, [R1+0x70] ;  /* 0x0000700001a77983 */ /* 0x000ee80000300800 */
[----:B------:R4:W-:Y:S04]  /*2e850*/  STL.64 [R1+0x7f8], R182 ;  /* 0x0007f8b601007387 */ /* 0x0009e80000100a00 */
[----:B------:R-:W2:Y:S01]  /*2e860*/  LDL.LU R173, [R1+0x4fc] ;  /* 0x0004fc0001ad7983 */ /* 0x000ea20000300800 */
[----:B------:R-:W-:-:S02]  /*2e870*/  IMAD.MOV.U32 R16, RZ, RZ, R122 ;  /* 0x000000ffff107224 */ /* 0x000fc400078e007a */
[----:B------:R-:W2:Y:S01]  /*2e880*/  LDC R122, c[0x0][0x240] ;  /* 0x00009000ff7a7b82 */ /* 0x000ea20000000800 */
[-C--:B-1----:R-:W-:Y:S01]  /*2e890*/  LEA R4, P6, R171, R234.reuse, 0x2 ;  /* 0x000000eaab047211 */ /* 0x082fe200078c10ff */
[----:B------:R-:W3:Y:S01]  /*2e8a0*/  LDL.LU R12, [R1+0x6c] ;  /* 0x00006c00010c7983 */ /* 0x000ee20000300800 */
[----:B----4-:R-:W-:Y:S02]  /*2e8b0*/  LEA R182, P5, R161, R234, 0x2 ;  /* 0x000000eaa1b67211 */ /* 0x010fe400078a10ff */
[-C--:B------:R-:W-:Y:S02]  /*2e8c0*/  LEA.HI.X.SX32 R5, R171, R0.reuse, 0x2, P6 ;  /* 0x00000000ab057211 */ /* 0x080fe400030f16ff */
[----:B------:R-:W-:-:S03]  /*2e8d0*/  LEA.HI.X.SX32 R183, R161, R0, 0x2, P5 ;  /* 0x00000000a1b77211 */ /* 0x000fc600028f16ff */
[----:B------:R1:W-:Y:S02]  /*2e8e0*/  STL.64 [R1+0x7f0], R4 ;  /* 0x0007f00401007387 */ /* 0x0003e40000100a00 */
[----:B-1----:R-:W-:-:S04]  /*2e8f0*/  LEA R4, P6, R181, R234, 0x2 ;  /* 0x000000eab5047211 */ /* 0x002fc800078c10ff */
[----:B------:R-:W-:Y:S01]  /*2e900*/  LEA.HI.X.SX32 R5, R181, R0, 0x2, P6 ;  /* 0x00000000b5057211 */ /* 0x000fe200030f16ff */
[----:B--2---:R-:W-:Y:S02]  /*2e910*/  IMAD R122, R173, R122, RZ ;  /* 0x0000007aad7a7224 */ /* 0x004fe400078e02ff */
[----:B------:R-:W2:Y:S04]  /*2e920*/  LDL.LU R173, [R1+0x68] ;  /* 0x0000680001ad7983 */ /* 0x000ea80000300800 */
[----:B------:R1:W-:Y:S04]  /*2e930*/  STL.64 [R1+0x7e8], R182 ;  /* 0x0007e8b601007387 */ /* 0x0003e80000100a00 */
[----:B------:R-:W4:Y:S04]  /*2e940*/  LDL.LU R185, [R1+0x64] ;  /* 0x0000640001b97983 */ /* 0x000f280000300800 */
[----:B------:R-:W4:Y:S01]  /*2e950*/  LDL.LU R171, [R1+0x60] ;  /* 0x0000600001ab7983 */ /* 0x000f220000300800 */
[----:B-1----:R-:W-:-:S04]  /*2e960*/  LEA R182, P5, R175, R234, 0x2 ;  /* 0x000000eaafb67211 */ /* 0x002fc800078a10ff */
[----:B------:R-:W-:Y:S01]  /*2e970*/  LEA.HI.X.SX32 R183, R175, R0, 0x2, P5 ;  /* 0x00000000afb77211 */ /* 0x000fe200028f16ff */
[----:B------:R1:W-:Y:S04]  /*2e980*/  STL.64 [R1+0x7e0], R4 ;  /* 0x0007e00401007387 */ /* 0x0003e80000100a00 */
[----:B------:R3:W-:Y:S04]  /*2e990*/  STL.64 [R1+0x7d8], R182 ;  /* 0x0007d8b601007387 */ /* 0x0007e80000100a00 */
[----:B------:R-:W2:Y:S01]  /*2e9a0*/  LDL.LU R181, [R1+0x500] ;  /* 0x0005000001b57983 */ /* 0x000ea20000300800 */
[----:B------:R-:W-:Y:S01]  /*2e9b0*/  IMAD.MOV.U32 R159, RZ, RZ, R157 ;  /* 0x000000ffff9f7224 */ /* 0x000fe200078e009d */
[----:B------:R-:W-:Y:S01]  /*2e9c0*/  MOV R157, R153 ;  /* 0x00000099009d7202 */ /* 0x000fe20000000f00 */
[----:B------:R-:W-:Y:S01]  /*2e9d0*/  IMAD.MOV.U32 R153, RZ, RZ, R151 ;  /* 0x000000ffff997224 */ /* 0x000fe200078e0097 */
[----:B-1----:R-:W-:Y:S01]  /*2e9e0*/  LEA R4, P6, R177, R234, 0x2 ;  /* 0x000000eab1047211 */ /* 0x002fe200078c10ff */
[----:B------:R-:W-:Y:S01]  /*2e9f0*/  IMAD.MOV.U32 R151, RZ, RZ, R143 ;  /* 0x000000ffff977224 */ /* 0x000fe200078e008f */
[----:B------:R-:W-:Y:S01]  /*2ea00*/  MOV R143, R16 ;  /* 0x00000010008f7202 */ /* 0x000fe20000000f00 */
[----:B------:R-:W-:Y:S01]  /*2ea10*/  IMAD.MOV.U32 R16, RZ, RZ, R112 ;  /* 0x000000ffff107224 */ /* 0x000fe200078e0070 */
[----:B---3--:R-:W-:Y:S01]  /*2ea20*/  LEA R182, P5, R163, R234, 0x2 ;  /* 0x000000eaa3b67211 */ /* 0x008fe200078a10ff */
[----:B------:R-:W2:Y:S01]  /*2ea30*/  LDC R112, c[0x0][0x240] ;  /* 0x00009000ff707b82 */ /* 0x000ea20000000800 */
[-C--:B------:R-:W-:Y:S01]  /*2ea40*/  LEA.HI.X.SX32 R5, R177, R0.reuse, 0x2, P6 ;  /* 0x00000000b1057211 */ /* 0x080fe200030f16ff */
[----:B------:R-:W3:Y:S01]  /*2ea50*/  LDL.LU R175, [R1+0x5c] ;  /* 0x00005c0001af7983 */ /* 0x000ee20000300800 */
        /* <DEDUP_REMOVED lines=9> */
[----:B------:R-:W-:Y:S02]  /*2eaf0*/  LEA.HI.X.SX32 R183, R165, R0, 0x2, P5 ;  /* 0x00000000a5b77211 */ /* 0x000fe400028f16ff */
[-C--:B------:R-:W-:Y:S01]  /*2eb00*/  LEA R180, P6, R179, R234.reuse, 0x2 ;  /* 0x000000eab3b47211 */ /* 0x080fe200078c10ff */
[----:B-1----:R-:W3:Y:S04]  /*2eb10*/  LDL.LU R4, [R1+0x4c] ;  /* 0x00004c0001047983 */ /* 0x002ee80000300800 */
[----:B------:R1:W-:Y:S02]  /*2eb20*/  STL.64 [R1+0x7b8], R182 ;  /* 0x0007b8b601007387 */ /* 0x0003e40000100a00 */
[----:B-1----:R-:W-:-:S04]  /*2eb30*/  LEA R182, P5, R167, R234, 0x2 ;  /* 0x000000eaa7b67211 */ /* 0x002fc800078a10ff */
[----:B------:R-:W-:Y:S01]  /*2eb40*/  LEA.HI.X.SX32 R183, R167, R0, 0x2, P5 ;  /* 0x00000000a7b77211 */ /* 0x000fe200028f16ff */
[----:B--2---:R-:W-:Y:S01]  /*2eb50*/  IMAD R112, R181, R112, RZ ;  /* 0x00000070b5707224 */ /* 0x004fe200078e02ff */
[----:B------:R-:W-:-:S05]  /*2eb60*/  LEA.HI.X.SX32 R181, R179, R0, 0x2, P6 ;  /* 0x00000000b3b57211 */ /* 0x000fca00030f16ff */
        /* <DEDUP_REMOVED lines=12> */
[----:B------:R-:W-:Y:S01]  /*2ec30*/  IMAD.MOV.U32 R161, RZ, RZ, R159 ;  /* 0x000000ffffa17224 */ /* 0x000fe200078e009f */
[----:B------:R-:W-:Y:S01]  /*2ec40*/  MOV R159, R157 ;  /* 0x0000009d009f7202 */ /* 0x000fe20000000f00 */
[----:B------:R-:W-:-:S02]  /*2ec50*/  IMAD.MOV.U32 R157, RZ, RZ, R153 ;  /* 0x000000ffff9d7224 */ /* 0x000fc400078e0099 */
[----:B------:R-:W-:Y:S01]  /*2ec60*/  IMAD.MOV.U32 R153, RZ, RZ, R141 ;  /* 0x000000ffff997224 */ /* 0x000fe200078e008d */
[----:B------:R-:W-:Y:S02]  /*2ec70*/  MOV R141, R94 ;  /* 0x0000005e008d7202 */ /* 0x000fe40000000f00 */
[----:B------:R-:W2:Y:S01]  /*2ec80*/  LDC R94, c[0x0][0x240] ;  /* 0x00009000ff5e7b82 */ /* 0x000ea20000000800 */
[-C--:B-1----:R-:W-:Y:S02]  /*2ec90*/  LEA R180, P6, R185, R234.reuse, 0x2 ;  /* 0x000000eab9b47211 */ /* 0x082fe400078c10ff */
[----:B---3--:R-:W-:Y:S02]  /*2eca0*/  LEA R182, P5, R171, R234, 0x2 ;  /* 0x000000eaabb67211 */ /* 0x008fe400078a10ff */
[-C--:B------:R-:W-:Y:S02]  /*2ecb0*/  LEA.HI.X.SX32 R181, R185, R0.reuse, 0x2, P6 ;  /* 0x00000000b9b57211 */ /* 0x080fe400030f16ff */
[----:B------:R-:W-:Y:S01]  /*2ecc0*/  LEA.HI.X.SX32 R183, R171, R0, 0x2, P5 ;  /* 0x00000000abb77211 */ /* 0x000fe200028f16ff */
[----:B--2---:R-:W-:-:S02]  /*2ecd0*/  IMAD R94, R173, R94, RZ ;  /* 0x0000005ead5e7224 */ /* 0x004fc400078e02ff */
[----:B------:R-:W2:Y:S04]  /*2ece0*/  LDL.LU R173, [R1+0x3c] ;  /* 0x00003c0001ad7983 */ /* 0x000ea80000300800 */
[----:B------:R1:W-:Y:S04]  /*2ecf0*/  STL.64 [R1+0x790], R180 ;  /* 0x000790b401007387 */ /* 0x0003e80000100a00 */
[----:B------:R3:W-:Y:S04]  /*2ed00*/  STL.64 [R1+0x788], R182 ;  /* 0x000788b601007387 */ /* 0x0007e80000100a00 */
[----:B------:R-:W2:Y:S01]  /*2ed10*/  LDL.LU R189, [R1+0x34] ;  /* 0x0000340001bd7983 */ /* 0x000ea20000300800 */
[----:B-1----:R-:W-:-:S03]  /*2ed20*/  LEA R180, P6, R175, R234, 0x2 ;  /* 0x000000eaafb47211 */ /* 0x002fc600078c10ff */
[----:B------:R-:W2:Y:S01]  /*2ed30*/  LDL.LU R188, [R1+0x30] ;  /* 0x0000300001bc7983 */ /* 0x000ea20000300800 */
[----:B---3--:R-:W-:Y:S02]  /*2ed40*/  LEA R182, P5, R177, R234, 0x2 ;  /* 0x000000eab1b67211 */ /* 0x008fe400078a10ff */
[-C--:B------:R-:W-:Y:S02]  /*2ed50*/  LEA.HI.X.SX32 R181, R175, R0.reuse, 0x2, P6 ;  /* 0x00000000afb57211 */ /* 0x080fe400030f16ff */
[----:B------:R-:W-:-:S03]  /*2ed60*/  LEA.HI.X.SX32 R183, R177, R0, 0x2, P5 ;  /* 0x00000000b1b77211 */ /* 0x000fc600028f16ff */
[----:B------:R1:W-:Y:S04]  /*2ed70*/  STL.64 [R1+0x780], R180 ;  /* 0x000780b401007387 */ /* 0x0003e80000100a00 */
[----:B------:R-:W3:Y:S04]  /*2ed80*/  LDL.LU R187, [R1+0x2c] ;  /* 0x00002c0001bb7983 */ /* 0x000ee80000300800 */
[----:B------:R-:W3:Y:S04]  /*2ed90*/  LDL.LU R175, [R1+0x28] ;  /* 0x0000280001af7983 */ /* 0x000ee80000300800 */
[----:B------:R4:W-:Y:S04]  /*2eda0*/  STL.64 [R1+0x778], R182 ;  /* 0x000778b601007387 */ /* 0x0009e80000100a00 */
[----:B------:R-:W2:Y:S01]  /*2edb0*/  LDL.LU R177, [R1+0x508] ;  /* 0x0005080001b17983 */ /* 0x000ea20000300800 */
[----:B------:R-:W-:-:S02]  /*2edc0*/  IMAD.MOV.U32 R163, RZ, RZ, R161 ;  /* 0x000000ffffa37224 */ /* 0x000fc400078e00a1 */
[----:B------:R-:W-:Y:S01]  /*2edd0*/  IMAD.MOV.U32 R161, RZ, RZ, R159 ;  /* 0x000000ffffa17224 */ /* 0x000fe200078e009f */
[----:B------:R-:W-:Y:S01]  /*2ede0*/  MOV R159, R157 ;  /* 0x0000009d009f7202 */ /* 0x000fe20000000f00 */
[----:B------:R-:W-:Y:S01]  /*2edf0*/  IMAD.MOV.U32 R157, RZ, RZ, R153 ;  /* 0x000000ffff9d7224 */ /* 0x000fe200078e0099 */
[-C--:B-1----:R-:W-:Y:S01]  /*2ee00*/  LEA R180, P6, R184, R234.reuse, 0x2 ;  /* 0x000000eab8b47211 */ /* 0x082fe200078c10ff */
[----:B------:R-:W-:Y:S01]  /*2ee10*/  IMAD.MOV.U32 R153, RZ, RZ, R151 ;  /* 0x000000ffff997224 */ /* 0x000fe200078e0097 */
[----:B------:R-:W-:Y:S01]  /*2ee20*/  MOV R151, R149 ;  /* 0x0000009500977202 */ /* 0x000fe20000000f00 */
[----:B------:R-:W-:Y:S01]  /*2ee30*/  IMAD.MOV.U32 R149, RZ, RZ, R92 ;  /* 0x000000ffff957224 */ /* 0x000fe200078e005c */
[----:B----4-:R-:W-:Y:S01]  /*2ee40*/  LEA R182, P5, R4, R234, 0x2 ;  /* 0x000000ea04b67211 */ /* 0x010fe200078a10ff */
[----:B------:R-:W2:Y:S01]  /*2ee50*/  LDC R92, c[0x0][0x240] ;  /* 0x00009000ff5c7b82 */ /* 0x000ea20000000800 */
[-C--:B------:R-:W-:Y:S01]  /*2ee60*/  LEA.HI.X.SX32 R181, R184, R0.reuse, 0x2, P6 ;  /* 0x00000000b8b57211 */ /* 0x080fe200030f16ff */
[----:B------:R-:W4:Y:S01]  /*2ee70*/  LDL.LU R186, [R1+0x24] ;  /* 0x0000240001ba7983 */ /* 0x000f220000300800 */
[----:B------:R-:W-:Y:S01]  /*2ee80*/  LEA.HI.X.SX32 R183, R4, R0, 0x2, P5 ;  /* 0x0000000004b77211 */ /* 0x000fe200028f16ff */
[----:B------:R-:W-:Y:S01]  /*2ee90*/  IMAD.MOV.U32 R165, RZ, RZ, R163 ;  /* 0x000000ffffa57224 */ /* 0x000fe200078e00a3 */
[----:B------:R-:W-:Y:S01]  /*2eea0*/  MOV R163, R161 ;  /* 0x000000a100a37202 */ /* 0x000fe20000000f00 */
[----:B------:R-:W-:-:S02]  /*2eeb0*/  IMAD.MOV.U32 R161, RZ, RZ, R159 ;  /* 0x000000ffffa17224 */ /* 0x000fc400078e009f */
[----:B------:R-:W-:Y:S01]  /*2eec0*/  IMAD.MOV.U32 R159, RZ, RZ, R157 ;  /* 0x000000ffff9f7224 */ /* 0x000fe200078e009d */
[----:B------:R-:W-:Y:S01]  /*2eed0*/  MOV R157, R153 ;  /* 0x00000099009d7202 */ /* 0x000fe20000000f00 */
[----:B------:R-:W-:Y:S02]  /*2eee0*/  IMAD.MOV.U32 R153, RZ, RZ, R151 ;  /* 0x000000ffff997224 */ /* 0x000fe400078e0097 */
[----:B--2---:R-:W-:Y:S02]  /*2eef0*/  IMAD R92, R177, R92, RZ ;  /* 0x0000005cb15c7224 */ /* 0x004fe400078e02ff */
[----:B------:R-:W2:Y:S04]  /*2ef00*/  LDL.LU R177, [R1+0x20] ;  /* 0x0000200001b17983 */ /* 0x000ea80000300800 */
[----:B------:R1:W-:Y:S04]  /*2ef10*/  STL.64 [R1+0x770], R180 ;  /* 0x000770b401007387 */ /* 0x0003e80000100a00 */
[----:B------:R-:W2:Y:S04]  /*2ef20*/  LDL.LU R3, [R1+0x1c] ;  /* 0x00001c0001037983 */ /* 0x000ea80000300800 */
[----:B------:R3:W-:Y:S04]  /*2ef30*/  STL.64 [R1+0x768], R182 ;  /* 0x000768b601007387 */ /* 0x0007e80000100a00 */
[----:B------:R-:W4:Y:S01]  /*2ef40*/  LDL.LU R184, [R1+0x50c] ;  /* 0x00050c0001b87983 */ /* 0x000f220000300800 */
[----:B------:R-:W-:Y:S01]  /*2ef50*/  IMAD.MOV.U32 R151, RZ, RZ, R149 ;  /* 0x000000ffff977224 */ /* 0x000fe200078e0095 */
[----:B------:R-:W-:Y:S01]  /*2ef60*/  MOV R149, R115 ;  /* 0x0000007300957202 */ /* 0x000fe20000000f00 */
[----:B------:R-:W-:Y:S01]  /*2ef70*/  IMAD.MOV.U32 R115, RZ, RZ, R90 ;  /* 0x000000ffff737224 */ /* 0x000fe200078e005a */
[C---:B-1----:R-:W-:Y:S01]  /*2ef80*/  LEA R180, P6, R5.reuse, R234, 0x2 ;  /* 0x000000ea05b47211 */ /* 0x042fe200078c10ff */
[----:B------:R-:W4:Y:S01]  /*2ef90*/  LDC R90, c[0x0][0x240] ;  /* 0x00009000ff5a7b82 */ /* 0x000f220000000800 */
[----:B------:R-:W2:Y:S02]  /*2efa0*/  LDL.LU R4, [R1+0x14] ;  /* 0x0000140001047983 */ /* 0x000ea40000300800 */
[----:B------:R-:W-:-:S02]  /*2efb0*/  LEA.HI.X.SX32 R181, R5, R0, 0x2, P6 ;  /* 0x0000000005b57211 */ /* 0x000fc400030f16ff */
[----:B------:R-:W2:Y:S04]  /*2efc0*/  LDL.LU R185, [R1+0x10] ;  /* 0x0000100001b97983 */ /* 0x000ea80000300800 */
[----:B------:R1:W-:Y:S01]  /*2efd0*/  STL.64 [R1+0x760], R180 ;  /* 0x000760b401007387 */ /* 0x0003e20000100a00 */
[----:B---3--:R-:W-:-:S04]  /*2efe0*/  LEA R182, P5, R179, R234, 0x2 ;  /* 0x000000eab3b67211 */ /* 0x008fc800078a10ff */
[----:B------:R-:W-:Y:S02]  /*2eff0*/  LEA.HI.X.SX32 R183, R179, R0, 0x2, P5 ;  /* 0x00000000b3b77211 */ /* 0x000fe400028f16ff */
[----:B-1----:R-:W-:-:S04]  /*2f000*/  LEA R180, P6, R12, R234, 0x2 ;  /* 0x000000ea0cb47211 */ /* 0x002fc800078c10ff */
[----:B------:R-:W-:Y:S01]  /*2f010*/  LEA.HI.X.SX32 R181, R12, R0, 0x2, P6 ;  /* 0x000000000cb57211 */ /* 0x000fe200030f16ff */
[----:B----4-:R-:W-:Y:S02]  /*2f020*/  IMAD R90, R184, R90, RZ ;  /* 0x0000005ab85a7224 */ /* 0x010fe400078e02ff */
[----:B------:R-:W3:Y:S04]  /*2f030*/  LDL.LU R184, [R1+0xc] ;  /* 0x00000c0001b87983 */ /* 0x000ee80000300800 */
[----:B------:R1:W-:Y:S04]  /*2f040*/  STL.64 [R1+0x758], R182 ;  /* 0x000758b601007387 */ /* 0x0003e80000100a00 */
[----:B------:R-:W4:Y:S04]  /*2f050*/  LDL.LU R190, [R1+0x510] ;  /* 0x0005100001be7983 */ /* 0x000f280000300800 */
[----:B------:R-:W4:Y:S01]  /*2f060*/  LDL.LU R5, [R1+0x8] ;  /* 0x0000080001057983 */ /* 0x000f220000300800 */
[----:B-1----:R-:W-:-:S03]  /*2f070*/  LEA R182, P5, R173, R234, 0x2 ;  /* 0x000000eaadb67211 */ /* 0x002fc600078a10ff */
[----:B------:R-:W4:Y:S01]  /*2f080*/  LDL.LU R179, [R1+0x4] ;  /* 0x0000040001b37983 */ /* 0x000f220000300800 */
[----:B------:R-:W-:-:S03]  /*2f090*/  LEA.HI.X.SX32 R183, R173, R0, 0x2, P5 ;  /* 0x00000000adb77211 */ /* 0x000fc600028f16ff */
[----:B------:R1:W-:Y:S04]  /*2f0a0*/  STL.64 [R1+0x750], R180 ;  /* 0x000750b401007387 */ /* 0x0003e80000100a00 */
[----:B------:R-:W4:Y:S04]  /*2f0b0*/  LDL.LU R12, [R1] ;  /* 0x00000000010c7983 */ /* 0x000f280000300800 */
[----:B------:R2:W-:Y:S01]  /*2f0c0*/  STL.64 [R1+0x748], R182 ;  /* 0x000748b601007387 */ /* 0x0005e20000100a00 */
[----:B-1----:R-:W-:-:S04]  /*2f0d0*/  LEA R180, P6, R189, R234, 0x2 ;  /* 0x000000eabdb47211 */ /* 0x002fc800078c10ff */
[----:B------:R-:W-:Y:S02]  /*2f0e0*/  LEA.HI.X.SX32 R181, R189, R0, 0x2, P6 ;  /* 0x00000000bdb57211 */ /* 0x000fe400030f16ff */
[----:B--2---:R-:W-:-:S04]  /*2f0f0*/  LEA R182, P5, R188, R234, 0x2 ;  /* 0x000000eabcb67211 */ /* 0x004fc800078a10ff */
[----:B------:R-:W-:Y:S01]  /*2f100*/  LEA.HI.X.SX32 R183, R188, R0, 0x2, P5 ;  /* 0x00000000bcb77211 */ /* 0x000fe200028f16ff */
[----:B------:R1:W-:Y:S04]  /*2f110*/  STL.64 [R1+0x740], R180 ;  /* 0x000740b401007387 */ /* 0x0003e80000100a00 */
[----:B------:R2:W-:Y:S04]  /*2f120*/  STL.64 [R1+0x738], R182 ;  /* 0x000738b601007387 */ /* 0x0005e80000100a00 */
[----:B------:R-:W4:Y:S01]  /*2f130*/  LDL.LU R188, [R1+0x514] ;  /* 0x0005140001bc7983 */ /* 0x000f220000300800 */
[----:B-1----:R-:W-:-:S02]  /*2f140*/  LEA R180, P6, R187, R234, 0x2 ;  /* 0x000000eabbb47211 */ /* 0x002fc400078c10ff */
[----:B--2---:R-:W-:Y:S02]  /*2f150*/  LEA R182, P5, R175, R234, 0x2 ;  /* 0x000000eaafb67211 */ /* 0x004fe400078a10ff */
        /* <DEDUP_REMOVED lines=13> */
[----:B------:R-:W-:Y:S01]  /*2f230*/  LEA.HI.X.SX32 R183, R4, R0, 0x2, P5 ;  /* 0x0000000004b77211 */ /* 0x000fe200028f16ff */
[----:B------:R-:W-:Y:S01]  /*2f240*/  IMAD.MOV.U32 R167, RZ, RZ, R165 ;  /* 0x000000ffffa77224 */ /* 0x000fe200078e00a5 */
[----:B------:R-:W1:Y:S01]  /*2f250*/  LDC R3, c[0x0][0x240] ;  /* 0x00009000ff037b82 */ /* 0x000e620000000800 */
[----:B------:R2:W-:Y:S04]  /*2f260*/  STL.64 [R1+0x710], R180 ;  /* 0x000710b401007387 */ /* 0x0005e80000100a00 */
[----:B------:R3:W-:Y:S01]  /*2f270*/  STL.64 [R1+0x708], R182 ;  /* 0x000708b601007387 */ /* 0x0007e20000100a00 */
[----:B--2---:R-:W-:-:S04]  /*2f280*/  LEA R180, P6, R185, R234, 0x2 ;  /* 0x000000eab9b47211 */ /* 0x004fc800078c10ff */
[----:B------:R-:W-:-:S05]  /*2f290*/  LEA.HI.X.SX32 R181, R185, R0, 0x2, P6 ;  /* 0x00000000b9b57211 */ /* 0x000fca00030f16ff */
[----:B------:R4:W-:Y:S01]  /*2f2a0*/  STL.64 [R1+0x700], R180 ;  /* 0x000700b401007387 */ /* 0x0009e20000100a00 */
[----:B---3--:R-:W-:-:S04]  /*2f2b0*/  LEA R182, P5, R184, R234, 0x2 ;  /* 0x000000eab8b67211 */ /* 0x008fc800078a10ff */
[----:B------:R-:W-:-:S05]  /*2f2c0*/  LEA.HI.X.SX32 R183, R184, R0, 0x2, P5 ;  /* 0x00000000b8b77211 */ /* 0x000fca00028f16ff */
[----:B------:R2:W-:Y:S04]  /*2f2d0*/  STL.64 [R1+0x6f8], R182 ;  /* 0x0006f8b601007387 */ /* 0x0005e80000100a00 */
[----:B------:R-:W3:Y:S01]  /*2f2e0*/  LDL.LU R184, [R1+0x518] ;  /* 0x0005180001b87983 */ /* 0x000ee20000300800 */
[----:B------:R-:W-:Y:S01]  /*2f2f0*/  MOV R171, R167 ;  /* 0x000000a700ab7202 */ /* 0x000fe20000000f00 */
[----:B------:R-:W-:Y:S01]  /*2f300*/  IMAD.MOV.U32 R167, RZ, RZ, R88 ;  /* 0x000000ffffa77224 */ /* 0x000fe200078e0058 */
[----:B------:R-:W-:Y:S01]  /*2f310*/  MOV R165, R161 ;  /* 0x000000a100a57202 */ /* 0x000fe20000000f00 */
[----:B------:R-:W-:Y:S01]  /*2f320*/  IMAD.MOV.U32 R161, RZ, RZ, R159 ;  /* 0x000000ffffa17224 */ /* 0x000fe200078e009f */
[-C--:B----4-:R-:W-:Y:S01]  /*2f330*/  LEA R180, P6, R5, R234.reuse, 0x2 ;  /* 0x000000ea05b47211 */ /* 0x090fe200078c10ff */
[----:B------:R-:W-:Y:S01]  /*2f340*/  IMAD.MOV.U32 R159, RZ, RZ, R157 ;  /* 0x000000ffff9f7224 */ /* 0x000fe200078e009d */
[----:B------:R-:W-:Y:S01]  /*2f350*/  MOV R157, R153 ;  /* 0x00000099009d7202 */ /* 0x000fe20000000f00 */
[----:B------:R-:W-:Y:S01]  /*2f360*/  IMAD.MOV.U32 R173, RZ, RZ, R171 ;  /* 0x000000ffffad7224 */ /* 0x000fe200078e00ab */
[----:B------:R-:W-:Y:S01]  /*2f370*/  MOV R171, R167 ;  /* 0x000000a700ab7202 */ /* 0x000fe20000000f00 */
[----:B------:R-:W-:Y:S01]  /*2f380*/  IMAD.MOV.U32 R153, RZ, RZ, R151 ;  /* 0x000000ffff997224 */ /* 0x000fe200078e0097 */
[----:B--2---:R-:W-:Y:S01]  /*2f390*/  LEA R182, P5, R179, R234, 0x2 ;  /* 0x000000eab3b67211 */ /* 0x004fe200078a10ff */
[----:B------:R-:W-:Y:S01]  /*2f3a0*/  IMAD.MOV.U32 R167, RZ, RZ, R165 ;  /* 0x000000ffffa77224 */ /* 0x000fe200078e00a5 */
[----:B------:R-:W2:Y:S01]  /*2f3b0*/  LDC R88, c[0x0][0x240] ;  /* 0x00009000ff587b82 */ /* 0x000ea20000000800 */
[----:B------:R-:W-:Y:S01]  /*2f3c0*/  IMAD.MOV.U32 R165, RZ, RZ, R163 ;  /* 0x000000ffffa57224 */ /* 0x000fe200078e00a3 */
[----:B------:R-:W-:Y:S01]  /*2f3d0*/  MOV R163, R161 ;  /* 0x000000a100a37202 */ /* 0x000fe20000000f00 */
[----:B------:R-:W-:-:S02]  /*2f3e0*/  IMAD.MOV.U32 R161, RZ, RZ, R159 ;  /* 0x000000ffffa17224 */ /* 0x000fc400078e009f */
[----:B------:R-:W-:Y:S01]  /*2f3f0*/  IMAD.MOV.U32 R159, RZ, RZ, R157 ;  /* 0x000000ffff9f7224 */ /* 0x000fe200078e009d */
[----:B------:R-:W-:Y:S01]  /*2f400*/  MOV R157, R153 ;  /* 0x00000099009d7202 */ /* 0x000fe20000000f00 */
[----:B------:R-:W-:Y:S02]  /*2f410*/  IMAD.MOV.U32 R153, RZ, RZ, R121 ;  /* 0x000000ffff997224 */ /* 0x000fe400078e0079 */
[----:B------:R-:W-:Y:S02]  /*2f420*/  IMAD.MOV.U32 R121, RZ, RZ, R87 ;  /* 0x000000ffff797224 */ /* 0x000fe400078e0057 */
[----:B------:R-:W3:Y:S01]  /*2f430*/  LDC R87, c[0x0][0x240] ;  /* 0x00009000ff577b82 */ /* 0x000ee20000000800 */
[-C--:B------:R-:W-:Y:S02]  /*2f440*/  LEA.HI.X.SX32 R181, R5, R0.reuse, 0x2, P6 ;  /* 0x0000000005b57211 */ /* 0x080fe400030f16ff */
[----:B------:R-:W-:-:S03]  /*2f450*/  LEA.HI.X.SX32 R183, R179, R0, 0x2, P5 ;  /* 0x00000000b3b77211 */ /* 0x000fc600028f16ff */
[----:B------:R4:W-:Y:S04]  /*2f460*/  STL.64 [R1+0x6f0], R180 ;  /* 0x0006f0b401007387 */ /* 0x0009e80000100a00 */
[----:B------:R1:W-:Y:S01]  /*2f470*/  STL.64 [R1+0x6e8], R182 ;  /* 0x0006e8b601007387 */ /* 0x0003e20000100a00 */
[----:B----4-:R-:W-:-:S04]  /*2f480*/  LEA R180, P6, R12, R234, 0x2 ;  /* 0x000000ea0cb47211 */ /* 0x010fc800078c10ff */
[----:B------:R-:W-:Y:S01]  /*2f490*/  LEA.HI.X.SX32 R181, R12, R0, 0x2, P6 ;  /* 0x000000000cb57211 */ /* 0x000fe200030f16ff */
[----:B-1----:R-:W4:Y:S04]  /*2f4a0*/  LDL.LU R182, [R1+0x15c] ;  /* 0x00015c0001b67983 */ /* 0x002f280000300800 */
[----:B------:R-:W4:Y:S04]  /*2f4b0*/  LDL.LU R5, [R1+0x160] ;  /* 0x0001600001057983 */ /* 0x000f280000300800 */
[----:B------:R1:W-:Y:S02]  /*2f4c0*/  STL.64 [R1+0x6e0], R180 ;  /* 0x0006e0b401007387 */ /* 0x0003e40000100a00 */
[----:B-1----:R-:W-:-:S04]  /*2f4d0*/  LEA R180, P6, R107, R234, 0x2 ;  /* 0x000000ea6bb47211 */ /* 0x002fc800078c10ff */
[----:B------:R-:W-:Y:S01]  /*2f4e0*/  LEA.HI.X.SX32 R181, R107, R0, 0x2, P6 ;  /* 0x000000006bb57211 */ /* 0x000fe200030f16ff */
[----:B---3--:R-:W-:Y:S01]  /*2f4f0*/  IMAD R87, R184, R87, RZ ;  /* 0x00000057b8577224 */ /* 0x008fe200078e02ff */
[----:B------:R-:W-:-:S04]  /*2f500*/  LEA R184, P5, R109, R234, 0x2 ;  /* 0x000000ea6db87211 */ /* 0x000fc800078a10ff */
[----:B------:R-:W-:Y:S02]  /*2f510*/  LEA.HI.X.SX32 R185, R109, R0, 0x2, P5 ;  /* 0x000000006db97211 */ /* 0x000fe400028f16ff */
[----:B------:R-:W-:Y:S01]  /*2f520*/  MOV R175, R173 ;  /* 0x000000ad00af7202 */ /* 0x000fe20000000f00 */
[----:B------:R-:W-:Y:S01]  /*2f530*/  IMAD.MOV.U32 R151, RZ, RZ, R86 ;  /* 0x000000ffff977224 */ /* 0x000fe200078e0056 */
[----:B------:R-:W-:Y:S01]  /*2f540*/  LEA R186, P6, R105, R234, 0x2 ;  /* 0x000000ea69ba7211 */ /* 0x000fe200078c10ff */
[----:B------:R1:W-:Y:S01]  /*2f550*/  STL.64 [R1+0x6d8], R184 ;  /* 0x0006d8b801007387 */ /* 0x0003e20000100a00 */
[----:B------:R-:W-:Y:S01]  /*2f560*/  IMAD.MOV.U32 R173, RZ, RZ, R167 ;  /* 0x000000ffffad7224 */ /* 0x000fe200078e00a7 */
[----:B------:R-:W3:Y:S02]  /*2f570*/  LDC R86, c[0x0][0x240] ;  /* 0x00009000ff567b82 */ /* 0x000ee40000000800 */
[----:B------:R-:W4:Y:S04]  /*2f580*/  LDL.LU R12, [R1+0x51c] ;  /* 0x00051c00010c7983 */ /* 0x000f280000300800 */
[----:B------:R-:W3:Y:S01]  /*2f590*/  LDL.LU R183, [R1+0x164] ;  /* 0x0001640001b77983 */ /* 0x000ee20000300800 */
[----:B--2---:R-:W-:Y:S01]  /*2f5a0*/  IMAD R88, R188, R88, RZ ;  /* 0x00000058bc587224 */ /* 0x004fe200078e02ff */
[----:B------:R-:W2:Y:S01]  /*2f5b0*/  LDC R109, c[0x0][0x240] ;  /* 0x00009000ff6d7b82 */ /* 0x000ea20000000800 */
[C---:B-1----:R-:W-:Y:S01]  /*2f5c0*/  LEA R184, P5, R106.reuse, R234, 0x2 ;  /* 0x000000ea6ab87211 */ /* 0x042fe200078a10ff */
[----:B------:R1:W-:Y:S03]  /*2f5d0*/  STL.64 [R1+0x6d0], R180 ;  /* 0x0006d0b401007387 */ /* 0x0003e60000100a00 */
[----:B------:R-:W-:Y:S01]  /*2f5e0*/  LEA.HI.X.SX32 R185, R106, R0, 0x2, P5 ;  /* 0x000000006ab97211 */ /* 0x000fe200028f16ff */
[----:B-1----:R-:W2:Y:S04]  /*2f5f0*/  LDL.LU R180, [R1+0x168] ;  /* 0x0001680001b47983 */ /* 0x002ea80000300800 */
[----:B------:R1:W-:Y:S04]  /*2f600*/  STL.64 [R1+0x6c8], R184 ;  /* 0x0006c8b801007387 */ /* 0x0003e80000100a00 */
[----:B------:R-:W3:Y:S01]  /*2f610*/  LDL.LU R181, [R1+0x520] ;  /* 0x0005200001b57983 */ /* 0x000ee20000300800 */
[----:B------:R-:W-:Y:S01]  /*2f620*/  IMAD.MOV.U32 R167, RZ, RZ, R165 ;  /* 0x000000ffffa77224 */ /* 0x000fe200078e00a5 */
[----:B------:R-:W-:Y:S01]  /*2f630*/  MOV R165, R163 ;  /* 0x000000a300a57202 */ /* 0x000fe20000000f00 */
[----:B------:R-:W-:-:S02]  /*2f640*/  IMAD.MOV.U32 R163, RZ, RZ, R161 ;  /* 0x000000ffffa37224 */ /* 0x000fc400078e00a1 */
[----:B------:R-:W-:Y:S01]  /*2f650*/  IMAD.MOV.U32 R161, RZ, RZ, R159 ;  /* 0x000000ffffa17224 */ /* 0x000fe200078e009f */
[----:B------:R-:W-:Y:S01]  /*2f660*/  MOV R159, R157 ;  /* 0x0000009d009f7202 */ /* 0x000fe20000000f00 */
[----:B------:R-:W-:Y:S02]  /*2f670*/  IMAD.MOV.U32 R157, RZ, RZ, R153 ;  /* 0x000000ffff9d7224 */ /* 0x000fe400078e0099 */
[----:B------:R-:W-:Y:S01]  /*2f680*/  IMAD.MOV.U32 R153, RZ, RZ, R149 ;  /* 0x000000ffff997224 */ /* 0x000fe200078e0095 */
[----:B------:R-:W-:Y:S01]  /*2f690*/  MOV R149, R143 ;  /* 0x0000008f00957202 */ /* 0x000fe20000000f00 */
[----:B------:R-:W-:Y:S01]  /*2f6a0*/  IMAD.MOV.U32 R177, RZ, RZ, R175 ;  /* 0x000000ffffb17224 */ /* 0x000fe200078e00af */
[----:B------:R-:W-:Y:S01]  /*2f6b0*/  MOV R175, R173 ;  /* 0x000000ad00af7202 */ /* 0x000fe20000000f00 */
[----:B------:R-:W-:Y:S02]  /*2f6c0*/  IMAD.MOV.U32 R143, RZ, RZ, R89 ;  /* 0x000000ffff8f7224 */ /* 0x000fe400078e0059 */
[----:B------:R-:W-:Y:S01]  /*2f6d0*/  IMAD.MOV.U32 R173, RZ, RZ, R167 ;  /* 0x000000ffffad7224 */ /* 0x000fe200078e00a7 */
[----:B------:R-:W4:Y:S01]  /*2f6e0*/  LDC R89, c[0x0][0x240] ;  /* 0x00009000ff597b82 */ /* 0x000f220000000800 */
[----:B------:R-:W-:Y:S01]  /*2f6f0*/  IMAD.MOV.U32 R167, RZ, RZ, R163 ;  /* 0x000000ffffa77224 */ /* 0x000fe200078e00a3 */
[----:B------:R-:W-:Y:S01]  /*2f700*/  MOV R163, R159 ;  /* 0x0000009f00a37202 */ /* 0x000fe20000000f00 */
[----:B------:R-:W-:-:S02]  /*2f710*/  IMAD.MOV.U32 R159, RZ, RZ, R157 ;  /* 0x000000ffff9f7224 */ /* 0x000fc400078e009d */
[----:B------:R-:W-:Y:S01]  /*2f720*/  IMAD.MOV.U32 R157, RZ, RZ, R153 ;  /* 0x000000ffff9d7224 */ /* 0x000fe200078e0099 */
[----:B------:R-:W-:Y:S01]  /*2f730*/  MOV R153, R143 ;  /* 0x0000008f00997202 */ /* 0x000fe20000000f00 */
[----:B------:R-:W-:Y:S02]  /*2f740*/  IMAD.MOV.U32 R143, RZ, RZ, R91 ;  /* 0x000000ffff8f7224 */ /* 0x000fe400078e005b */
[----:B------:R-:W3:Y:S01]  /*2f750*/  LDC R91, c[0x0][0x240] ;  /* 0x00009000ff5b7b82 */ /* 0x000ee20000000800 */
[C---:B-1----:R-:W-:Y:S02]  /*2f760*/  LEA R184, P5, R104.reuse, R234, 0x2 ;  /* 0x000000ea68b87211 */ /* 0x042fe400078a10ff */
[-C--:B------:R-:W-:Y:S02]  /*2f770*/  LEA.HI.X.SX32 R187, R105, R0.reuse, 0x2, P6 ;  /* 0x0000000069bb7211 */ /* 0x080fe400030f16ff */
[----:B------:R-:W-:Y:S01]  /*2f780*/  LEA.HI.X.SX32 R185, R104, R0, 0x2, P5 ;  /* 0x0000000068b97211 */ /* 0x000fe200028f16ff */
[----:B----4-:R-:W-:-:S02]  /*2f790*/  IMAD R89, R12, R89, RZ ;  /* 0x000000590c597224 */ /* 0x010fc400078e02ff */
[----:B------:R-:W4:Y:S04]  /*2f7a0*/  LDL.LU R12, [R1+0x16c] ;  /* 0x00016c00010c7983 */ /* 0x000f280000300800 */
[----:B------:R1:W-:Y:S04]  /*2f7b0*/  STL.64 [R1+0x6c0], R186 ;  /* 0x0006c0ba01007387 */ /* 0x0003e80000100a00 */
[----:B------:R2:W-:Y:S01]  /*2f7c0*/  STL.64 [R1+0x6b8], R184 ;  /* 0x0006b8b801007387 */ /* 0x0005e20000100a00 */
[----:B---3--:R-:W-:-:S03]  /*2f7d0*/  IMAD R91, R181, R91, RZ ;  /* 0x0000005bb55b7224 */ /* 0x008fc600078e02ff */
[----:B------:R-:W3:Y:S01]  /*2f7e0*/  LDL.LU R181, [R1+0x524] ;  /* 0x0005240001b57983 */ /* 0x000ee20000300800 */
[----:B------:R-:W-:Y:S01]  /*2f7f0*/  IMAD.MOV.U32 R4, RZ, RZ, R151 ;  /* 0x000000ffff047224 */ /* 0x000fe200078e0097 */
[----:B------:R-:W-:Y:S02]  /*2f800*/  MOV R151, R93 ;  /* 0x0000005d00977202 */ /* 0x000fe40000000f00 */
[----:B------:R-:W3:Y:S01]  /*2f810*/  LDC R93, c[0x0][0x240] ;  /* 0x00009000ff5d7b82 */ /* 0x000ee20000000800 */
[----:B------:R-:W-:-:S04]  /*2f820*/  LEA R106, P6, R103, R234, 0x2 ;  /* 0x000000ea676a7211 */ /* 0x000fc800078c10ff */
[----:B------:R-:W-:Y:S02]  /*2f830*/  LEA.HI.X.SX32 R107, R103, R0, 0x2, P6 ;  /* 0x00000000676b7211 */ /* 0x000fe400030f16ff */
[----:B-1----:R-:W-:-:S04]  /*2f840*/  LEA R186, P5, R102, R234, 0x2 ;  /* 0x000000ea66ba7211 */ /* 0x002fc800078a10ff */
[----:B------:R-:W-:Y:S02]  /*2f850*/  LEA.HI.X.SX32 R187, R102, R0, 0x2, P5 ;  /* 0x0000000066bb7211 */ /* 0x000fe400028f16ff */
[----:B------:R-:W-:Y:S01]  /*2f860*/  LEA R104, P5, R99, R234, 0x2 ;  /* 0x000000ea63687211 */ /* 0x000fe200078a10ff */
[----:B------:R-:W-:-:S03]  /*2f870*/  IMAD R86, R190, R86, RZ ;  /* 0x00000056be567224 */ /* 0x000fc600078e02ff */
[----:B------:R-:W-:Y:S01]  /*2f880*/  LEA.HI.X.SX32 R105, R99, R0, 0x2, P5 ;  /* 0x0000000063697211 */ /* 0x000fe200028f16ff */
[----:B---3--:R-:W-:Y:S02]  /*2f890*/  IMAD R93, R181, R93, RZ ;  /* 0x0000005db55d7224 */ /* 0x008fe400078e02ff */
[----:B------:R-:W3:Y:S04]  /*2f8a0*/  LDL.LU R181, [R1+0x170] ;  /* 0x0001700001b57983 */ /* 0x000ee80000300800 */
[----:B------:R1:W-:Y:S04]  /*2f8b0*/  STL.64 [R1+0x6b0], R106 ;  /* 0x0006b06a01007387 */ /* 0x0003e80000100a00 */
[----:B--2---:R-:W2:Y:S01]  /*2f8c0*/  LDL.LU R184, [R1+0x174] ;  /* 0x0001740001b87983 */ /* 0x004ea20000300800 */
[----:B-1----:R-:W-:-:S03]  /*2f8d0*/  LEA R106, P6, R101, R234, 0x2 ;  /* 0x000000ea656a7211 */ /* 0x002fc600078c10ff */
[----:B------:R1:W-:Y:S01]  /*2f8e0*/  STL.64 [R1+0x6a8], R186 ;  /* 0x0006a8ba01007387 */ /* 0x0003e20000100a00 */
[----:B------:R-:W-:-:S03]  /*2f8f0*/  LEA.HI.X.SX32 R107, R101, R0, 0x2, P6 ;  /* 0x00000000656b7211 */ /* 0x000fc600030f16ff */
[----:B-1----:R-:W2:Y:S04]  /*2f900*/  LDL.LU R186, [R1+0x17c] ;  /* 0x00017c0001ba7983 */ /* 0x002ea80000300800 */
[----:B------:R-:W-:Y:S04]  /*2f910*/  STL.64 [R1+0x6a0], R106 ;  /* 0x0006a06a01007387 */ /* 0x000fe80000100a00 */
[----:B------:R-:W2:Y:S04]  /*2f920*/  LDL.LU R190, [R1+0x18c] ;  /* 0x00018c0001be7983 */ /* 0x000ea80000300800 */
[----:B------:R1:W-:Y:S04]  /*2f930*/  STL.64 [R1+0x698], R104 ;  /* 0x0006986801007387 */ /* 0x0003e80000100a00 */
[----:B------:R-:W3:Y:S01]  /*2f940*/  LDL.LU R185, [R1+0x528] ;  /* 0x0005280001b97983 */ /* 0x000ee20000300800 */
[----:B------:R-:W-:Y:S01]  /*2f950*/  LEA R102, P6, R182, R234, 0x2 ;  /* 0x000000eab6667211 */ /* 0x000fe200078c10ff */
[----:B------:R-:W-:-:S02]  /*2f960*/  IMAD.MOV.U32 R179, RZ, RZ, R4 ;  /* 0x000000ffffb37224 */ /* 0x000fc400078e0004 */
[----:B------:R-:W-:Y:S01]  /*2f970*/  IMAD.MOV.U32 R4, RZ, RZ, R177 ;  /* 0x000000ffff047224 */ /* 0x000fe200078e00b1 */
[----:B------:R-:W-:Y:S01]  /*2f980*/  MOV R177, R117 ;  /* 0x0000007500b17202 */ /* 0x000fe20000000f00 */
[----:B------:R-:W-:Y:S01]  /*2f990*/  IMAD.MOV.U32 R117, RZ, RZ, R95 ;  /* 0x000000ffff757224 */ /* 0x000fe200078e005f */
[C---:B-1----:R-:W-:Y:S01]  /*2f9a0*/  LEA R104, P5, R5.reuse, R234, 0x2 ;  /* 0x000000ea05687211 */ /* 0x042fe200078a10ff */
[----:B------:R-:W3:Y:S01]  /*2f9b0*/  LDC R95, c[0x0][0x240] ;  /* 0x00009000ff5f7b82 */ /* 0x000ee20000000800 */
[-C--:B------:R-:W-:Y:S01]  /*2f9c0*/  LEA.HI.X.SX32 R103, R182, R0.reuse, 0x2, P6 ;  /* 0x00000000b6677211 */ /* 0x080fe200030f16ff */
[----:B------:R-:W2:Y:S01]  /*2f9d0*/  LDL.LU R187, [R1+0x190] ;  /* 0x0001900001bb7983 */ /* 0x000ea20000300800 */
[----:B------:R-:W-:-:S03]  /*2f9e0*/  LEA.HI.X.SX32 R105, R5, R0, 0x2, P5 ;  /* 0x0000000005697211 */ /* 0x000fc600028f16ff */
        /* <DEDUP_REMOVED lines=10> */
[----:B------:R3:W-:Y:S01]  /*2fa90*/  STL.64 [R1+0x678], R104 ;  /* 0x0006786801007387 */ /* 0x0007e20000100a00 */
[----:B-1----:R-:W-:-:S03]  /*2faa0*/  LEA R102, P6, R12, R234, 0x2 ;  /* 0x000000ea0c667211 */ /* 0x002fc600078c10ff */
[----:B------:R-:W4:Y:S01]  /*2fab0*/  LDL.LU R183, [R1+0x1c4] ;  /* 0x0001c40001b77983 */ /* 0x000f220000300800 */
[----:B------:R-:W-:Y:S01]  /*2fac0*/  LEA.HI.X.SX32 R103, R12, R0, 0x2, P6 ;  /* 0x000000000c677211 */ /* 0x000fe200030f16ff */
[----:B---3--:R-:W-:Y:S01]  /*2fad0*/  IMAD R95, R185, R95, RZ ;  /* 0x0000005fb95f7224 */ /* 0x008fe200078e02ff */
[----:B------:R-:W-:-:S03]  /*2fae0*/  LEA R104, P5, R14, R234, 0x2 ;  /* 0x000000ea0e687211 */ /* 0x000fc600078a10ff */
[----:B------:R1:W-:Y:S01]  /*2faf0*/  STL.64 [R1+0x670], R102 ;  /* 0x0006706601007387 */ /* 0x0003e20000100a00 */
[----:B------:R-:W-:Y:S01]  /*2fb00*/  IMAD.MOV.U32 R5, RZ, RZ, R4 ;  /* 0x000000ffff057224 */ /* 0x000fe200078e0004 */
[----:B------:R-:W3:Y:S01]  /*2fb10*/  LDC R12, c[0x0][0x240] ;  /* 0x00009000ff0c7b82 */ /* 0x000ee20000000800 */
[----:B------:R-:W-:Y:S01]  /*2fb20*/  LEA.HI.X.SX32 R105, R14, R0, 0x2, P5 ;  /* 0x000000000e697211 */ /* 0x000fe200028f16ff */
[----:B------:R-:W3:Y:S04]  /*2fb30*/  LDL.LU R185, [R1+0x1e4] ;  /* 0x0001e40001b97983 */ /* 0x000ee80000300800 */
[----:B------:R2:W-:Y:S02]  /*2fb40*/  STL.64 [R1+0x668], R104 ;  /* 0x0006686801007387 */ /* 0x0005e40000100a00 */
[----:B------:R-:W3:Y:S01]  /*2fb50*/  LDC R4, c[0x0][0x240] ;  /* 0x00009000ff047b82 */ /* 0x000ee20000000800 */
[C---:B-1----:R-:W-:Y:S01]  /*2fb60*/  LEA R102, P6, R181.reuse, R234, 0x2 ;  /* 0x000000eab5667211 */ /* 0x042fe200078c10ff */
[----:B------:R-:W3:Y:S03]  /*2fb70*/  LDL.LU R191, [R1+0x1e8] ;  /* 0x0001e80001bf7983 */ /* 0x000ee60000300800 */
[----:B------:R-:W-:-:S02]  /*2fb80*/  LEA.HI.X.SX32 R103, R181, R0, 0x2, P6 ;  /* 0x00000000b5677211 */ /* 0x000fc400030f16ff */
[----:B------:R-:W-:Y:S01]  /*2fb90*/  MOV R180, R5 ;  /* 0x0000000500b47202 */ /* 0x000fe20000000f00 */
[----:B------:R-:W1:Y:S01]  /*2fba0*/  LDC R14, c[0x0][0x240] ;  /* 0x00009000ff0e7b82 */ /* 0x000e620000000800 */
[C---:B--2---:R-:W-:Y:S01]  /*2fbb0*/  LEA R104, P5, R184.reuse, R234, 0x2 ;  /* 0x000000eab8687211 */ /* 0x044fe200078a10ff */
[----:B------:R2:W-:Y:S03]  /*2fbc0*/  STL.64 [R1+0x660], R102 ;  /* 0x0006606601007387 */ /* 0x0005e60000100a00 */
[----:B------:R-:W-:Y:S01]  /*2fbd0*/  LEA.HI.X.SX32 R105, R184, R0, 0x2, P5 ;  /* 0x00000000b8697211 */ /* 0x000fe200028f16ff */
[----:B------:R-:W3:Y:S02]  /*2fbe0*/  LDL.LU R181, [R1+0x1ec] ;  /* 0x0001ec0001b57983 */ /* 0x000ee40000300800 */
[----:B------:R-:W1:Y:S02]  /*2fbf0*/  LDC R5, c[0x0][0x240] ;  /* 0x00009000ff057b82 */ /* 0x000e640000000800 */
[----:B------:R2:W-:Y:S04]  /*2fc00*/  STL.64 [R1+0x658], R104 ;  /* 0x0006586801007387 */ /* 0x0005e80000100a00 */
[----:B------:R-:W4:Y:S01]  /*2fc10*/  LDL.LU R184, [R1+0x52c] ;  /* 0x00052c0001b87983 */ /* 0x000f220000300800 */
[----:B--2---:R-:W-:-:S04]  /*2fc20*/  LEA R102, P6, R186, R234, 0x2 ;  /* 0x000000eaba667211 */ /* 0x004fc800078c10ff */
[----:B------:R-:W-:Y:S02]  /*2fc30*/  LEA.HI.X.SX32 R103, R186, R0, 0x2, P6 ;  /* 0x00000000ba677211 */ /* 0x000fe400030f16ff */
[----:B------:R-:W-:-:S04]  /*2fc40*/  LEA R104, P5, R190, R234, 0x2 ;  /* 0x000000eabe687211 */ /* 0x000fc800078a10ff */
[----:B------:R-:W-:Y:S01]  /*2fc50*/  LEA.HI.X.SX32 R105, R190, R0, 0x2, P5 ;  /* 0x00000000be697211 */ /* 0x000fe200028f16ff */
[----:B----4-:R-:W-:Y:S02]  /*2fc60*/  IMAD R3, R184, R3, RZ ;  /* 0x00000003b8037224 */ /* 0x010fe400078e02ff */
[----:B------:R-:W2:Y:S04]  /*2fc70*/  LDL.LU R184, [R1+0x200] ;  /* 0x0002000001b87983 */ /* 0x000ea80000300800 */
[----:B------:R4:W-:Y:S04]  /*2fc80*/  STL.64 [R1+0x650], R102 ;  /* 0x0006506601007387 */ /* 0x0009e80000100a00 */
[----:B------:R-:W2:Y:S04]  /*2fc90*/  LDL.LU R186, [R1+0x204] ;  /* 0x0002040001ba7983 */ /* 0x000ea80000300800 */
[----:B------:R1:W-:Y:S01]  /*2fca0*/  STL.64 [R1+0x648], R104 ;  /* 0x0006486801007387 */ /* 0x0003e20000100a00 */
[----:B----4-:R-:W-:-:S03]  /*2fcb0*/  LEA R102, P6, R187, R234, 0x2 ;  /* 0x000000eabb667211 */ /* 0x010fc600078c10ff */
[----:B------:R-:W4:Y:S01]  /*2fcc0*/  LDL.LU R190, [R1+0x208] ;  /* 0x0002080001be7983 */ /* 0x000f220000300800 */
[----:B------:R-:W-:Y:S02]  /*2fcd0*/  LEA.HI.X.SX32 R103, R187, R0, 0x2, P6 ;  /* 0x00000000bb677211 */ /* 0x000fe400030f16ff */
[----:B-1----:R-:W-:-:S03]  /*2fce0*/  LEA R104, P5, R188, R234, 0x2 ;  /* 0x000000eabc687211 */ /* 0x002fc600078a10ff */
        /* <DEDUP_REMOVED lines=19> */
[----:B--2---:R-:W-:Y:S02]  /*2fe20*/  IMAD R5, R189, R5, RZ ;  /* 0x00000005bd057224 */ /* 0x004fe400078e02ff */
[----:B------:R-:W2:Y:S04]  /*2fe30*/  LDL.LU R189, [R1+0x228] ;  /* 0x0002280001bd7983 */ /* 0x000ea80000300800 */
[----:B------:R1:W-:Y:S04]  /*2fe40*/  STL.64 [R1+0x620], R102 ;  /* 0x0006206601007387 */ /* 0x0003e80000100a00 */
[----:B------:R-:W4:Y:S04]  /*2fe50*/  LDL.LU R183, [R1+0x22c] ;  /* 0x00022c0001b77983 */ /* 0x000f280000300800 */
[----:B------:R3:W-:Y:S04]  /*2fe60*/  STL.64 [R1+0x618], R104 ;  /* 0x0006186801007387 */ /* 0x0007e80000100a00 */
[----:B------:R-:W2:Y:S01]  /*2fe70*/  LDL.LU R185, [R1+0x538] ;  /* 0x0005380001b97983 */ /* 0x000ea20000300800 */
[----:B-1----:R-:W-:-:S04]  /*2fe80*/  LEA R102, P6, R191, R234, 0x2 ;  /* 0x000000eabf667211 */ /* 0x002fc800078c10ff */
[----:B------:R-:W-:Y:S02]  /*2fe90*/  LEA.HI.X.SX32 R103, R191, R0, 0x2, P6 ;  /* 0x00000000bf677211 */ /* 0x000fe400030f16ff */
[----:B---3--:R-:W-:-:S04]  /*2fea0*/  LEA R104, P5, R181, R234, 0x2 ;  /* 0x000000eab5687211 */ /* 0x008fc800078a10ff */
[----:B------:R-:W-:Y:S01]  /*2feb0*/  LEA.HI.X.SX32 R105, R181, R0, 0x2, P5 ;  /* 0x00000000b5697211 */ /* 0x000fe200028f16ff */
[----:B------:R-:W-:Y:S02]  /*2fec0*/  IMAD.MOV.U32 R181, RZ, RZ, R180 ;  /* 0x000000ffffb57224 */ /* 0x000fe400078e00b4 */
[----:B------:R-:W-:Y:S01]  /*2fed0*/  IMAD.MOV.U32 R180, RZ, RZ, R179 ;  /* 0x000000ffffb47224 */ /* 0x000fe200078e00b3 */
[----:B------:R-:W-:Y:S01]  /*2fee0*/  MOV R179, R177 ;  /* 0x000000b100b37202 */ /* 0x000fe20000000f00 */
[----:B------:R-:W-:Y:S02]  /*2fef0*/  IMAD.MOV.U32 R177, RZ, RZ, R175 ;  /* 0x000000ffffb17224 */ /* 0x000fe400078e00af */
[----:B------:R-:W-:Y:S01]  /*2ff00*/  IMAD.MOV.U32 R175, RZ, RZ, R173 ;  /* 0x000000ffffaf7224 */ /* 0x000fe200078e00ad */
[----:B------:R-:W-:Y:S01]  /*2ff10*/  MOV R173, R171 ;  /* 0x000000ab00ad7202 */ /* 0x000fe20000000f00 */
[----:B------:R-:W-:Y:S02]  /*2ff20*/  IMAD.MOV.U32 R171, RZ, RZ, R167 ;  /* 0x000000ffffab7224 */ /* 0x000fe400078e00a7 */
[----:B------:R-:W-:Y:S01]  /*2ff30*/  IMAD.MOV.U32 R167, RZ, RZ, R165 ;  /* 0x000000ffffa77224 */ /* 0x000fe200078e00a5 */
[----:B------:R-:W-:Y:S01]  /*2ff40*/  MOV R165, R163 ;  /* 0x000000a300a57202 */ /* 0x000fe20000000f00 */
[----:B------:R-:W-:-:S02]  /*2ff50*/  IMAD.MOV.U32 R163, RZ, RZ, R161 ;  /* 0x000000ffffa37224 */ /* 0x000fc400078e00a1 */
[----:B------:R-:W-:Y:S01]  /*2ff60*/  IMAD.MOV.U32 R161, RZ, RZ, R159 ;  /* 0x000000ffffa17224 */ /* 0x000fe200078e009f */
[----:B------:R-:W-:Y:S01]  /*2ff70*/  MOV R159, R157 ;  /* 0x0000009d009f7202 */ /* 0x000fe20000000f00 */
[----:B------:R-:W-:Y:S02]  /*2ff80*/  IMAD.MOV.U32 R157, RZ, RZ, R16 ;  /* 0x000000ffff9d7224 */ /* 0x000fe400078e0010 */
[----:B------:R-:W1:Y:S01]  /*2ff90*/  LDC R16, c[0x0][0x240] ;  /* 0x00009000ff107b82 */ /* 0x000e620000000800 */
[----:B--2---:R-:W-:Y:S02]  /*2ffa0*/  IMAD R12, R185, R12, RZ ;  /* 0x0000000cb90c7224 */ /* 0x004fe400078e02ff */
[----:B------:R-:W2:Y:S04]  /*2ffb0*/  LDL.LU R185, [R1+0x230] ;  /* 0x0002300001b97983 */ /* 0x000ea80000300800 */
[----:B------:R3:W-:Y:S04]  /*2ffc0*/  STL.64 [R1+0x610], R102 ;  /* 0x0006106601007387 */ /* 0x0007e80000100a00 */
[----:B------:R-:W2:Y:S01]  /*2ffd0*/  LDL.LU R193, [R1+0x238] ;  /* 0x0002380001c17983 */ /* 0x000ea20000300800 */
[----:B---3--:R-:W-:-:S04]  /*2ffe0*/  LEA R102, P6, R184, R234, 0x2 ;  /* 0x000000eab8667211 */ /* 0x008fc800078c10ff */
[----:B------:R-:W-:Y:S01]  /*2fff0*/  LEA.HI.X.SX32 R103, R184, R0, 0x2, P6 ;  /* 0x00000000b8677211 */ /* 0x000fe200030f16ff */
[----:B------:R-:W-:Y:S01]  /*30000*/  IMAD.MOV.U32 R184, RZ, RZ, R181 ;  /* 0x000000ffffb87224 */ /* 0x000fe200078e00b5 */
[----:B------:R-:W-:Y:S01]  /*30010*/  MOV R181, R180 ;  /* 0x000000b400b57202 */ /* 0x000fe20000000f00 */
[----:B------:R-:W-:Y:S02]  /*30020*/  IMAD.MOV.U32 R180, RZ, RZ, R179 ;  /* 0x000000ffffb47224 */ /* 0x000fe400078e00b3 */
[----:B------:R-:W-:Y:S01]  /*30030*/  IMAD.MOV.U32 R179, RZ, RZ, R177 ;  /* 0x000000ffffb37224 */ /* 0x000fe200078e00b1 */
[----:B------:R-:W-:Y:S01]  /*30040*/  MOV R177, R175 ;  /* 0x000000af00b17202 */ /* 0x000fe20000000f00 */
[----:B------:R-:W-:Y:S01]  /*30050*/  IMAD.MOV.U32 R175, RZ, RZ, R173 ;  /* 0x000000ffffaf7224 */ /* 0x000fe200078e00ad */
[----:B------:R3:W-:Y:S01]  /*30060*/  STL.64 [R1+0x608], R104 ;  /* 0x0006086801007387 */ /* 0x0007e20000100a00 */
[----:B------:R-:W-:Y:S01]  /*30070*/  IMAD.MOV.U32 R173, RZ, RZ, R171 ;  /* 0x000000ffffad7224 */ /* 0x000fe200078e00ab */
[----:B------:R-:W-:Y:S01]  /*30080*/  MOV R171, R167 ;  /* 0x000000a700ab7202 */ /* 0x000fe20000000f00 */
[----:B------:R-:W-:Y:S01]  /*30090*/  IMAD.MOV.U32 R167, RZ, RZ, R165 ;  /* 0x000000ffffa77224 */ /* 0x000fe200078e00a5 */
[----:B------:R-:W2:Y:S01]  /*300a0*/  LDL.LU R192, [R1+0x240] ;  /* 0x0002400001c07983 */ /* 0x000ea20000300800 */
[----:B------:R-:W-:Y:S01]  /*300b0*/  IMAD.MOV.U32 R165, RZ, RZ, R163 ;  /* 0x000000ffffa57224 */ /* 0x000fe200078e00a3 */
[----:B------:R-:W-:Y:S01]  /*300c0*/  MOV R163, R161 ;  /* 0x000000a100a37202 */ /* 0x000fe20000000f00 */
[----:B------:R-:W-:Y:S01]  /*300d0*/  IMAD.MOV.U32 R161, RZ, RZ, R159 ;  /* 0x000000ffffa17224 */ /* 0x000fe200078e009f */
[----:B---3--:R-:W-:Y:S01]  /*300e0*/  LEA R104, P5, R186, R234, 0x2 ;  /* 0x000000eaba687211 */ /* 0x008fe200078a10ff */
[----:B------:R-:W-:Y:S01]  /*300f0*/  IMAD.MOV.U32 R159, RZ, RZ, R157 ;  /* 0x000000ffff9f7224 */ /* 0x000fe200078e009d */
[----:B------:R-:W-:-:S02]  /*30100*/  MOV R157, R155 ;  /* 0x0000009b009d7202 */ /* 0x000fc40000000f00 */
[----:B------:R-:W-:Y:S01]  /*30110*/  LEA.HI.X.SX32 R105, R186, R0, 0x2, P5 ;  /* 0x00000000ba697211 */ /* 0x000fe200028f16ff */
[----:B------:R3:W-:Y:S01]  /*30120*/  STL.64 [R1+0x600], R102 ;  /* 0x0006006601007387 */ /* 0x0007e20000100a00 */
[----:B------:R-:W-:-:S03]  /*30130*/  IMAD.MOV.U32 R155, RZ, RZ, R153 ;  /* 0x000000ffff9b7224 */ /* 0x000fc600078e0099 */
[----:B------:R-:W4:Y:S04]  /*30140*/  LDL.LU R153, [R1+0x334] ;  /* 0x0003340001997983 */ /* 0x000f280000300800 */
[----:B------:R1:W-:Y:S04]  /*30150*/  STL.64 [R1+0x5f8], R104 ;  /* 0x0005f86801007387 */ /* 0x0003e80000100a00 */
[----:B------:R-:W2:Y:S01]  /*30160*/  LDL.LU R186, [R1+0x568] ;  /* 0x0005680001ba7983 */ /* 0x000ea20000300800 */
[----:B---3--:R-:W-:Y:S01]  /*30170*/  LEA R102, P6, R190, R234, 0x2 ;  /* 0x000000eabe667211 */ /* 0x008fe200078c10ff */
[----:B--2---:R-:W-:-:S02]  /*30180*/  IMAD R14, R186, R14, RZ ;  /* 0x0000000eba0e7224 */ /* 0x004fc400078e02ff */
        /* <DEDUP_REMOVED lines=14> */
[----:B----4-:R-:W-:Y:S02]  /*30270*/  IMAD.MOV.U32 R155, RZ, RZ, R153 ;  /* 0x000000ffff9b7224 */ /* 0x010fe400078e0099 */
[----:B------:R-:W-:Y:S02]  /*30280*/  IMAD.MOV.U32 R153, RZ, RZ, R151 ;  /* 0x000000ffff997224 */ /* 0x000fe400078e0097 */
[----:B------:R-:W2:Y:S01]  /*30290*/  LDL.LU R151, [R1+0x2bc] ;  /* 0x0002bc0001977983 */ /* 0x000ea20000300800 */
[----:B------:R-:W-:-:S02]  /*302a0*/  LEA.HI.X.SX32 R103, R190, R0, 0x2, P6 ;  /* 0x00000000be677211 */ /* 0x000fc400030f16ff */
[----:B------:R-:W-:Y:S01]  /*302b0*/  MOV R190, R181 ;  /* 0x000000b500be7202 */ /* 0x000fe20000000f00 */
[----:B------:R-:W-:Y:S01]  /*302c0*/  IMAD.MOV.U32 R181, RZ, RZ, R180 ;  /* 0x000000ffffb57224 */ /* 0x000fe200078e00b4 */
[C---:B-1----:R-:W-:Y:S01]  /*302d0*/  LEA R104, P5, R187.reuse, R234, 0x2 ;  /* 0x000000eabb687211 */ /* 0x042fe200078a10ff */
[----:B------:R-:W-:Y:S01]  /*302e0*/  IMAD.MOV.U32 R180, RZ, RZ, R179 ;  /* 0x000000ffffb47224 */ /* 0x000fe200078e00b3 */
[----:B------:R-:W-:Y:S01]  /*302f0*/  MOV R179, R177 ;  /* 0x000000b100b37202 */ /* 0x000fe20000000f00 */
[----:B------:R-:W-:Y:S01]  /*30300*/  IMAD.MOV.U32 R177, RZ, RZ, R175 ;  /* 0x000000ffffb17224 */ /* 0x000fe200078e00af */
[----:B------:R-:W-:Y:S01]  /*30310*/  LEA.HI.X.SX32 R105, R187, R0, 0x2, P5 ;  /* 0x00000000bb697211 */ /* 0x000fe200028f16ff */
[----:B------:R-:W-:Y:S01]  /*30320*/  IMAD.MOV.U32 R175, RZ, RZ, R173 ;  /* 0x000000ffffaf7224 */ /* 0x000fe200078e00ad */
[----:B------:R-:W-:Y:S01]  /*30330*/  MOV R173, R171 ;  /* 0x000000ab00ad7202 */ /* 0x000fe20000000f00 */
[----:B------:R-:W-:Y:S01]  /*30340*/  IMAD.MOV.U32 R171, RZ, RZ, R167 ;  /* 0x000000ffffab7224 */ /* 0x000fe200078e00a7 */
[----:B------:R-:W-:Y:S01]  /*30350*/  MOV R187, R181 ;  /* 0x000000b500bb7202 */ /* 0x000fe20000000f00 */
[----:B------:R-:W-:-:S02]  /*30360*/  IMAD.MOV.U32 R181, RZ, RZ, R180 ;  /* 0x000000ffffb57224 */ /* 0x000fc400078e00b4 */
[----:B------:R-:W-:Y:S01]  /*30370*/  IMAD.MOV.U32 R167, RZ, RZ, R165 ;  /* 0x000000ffffa77224 */ /* 0x000fe200078e00a5 */
[----:B------:R-:W-:Y:S01]  /*30380*/  MOV R165, R163 ;  /* 0x000000a300a57202 */ /* 0x000fe20000000f00 */
[----:B------:R-:W-:Y:S01]  /*30390*/  IMAD.MOV.U32 R180, RZ, RZ, R179 ;  /* 0x000000ffffb47224 */ /* 0x000fe200078e00b3 */
[----:B------:R-:W-:Y:S01]  /*303a0*/  MOV R179, R177 ;  /* 0x000000b100b37202 */ /* 0x000fe20000000f00 */
[----:B------:R-:W-:Y:S02]  /*303b0*/  IMAD.MOV.U32 R163, RZ, RZ, R161 ;  /* 0x000000ffffa37224 */ /* 0x000fe400078e00a1 */
[----:B------:R-:W-:Y:S02]  /*303c0*/  IMAD.MOV.U32 R177, RZ, RZ, R175 ;  /* 0x000000ffffb17224 */ /* 0x000fe400078e00af */
[----:B------:R-:W-:Y:S01]  /*303d0*/  IMAD.MOV.U32 R161, RZ, RZ, R159 ;  /* 0x000000ffffa17224 */ /* 0x000fe200078e009f */
[----:B------:R-:W-:Y:S01]  /*303e0*/  MOV R159, R157 ;  /* 0x0000009d009f7202 */ /* 0x000fe20000000f00 */
[----:B------:R-:W-:Y:S01]  /*303f0*/  IMAD.MOV.U32 R175, RZ, RZ, R173 ;  /* 0x000000ffffaf7224 */ /* 0x000fe200078e00ad */
[----:B------:R-:W-:Y:S01]  /*30400*/  MOV R173, R171 ;  /* 0x000000ab00ad7202 */ /* 0x000fe20000000f00 */
[----:B------:R-:W-:-:S02]  /*30410*/  IMAD.MOV.U32 R157, RZ, RZ, R153 ;  /* 0x000000ffff9d7224 */ /* 0x000fc400078e0099 */
[----:B------:R-:W-:Y:S02]  /*30420*/  IMAD.MOV.U32 R171, RZ, RZ, R167 ;  /* 0x000000ffffab7224 */ /* 0x000fe400078e00a7 */
[----:B------:R-:W-:Y:S01]  /*30430*/  IMAD.MOV.U32 R167, RZ, RZ, R165 ;  /* 0x000000ffffa77224 */ /* 0x000fe200078e00a5 */
[----:B------:R-:W-:Y:S01]  /*30440*/  MOV R165, R163 ;  /* 0x000000a300a57202 */ /* 0x000fe20000000f00 */
[----:B------:R-:W-:Y:S01]  /*30450*/  IMAD.MOV.U32 R163, RZ, RZ, R161 ;  /* 0x000000ffffa37224 */ /* 0x000fe200078e00a1 */
[----:B------:R1:W-:Y:S01]  /*30460*/  STL.64 [R1+0x5f0], R102 ;  /* 0x0005f06601007387 */ /* 0x0003e20000100a00 */
[----:B------:R-:W-:Y:S01]  /*30470*/  IMAD.MOV.U32 R161, RZ, RZ, R159 ;  /* 0x000000ffffa17224 */ /* 0x000fe200078e009f */
[----:B------:R-:W-:Y:S01]  /*30480*/  MOV R159, R157 ;  /* 0x0000009d009f7202 */ /* 0x000fe20000000f00 */
[----:B--2---:R-:W-:Y:S02]  /*30490*/  IMAD.MOV.U32 R153, RZ, RZ, R151 ;  /* 0x000000ffff997224 */ /* 0x004fe400078e0097 */
[----:B------:R-:W2:Y:S02]  /*304a0*/  LDL.LU R151, [R1+0x350] ;  /* 0x0003500001977983 */ /* 0x000ea40000300800 */
[----:B------:R-:W-:-:S02]  /*304b0*/  IMAD.MOV.U32 R157, RZ, RZ, R153 ;  /* 0x000000ffff9d7224 */ /* 0x000fc400078e0099 */
[----:B------:R3:W-:Y:S01]  /*304c0*/  STL.64 [R1+0x5e8], R104 ;  /* 0x0005e86801007387 */ /* 0x0007e20000100a00 */
[----:B------:R-:W-:-:S03]  /*304d0*/  IMAD.MOV.U32 R153, RZ, RZ, R147 ;  /* 0x000000ffff997224 */ /* 0x000fc600078e0093 */
[----:B------:R-:W4:Y:S01]  /*304e0*/  LDL.LU R147, [R1+0x2c4] ;  /* 0x0002c40001937983 */ /* 0x000f220000300800 */
[----:B------:R-:W-:Y:S01]  /*304f0*/  MOV R191, R181 ;  /* 0x000000b500bf7202 */ /* 0x000fe20000000f00 */
[----:B------:R-:W-:Y:S02]  /*30500*/  IMAD.MOV.U32 R181, RZ, RZ, R180 ;  /* 0x000000ffffb57224 */ /* 0x000fe400078e00b4 */
[----:B------:R-:W-:Y:S01]  /*30510*/  IMAD.MOV.U32 R180, RZ, RZ, R179 ;  /* 0x000000ffffb47224 */ /* 0x000fe200078e00b3 */
[----:B------:R-:W-:Y:S01]  /*30520*/  MOV R179, R177 ;  /* 0x000000b100b37202 */ /* 0x000fe20000000f00 */
[----:B------:R-:W-:Y:S02]  /*30530*/  IMAD.MOV.U32 R177, RZ, RZ, R175 ;  /* 0x000000ffffb17224 */ /* 0x000fe400078e00af */
[----:B------:R-:W-:Y:S01]  /*30540*/  IMAD.MOV.U32 R175, RZ, RZ, R173 ;  /* 0x000000ffffaf7224 */ /* 0x000fe200078e00ad */
[----:B------:R-:W-:Y:S01]  /*30550*/  MOV R173, R171 ;  /* 0x000000ab00ad7202 */ /* 0x000fe20000000f00 */
[----:B------:R-:W-:Y:S01]  /*30560*/  IMAD.MOV.U32 R171, RZ, RZ, R167 ;  /* 0x000000ffffab7224 */ /* 0x000fe200078e00a7 */
[-C--:B-1----:R-:W-:Y:S01]  /*30570*/  LEA R102, P6, R188, R234.reuse, 0x2 ;  /* 0x000000eabc667211 */ /* 0x082fe200078c10ff */
[----:B------:R-:W-:Y:S01]  /*30580*/  IMAD.MOV.U32 R167, RZ, RZ, R165 ;  /* 0x000000ffffa77224 */ /* 0x000fe200078e00a5 */
[----:B------:R-:W-:Y:S01]  /*30590*/  MOV R165, R163 ;  /* 0x000000a300a57202 */ /* 0x000fe20000000f00 */
[----:B------:R-:W-:Y:S01]  /*305a0*/  IMAD.MOV.U32 R163, RZ, RZ, R161 ;  /* 0x000000ffffa37224 */ /* 0x000fe200078e00a1 */
[----:B---3--:R-:W-:Y:S01]  /*305b0*/  LEA R104, P5, R182, R234, 0x2 ;  /* 0x000000eab6687211 */ /* 0x008fe200078a10ff */
[----:B------:R-:W-:Y:S01]  /*305c0*/  IMAD.MOV.U32 R161, RZ, RZ, R159 ;  /* 0x000000ffffa17224 */ /* 0x000fe200078e009f */
[-C--:B------:R-:W-:Y:S01]  /*305d0*/  LEA.HI.X.SX32 R103, R188, R0.reuse, 0x2, P6 ;  /* 0x00000000bc677211 */ /* 0x080fe200030f16ff */
[----:B------:R-:W-:Y:S01]  /*305e0*/  IMAD.MOV.U32 R188, RZ, RZ, R181 ;  /* 0x000000ffffbc7224 */ /* 0x000fe200078e00b5 */
[----:B------:R-:W-:Y:S01]  /*305f0*/  MOV R159, R157 ;  /* 0x0000009d009f7202 */ /* 0x000fe20000000f00 */
[----:B------:R-:W-:Y:S01]  /*30600*/  IMAD.MOV.U32 R157, RZ, RZ, R153 ;  /* 0x000000ffff9d7224 */ /* 0x000fe200078e0099 */
[----:B------:R-:W-:Y:S01]  /*30610*/  LEA.HI.X.SX32 R105, R182, R0, 0x2, P5 ;  /* 0x00000000b6697211 */ /* 0x000fe200028f16ff */
[----:B------:R-:W-:Y:S01]  /*30620*/  IMAD.MOV.U32 R181, RZ, RZ, R179 ;  /* 0x000000ffffb57224 */ /* 0x000fe200078e00b3 */
[----:B------:R-:W-:Y:S01]  /*30630*/  MOV R179, R175 ;  /* 0x000000af00b37202 */ /* 0x000fe20000000f00 */
[----:B------:R-:W-:Y:S01]  /*30640*/  IMAD.MOV.U32 R175, RZ, RZ, R171 ;  /* 0x000000ffffaf7224 */ /* 0x000fe200078e00ab */
[----:B------:R1:W-:Y:S01]  /*30650*/  STL.64 [R1+0x5e0], R102 ;  /* 0x0005e06601007387 */ /* 0x0003e20000100a00 */
[----:B------:R-:W-:Y:S01]  /*30660*/  IMAD.MOV.U32 R171, RZ, RZ, R165 ;  /* 0x000000ffffab7224 */ /* 0x000fe200078e00a5 */
[----:B------:R-:W-:Y:S01]  /*30670*/  MOV R165, R161 ;  /* 0x000000a100a57202 */ /* 0x000fe20000000f00 */
[----:B------:R-:W-:-:S02]  /*30680*/  IMAD.MOV.U32 R161, RZ, RZ, R157 ;  /* 0x000000ffffa17224 */ /* 0x000fc400078e009d */
[----:B----4-:R-:W-:Y:S01]  /*30690*/  IMAD.MOV.U32 R153, RZ, RZ, R147 ;  /* 0x000000ffff997224 */ /* 0x010fe200078e0093 */
[----:B------:R-:W-:Y:S01]  /*306a0*/  MOV R147, R145 ;  /* 0x0000009100937202 */ /* 0x000fe20000000f00 */
[----:B------:R-:W-:Y:S02]  /*306b0*/  IMAD.MOV.U32 R145, RZ, RZ, R10 ;  /* 0x000000ffff917224 */ /* 0x000fe400078e000a */
[----:B------:R-:W3:Y:S02]  /*306c0*/  LDL.LU R10, [R1+0x4c60] ;  /* 0x004c6000010a7983 */ /* 0x000ee40000300800 */
[----:B------:R-:W-:Y:S02]  /*306d0*/  IMAD.MOV.U32 R157, RZ, RZ, R147 ;  /* 0x000000ffff9d7224 */ /* 0x000fe400078e0093 */
[----:B------:R4:W-:Y:S04]  /*306e0*/  STL.64 [R1+0x5d8], R104 ;  /* 0x0005d86801007387 */ /* 0x0009e80000100a00 */
[----:B------:R-:W2:Y:S01]  /*306f0*/  LDL.LU R147, [R1+0x2dc] ;  /* 0x0002dc0001937983 */ /* 0x000ea20000300800 */
[----:B------:R-:W-:Y:S01]  /*30700*/  MOV R182, R180 ;  /* 0x000000b400b67202 */ /* 0x000fe20000000f00 */
[----:B------:R-:W-:-:S02]  /*30710*/  IMAD.MOV.U32 R180, RZ, RZ, R177 ;  /* 0x000000ffffb47224 */ /* 0x000fc400078e00b1 */
[----:B------:R-:W-:Y:S01]  /*30720*/  IMAD.MOV.U32 R177, RZ, RZ, R173 ;  /* 0x000000ffffb17224 */ /* 0x000fe200078e00ad */
[----:B------:R-:W-:Y:S01]  /*30730*/  MOV R195, R182 ;  /* 0x000000b600c37202 */ /* 0x000fe20000000f00 */
        /* <DEDUP_REMOVED lines=9> */
[C---:B-1----:R-:W-:Y:S01]  /*307d0*/  LEA R102, P6, R189.reuse, R234, 0x2 ;  /* 0x000000eabd667211 */ /* 0x042fe200078c10ff */
[----:B------:R-:W-:Y:S01]  /*307e0*/  IMAD.MOV.U32 R173, RZ, RZ, R171 ;  /* 0x000000ffffad7224 */ /* 0x000fe200078e00ab */
[----:B------:R-:W-:Y:S01]  /*307f0*/  MOV R159, R153 ;  /* 0x00000099009f7202 */ /* 0x000fe20000000f00 */
[----:B------:R-:W-:Y:S01]  /*30800*/  IMAD.MOV.U32 R171, RZ, RZ, R167 ;  /* 0x000000ffffab7224 */ /* 0x000fe200078e00a7 */
[----:B------:R-:W-:Y:S01]  /*30810*/  MOV R167, R165 ;  /* 0x000000a500a77202 */ /* 0x000fe20000000f00 */
[----:B------:R-:W-:Y:S01]  /*30820*/  IMAD.MOV.U32 R165, RZ, RZ, R163 ;  /* 0x000000ffffa57224 */ /* 0x000fe200078e00a3 */
[----:B------:R-:W-:Y:S01]  /*30830*/  LEA.HI.X.SX32 R103, R189, R0, 0x2, P6 ;  /* 0x00000000bd677211 */ /* 0x000fe200030f16ff */
[----:B------:R-:W-:Y:S01]  /*30840*/  IMAD.MOV.U32 R163, RZ, RZ, R161 ;  /* 0x000000ffffa37224 */ /* 0x000fe200078e00a1 */
[----:B------:R-:W-:Y:S01]  /*30850*/  MOV R161, R159 ;  /* 0x0000009f00a17202 */ /* 0x000fe20000000f00 */
[----:B------:R-:W-:Y:S01]  /*30860*/  IMAD.MOV.U32 R159, RZ, RZ, R157 ;  /* 0x000000ffff9f7224 */ /* 0x000fe200078e009d */
[C---:B----4-:R-:W-:Y:S01]  /*30870*/  LEA R104, P5, R183.reuse, R234, 0x2 ;  /* 0x000000eab7687211 */ /* 0x050fe200078a10ff */
[----:B------:R-:W-:Y:S01]  /*30880*/  IMAD.MOV.U32 R189, RZ, RZ, R182 ;  /* 0x000000ffffbd7224 */ /* 0x000fe200078e00b6 */
[----:B------:R1:W-:Y:S01]  /*30890*/  STL.64 [R1+0x5d0], R102 ;  /* 0x0005d06601007387 */ /* 0x0003e20000100a00 */
[----:B------:R-:W-:Y:S01]  /*308a0*/  IMAD.MOV.U32 R182, RZ, RZ, R180 ;  /* 0x000000ffffb67224 */ /* 0x000fe200078e00b4 */
[----:B------:R-:W-:-:S02]  /*308b0*/  LEA.HI.X.SX32 R105, R183, R0, 0x2, P5 ;  /* 0x00000000b7697211 */ /* 0x000fc400028f16ff */
[----:B------:R-:W-:Y:S01]  /*308c0*/  MOV R180, R177 ;  /* 0x000000b100b47202 */ /* 0x000fe20000000f00 */
[----:B------:R-:W-:Y:S02]  /*308d0*/  IMAD.MOV.U32 R177, RZ, RZ, R173 ;  /* 0x000000ffffb17224 */ /* 0x000fe400078e00ad */
[----:B------:R-:W-:Y:S01]  /*308e0*/  IMAD.MOV.U32 R173, RZ, RZ, R167 ;  /* 0x000000ffffad7224 */ /* 0x000fe200078e00a7 */
[----:B------:R-:W-:Y:S01]  /*308f0*/  MOV R167, R163 ;  /* 0x000000a300a77202 */ /* 0x000fe20000000f00 */
[----:B------:R-:W-:Y:S02]  /*30900*/  IMAD.MOV.U32 R163, RZ, RZ, R159 ;  /* 0x000000ffffa37224 */ /* 0x000fe400078e009f */
[----:B--2---:R-:W-:Y:S01]  /*30910*/  IMAD.MOV.U32 R157, RZ, RZ, R147 ;  /* 0x000000ffff9d7224 */ /* 0x004fe200078e0093 */
[----:B------:R-:W-:Y:S01]  /*30920*/  MOV R147, R141 ;  /* 0x0000008d00937202 */ /* 0x000fe20000000f00 */
[----:B------:R-:W-:Y:S02]  /*30930*/  IMAD.MOV.U32 R141, RZ, RZ, R119 ;  /* 0x000000ffff8d7224 */ /* 0x000fe400078e0077 */
[----:B------:R-:W2:Y:S02]  /*30940*/  LDL.LU R119, [R1+0x2f0] ;  /* 0x0002f00001777983 */ /* 0x000ea40000300800 */
[----:B------:R-:W-:-:S02]  /*30950*/  IMAD.MOV.U32 R159, RZ, RZ, R141 ;  /* 0x000000ffff9f7224 */ /* 0x000fc400078e008d */
[----:B------:R4:W-:Y:S04]  /*30960*/  STL.64 [R1+0x5c8], R104 ;  /* 0x0005c86801007387 */ /* 0x0009e80000100a00 */
[----:B------:R-:W3:Y:S01]  /*30970*/  LDL.LU R141, [R1+0x2f4] ;  /* 0x0002f400018d7983 */ /* 0x000ee20000300800 */
[C---:B-1----:R-:W-:Y:S02]  /*30980*/  LEA R102, P6, R185.reuse, R234, 0x2 ;  /* 0x000000eab9667211 */ /* 0x042fe400078c10ff */
[----:B------:R-:W-:Y:S01]  /*30990*/  MOV R183, R181 ;  /* 0x000000b500b77202 */ /* 0x000fe20000000f00 */
[----:B------:R-:W-:Y:S01]  /*309a0*/  IMAD.MOV.U32 R181, RZ, RZ, R179 ;  /* 0x000000ffffb57224 */ /* 0x000fe200078e00b3 */
[----:B------:R-:W-:Y:S01]  /*309b0*/  LEA.HI.X.SX32 R103, R185, R0, 0x2, P6 ;  /* 0x00000000b9677211 */ /* 0x000fe200030f16ff */
[----:B------:R-:W-:Y:S01]  /*309c0*/  IMAD.MOV.U32 R179, RZ, RZ, R175 ;  /* 0x000000ffffb37224 */ /* 0x000fe200078e00af */
[----:B------:R-:W-:Y:S01]  /*309d0*/  MOV R175, R171 ;  /* 0x000000ab00af7202 */ /* 0x000fe20000000f00 */
[----:B------:R-:W-:-:S02]  /*309e0*/  IMAD.MOV.U32 R185, RZ, RZ, R183 ;  /* 0x000000ffffb97224 */ /* 0x000fc400078e00b7 */
        /* <DEDUP_REMOVED lines=14> */
[----:B------:R-:W-:Y:S02]  /*30ad0*/  IMAD.MOV.U32 R163, RZ, RZ, R161 ;  /* 0x000000ffffa37224 */ /* 0x000fe400078e00a1 */
[----:B------:R-:W-:Y:S01]  /*30ae0*/  IMAD.MOV.U32 R161, RZ, RZ, R159 ;  /* 0x000000ffffa17224 */ /* 0x000fe200078e009f */
[----:B------:R1:W-:Y:S01]  /*30af0*/  STL.64 [R1+0x5c0], R102 ;  /* 0x0005c06601007387 */ /* 0x0003e20000100a00 */
[----:B--2---:R-:W-:-:S05]  /*30b00*/  IMAD.MOV.U32 R157, RZ, RZ, R119 ;  /* 0x000000ffff9d7224 */ /* 0x004fca00078e0077 */
[----:B------:R-:W-:Y:S01]  /*30b10*/  MOV R159, R157 ;  /* 0x0000009d009f7202 */ /* 0x000fe20000000f00 */
[----:B---3--:R-:W-:Y:S02]  /*30b20*/  IMAD.MOV.U32 R157, RZ, RZ, R141 ;  /* 0x000000ffff9d7224 */ /* 0x008fe400078e008d */
[----:B------:R-:W2:Y:S01]  /*30b30*/  LDL.LU R141, [R1+0x2f8] ;  /* 0x0002f800018d7983 */ /* 0x000ea20000300800 */
[----:B----4-:R-:W-:-:S04]  /*30b40*/  LEA R104, P5, R193, R234, 0x2 ;  /* 0x000000eac1687211 */ /* 0x010fc800078a10ff */
[----:B------:R-:W-:Y:S01]  /*30b50*/  LEA.HI.X.SX32 R105, R193, R0, 0x2, P5 ;  /* 0x00000000c1697211 */ /* 0x000fe200028f16ff */
[----:B------:R-:W-:Y:S01]  /*30b60*/  IMAD.MOV.U32 R194, RZ, RZ, R183 ;  /* 0x000000ffffc27224 */ /* 0x000fe200078e00b7 */
[----:B------:R-:W-:-:S03]  /*30b70*/  MOV R183, R182 ;  /* 0x000000b600b77202 */ /* 0x000fc60000000f00 */
[----:B------:R3:W-:Y:S01]  /*30b80*/  STL.64 [R1+0x5b8], R104 ;  /* 0x0005b86801007387 */ /* 0x0007e20000100a00 */
[----:B------:R-:W-:-:S03]  /*30b90*/  IMAD.MOV.U32 R182, RZ, RZ, R181 ;  /* 0x000000ffffb67224 */ /* 0x000fc600078e00b5 */
[----:B------:R-:W4:Y:S01]  /*30ba0*/  LDL.LU R193, [R1+0x574] ;  /* 0x0005740001c17983 */ /* 0x000f220000300800 */
        /* <DEDUP_REMOVED lines=12> */
[----:B--2---:R-:W-:Y:S02]  /*30c70*/  IMAD.MOV.U32 R157, RZ, RZ, R141 ;  /* 0x000000ffff9d7224 */ /* 0x004fe400078e008d */
[----:B------:R-:W2:Y:S01]  /*30c80*/  LDL.LU R141, [R1+0x2fc] ;  /* 0x0002fc00018d7983 */ /* 0x000ea20000300800 */
[----:B-1----:R-:W-:Y:S01]  /*30c90*/  LEA R102, P6, R192, R234, 0x2 ;  /* 0x000000eac0667211 */ /* 0x002fe200078c10ff */
[----:B----4-:R-:W-:Y:S01]  /*30ca0*/  IMAD R16, R193, R16, RZ ;  /* 0x00000010c1107224 */ /* 0x010fe200078e02ff */
        /* <DEDUP_REMOVED lines=17> */
[----:B------:R-:W-:Y:S01]  /*30dc0*/  MOV R183, R181 ;  /* 0x000000b500b77202 */ /* 0x000fe20000000f00 */
[----:B------:R-:W-:Y:S01]  /*30dd0*/  IMAD.MOV.U32 R159, RZ, RZ, R157 ;  /* 0x000000ffff9f7224 */ /* 0x000fe200078e009d */
[----:B------:R-:W-:Y:S01]  /*30de0*/  LEA.HI.X.SX32 R105, R184, R0, 0x2, P5 ;  /* 0x00000000b8697211 */ /* 0x000fe200028f16ff */
[----:B------:R-:W-:-:S02]  /*30df0*/  IMAD.MOV.U32 R181, RZ, RZ, R179 ;  /* 0x000000ffffb57224 */ /* 0x000fc400078e00b3 */
[----:B------:R-:W-:Y:S01]  /*30e00*/  IMAD.MOV.U32 R179, RZ, RZ, R175 ;  /* 0x000000ffffb37224 */ /* 0x000fe200078e00af */
[----:B------:R-:W-:Y:S01]  /*30e10*/  MOV R175, R171 ;  /* 0x000000ab00af7202 */ /* 0x000fe20000000f00 */
[----:B------:R1:W-:Y:S01]  /*30e20*/  STL.64 [R1+0x5b0], R102 ;  /* 0x0005b06601007387 */ /* 0x0003e20000100a00 */
[----:B------:R-:W-:Y:S02]  /*30e30*/  IMAD.MOV.U32 R171, RZ, RZ, R165 ;  /* 0x000000ffffab7224 */ /* 0x000fe400078e00a5 */
[----:B------:R-:W-:Y:S01]  /*30e40*/  IMAD.MOV.U32 R165, RZ, RZ, R161 ;  /* 0x000000ffffa57224 */ /* 0x000fe200078e00a1 */
[----:B--2---:R-:W-:Y:S02]  /*30e50*/  MOV R157, R141 ;  /* 0x0000008d009d7202 */ /* 0x004fe40000000f00 */
[----:B------:R-:W2:Y:S02]  /*30e60*/  LDL.LU R141, [R1+0x390] ;  /* 0x00039000018d7983 */ /* 0x000ea40000300800 */
[----:B------:R-:W-:-:S02]  /*30e70*/  MOV R161, R157 ;  /* 0x0000009d00a17202 */ /* 0x000fc40000000f00 */
[----:B------:R3:W-:Y:S04]  /*30e80*/  STL.64 [R1+0x5a8], R104 ;  /* 0x0005a86801007387 */ /* 0x0007e80000100a00 */
[----:B------:R-:W4:Y:S01]  /*30e90*/  LDL.LU R157, [R1+0x310] ;  /* 0x00031000019d7983 */ /* 0x000f220000300800 */
[C---:B-1----:R-:W-:Y:S01]  /*30ea0*/  LEA R102, P6, R186.reuse, R234, 0x2 ;  /* 0x000000eaba667211 */ /* 0x042fe200078c10ff */
[----:B------:R-:W-:Y:S02]  /*30eb0*/  IMAD.MOV.U32 R184, RZ, RZ, R182 ;  /* 0x000000ffffb87224 */ /* 0x000fe400078e00b6 */
        /* <DEDUP_REMOVED lines=12> */
[----:B------:R-:W-:Y:S01]  /*30f80*/  IMAD.MOV.U32 R179, RZ, RZ, R177 ;  /* 0x000000ffffb37224 */ /* 0x000fe200078e00b1 */
[----:B------:R-:W-:Y:S01]  /*30f90*/  MOV R177, R175 ;  /* 0x000000af00b17202 */ /* 0x000fe20000000f00 */
[----:B------:R-:W-:Y:S02]  /*30fa0*/  IMAD.MOV.U32 R163, RZ, RZ, R159 ;  /* 0x000000ffffa37224 */ /* 0x000fe400078e009f */
[----:B------:R-:W-:Y:S01]  /*30fb0*/  IMAD.MOV.U32 R175, RZ, RZ, R173 ;  /* 0x000000ffffaf7224 */ /* 0x000fe200078e00ad */
[----:B---3--:R-:W-:Y:S01]  /*30fc0*/  LEA R104, P5, R190, R234, 0x2 ;  /* 0x000000eabe687211 */ /* 0x008fe200078a10ff */
[----:B------:R-:W-:Y:S01]  /*30fd0*/  IMAD.MOV.U32 R173, RZ, RZ, R171 ;  /* 0x000000ffffad7224 */ /* 0x000fe200078e00ab */
[----:B------:R-:W-:Y:S01]  /*30fe0*/  MOV R171, R167 ;  /* 0x000000a700ab7202 */ /* 0x000fe20000000f00 */
[----:B------:R-:W-:-:S02]  /*30ff0*/  IMAD.MOV.U32 R159, RZ, RZ, R115 ;  /* 0x000000ffff9f7224 */ /* 0x000fc400078e0073 */
        /* <DEDUP_REMOVED lines=8> */
[----:B------:R-:W3:Y:S08]  /*31080*/  LDC R111, c[0x0][0x240] ;  /* 0x00009000ff6f7b82 */ /* 0x000ef00000000800 */
[----:B------:R-:W2:Y:S08]  /*31090*/  LDC R113, c[0x0][0x240] ;  /* 0x00009000ff717b82 */ /* 0x000eb00000000800 */
[----:B------:R-:W2:Y:S01]  /*310a0*/  LDC R115, c[0x0][0x240] ;  /* 0x00009000ff737b82 */ /* 0x000ea20000000800 */
[----:B----4-:R-:W-:Y:S01]  /*310b0*/  IMAD.MOV.U32 R159, RZ, RZ, R157 ;  /* 0x000000ffff9f7224 */ /* 0x010fe200078e009d */
[----:B------:R-:W-:Y:S01]  /*310c0*/  MOV R157, R149 ;  /* 0x00000095009d7202 */ /* 0x000fe20000000f00 */
[----:B------:R-:W-:-:S02]  /*310d0*/  IMAD.MOV.U32 R149, RZ, RZ, R82 ;  /* 0x000000ffff957224 */ /* 0x000fc400078e0052 */
[----:B------:R-:W4:Y:S04]  /*310e0*/  LDL.LU R82, [R1+0x4c5c] ;  /* 0x004c5c0001527983 */ /* 0x000f280000300800 */
[----:B------:R3:W-:Y:S04]  /*310f0*/  STL.64 [R1+0x598], R104 ;  /* 0x0005986801007387 */ /* 0x0007e80000100a00 */
[----:B------:R-:W2:Y:S01]  /*31100*/  LDL.LU R190, [R1+0x578] ;  /* 0x0005780001be7983 */ /* 0x000ea20000300800 */
[----:B-1----:R-:W-:Y:S01]  /*31110*/  LEA R102, P6, R187, R234, 0x2 ;  /* 0x000000eabb667211 */ /* 0x002fe200078c10ff */
        /* <DEDUP_REMOVED lines=17> */
[----:B------:R-:W-:Y:S02]  /*31230*/  MOV R157, R143 ;  /* 0x0000008f009d7202 */ /* 0x000fe40000000f00 */
[----:B------:R-:W2:Y:S01]  /*31240*/  LDL.LU R143, [R1+0x32c] ;  /* 0x00032c00018f7983 */ /* 0x000ea20000300800 */
[----:B------:R-:W-:Y:S01]  /*31250*/  LEA.HI.X.SX32 R103, R187, R0, 0x2, P6 ;  /* 0x00000000bb677211 */ /* 0x000fe200030f16ff */
        /* <DEDUP_REMOVED lines=10> */
[C---:B---3--:R-:W-:Y:S01]  /*31300*/  LEA R104, P5, R191.reuse, R234, 0x2 ;  /* 0x000000eabf687211 */ /* 0x048fe200078a10ff */
        /* <DEDUP_REMOVED lines=8> */
[----:B--2---:R-:W-:-:S03]  /*31390*/  IMAD.MOV.U32 R157, RZ, RZ, R143 ;  /* 0x000000ffff9d7224 */ /* 0x004fc600078e008f */
[----:B------:R-:W2:Y:S04]  /*313a0*/  LDL.LU R143, [R1+0x3a8] ;  /* 0x0003a800018f7983 */ /* 0x000ea80000300800 */
[----:B------:R3:W-:Y:S04]  /*313b0*/  STL.64 [R1+0x588], R104 ;  /* 0x0005886801007387 */ /* 0x0007e80000100a00 */
[----:B------:R-:W4:Y:S01]  /*313c0*/  LDL.LU R191, [R1+0x57c] ;  /* 0x00057c0001bf7983 */ /* 0x000f220000300800 */
        /* <DEDUP_REMOVED lines=17> */
[----:B------:R-:W-:Y:S02]  /*314e0*/  MOV R157, R155 ;  /* 0x0000009b009d7202 */ /* 0x000fe40000000f00 */
[----:B------:R-:W4:Y:S01]  /*314f0*/  LDL.LU R155, [R1+0x348] ;  /* 0x00034800019b7983 */ /* 0x000f220000300800 */
[----:B------:R-:W-:Y:S01]  /*31500*/  LEA.HI.X.SX32 R103, R188, R0, 0x2, P6 ;  /* 0x00000000bc677211 */ /* 0x000fe200030f16ff */
        /* <DEDUP_REMOVED lines=15> */
[----:B------:R1:W-:Y:S01]  /*31600*/  STL.64 [R1+0x580], R102 ;  /* 0x0005806601007387 */ /* 0x0003e20000100a00 */
[----:B----4-:R-:W-:-:S03]  /*31610*/  IMAD.MOV.U32 R157, RZ, RZ, R155 ;  /* 0x000000ffff9d7224 */ /* 0x010fc600078e009b */
[----:B------:R-:W4:Y:S01]  /*31620*/  LDL.LU R155, [R1+0x3c0] ;  /* 0x0003c000019b7983 */ /* 0x000f220000300800 */
        /* <DEDUP_REMOVED lines=17> */
[----:B------:R-:W-:Y:S01]  /*31740*/  IMAD.MOV.U32 R181, RZ, RZ, R180 ;  /* 0x000000ffffb57224 */ /* 0x000fe200078e00b4 */
[----:B------:R3:W-:Y:S01]  /*31750*/  STL.64 [R1+0x578], R104 ;  /* 0x0005786801007387 */ /* 0x0007e20000100a00 */
[----:B------:R-:W-:Y:S02]  /*31760*/  IMAD.MOV.U32 R167, RZ, RZ, R161 ;  /* 0x000000ffffa77224 */ /* 0x000fe400078e00a1 */
[----:B------:R-:W-:Y:S01]  /*31770*/  IMAD.MOV.U32 R180, RZ, RZ, R179 ;  /* 0x000000ffffb47224 */ /* 0x000fe200078e00b3 */
[----:B------:R-:W2:Y:S01]  /*31780*/  LDL.LU R195, [R1+0x1c68] ;  /* 0x001c680001c37983 */ /* 0x000ea20000300800 */
[----:B------:R-:W-:Y:S01]  /*31790*/  IMAD.MOV.U32 R161, RZ, RZ, R159 ;  /* 0x000000ffffa17224 */ /* 0x000fe200078e009f */
[----:B------:R-:W-:Y:S01]  /*317a0*/  MOV R179, R177 ;  /* 0x000000b100b37202 */ /* 0x000fe20000000f00 */
[----:B------:R-:W-:Y:S01]  /*317b0*/  IMAD.MOV.U32 R177, RZ, RZ, R175 ;  /* 0x000000ffffb17224 */ /* 0x000fe200078e00af */
[----:B------:R-:W-:Y:S01]  /*317c0*/  MOV R159, R157 ;  /* 0x0000009d009f7202 */ /* 0x000fe20000000f00 */
[----:B------:R-:W-:Y:S01]  /*317d0*/  IMAD.MOV.U32 R175, RZ, RZ, R173 ;  /* 0x000000ffffaf7224 */ /* 0x000fe200078e00ad */
[----:B-1----:R-:W-:-:S02]  /*317e0*/  LEA R102, P6, R189, R234, 0x2 ;  /* 0x000000eabd667211 */ /* 0x002fc400078c10ff */
[----:B---3--:R-:W-:Y:S02]  /*317f0*/  LEA R104, P5, R185, R234, 0x2 ;  /* 0x000000eab9687211 */ /* 0x008fe400078a10ff */
[----:B------:R-:W-:Y:S01]  /*31800*/  MOV R173, R171 ;  /* 0x000000ab00ad7202 */ /* 0x000fe20000000f00 */
[----:B------:R-:W-:Y:S01]  /*31810*/  IMAD.MOV.U32 R171, RZ, RZ, R167 ;  /* 0x000000ffffab7224 */ /* 0x000fe200078e00a7 */
[-C--:B------:R-:W-:Y:S01]  /*31820*/  LEA.HI.X.SX32 R103, R189, R0.reuse, 0x2, P6 ;  /* 0x00000000bd677211 */ /* 0x080fe200030f16ff */
[----:B------:R-:W-:Y:S01]  /*31830*/  IMAD.MOV.U32 R167, RZ, RZ, R161 ;  /* 0x000000ffffa77224 */ /* 0x000fe200078e00a1 */
[----:B------:R-:W-:Y:S02]  /*31840*/  MOV R161, R159 ;  /* 0x0000009f00a17202 */ /* 0x000fe40000000f00 */
[----:B------:R-:W-:Y:S01]  /*31850*/  LEA.HI.X.SX32 R105, R185, R0, 0x2, P5 ;  /* 0x00000000b9697211 */ /* 0x000fe200028f16ff */
[----:B------:R-:W-:Y:S01]  /*31860*/  IMAD.MOV.U32 R185, RZ, RZ, R183 ;  /* 0x000000ffffb97224 */ /* 0x000fe200078e00b7 */
[----:B------:R-:W-:Y:S01]  /*31870*/  MOV R183, R181 ;  /* 0x000000b500b77202 */ /* 0x000fe20000000f00 */
[----:B------:R-:W-:-:S02]  /*31880*/  IMAD.MOV.U32 R181, RZ, RZ, R179 ;  /* 0x000000ffffb57224 */ /* 0x000fc400078e00b3 */
[----:B------:R-:W-:Y:S01]  /*31890*/  IMAD.MOV.U32 R179, RZ, RZ, R175 ;  /* 0x000000ffffb37224 */ /* 0x000fe200078e00af */
[----:B------:R-:W-:Y:S01]  /*318a0*/  MOV R175, R171 ;  /* 0x000000ab00af7202 */ /* 0x000fe20000000f00 */
[----:B------:R-:W-:Y:S02]  /*318b0*/  IMAD.MOV.U32 R171, RZ, RZ, R161 ;  /* 0x000000ffffab7224 */ /* 0x000fe400078e00a1 */
[----:B----4-:R-:W-:Y:S02]  /*318c0*/  IMAD.MOV.U32 R157, RZ, RZ, R155 ;  /* 0x000000ffff9d7224 */ /* 0x010fe400078e009b */
[----:B------:R-:W-:Y:S02]  /*318d0*/  IMAD.MOV.U32 R155, RZ, RZ, R151 ;  /* 0x000000ffff9b7224 */ /* 0x000fe400078e0097 */
[----:B------:R-:W3:Y:S02]  /*318e0*/  LDL.LU R151, [R1+0x3c4] ;  /* 0x0003c40001977983 */ /* 0x000ee40000300800 */
[----:B------:R-:W-:-:S02]  /*318f0*/  IMAD.MOV.U32 R159, RZ, RZ, R155 ;  /* 0x000000ffff9f7224 */ /* 0x000fc400078e009b */
[----:B------:R-:W-:Y:S01]  /*31900*/  IMAD.MOV.U32 R155, RZ, RZ, R83 ;  /* 0x000000ffff9b7224 */ /* 0x000fe200078e0053 */
[----:B------:R1:W-:Y:S03]  /*31910*/  STL.64 [R1+0x570], R102 ;  /* 0x0005706601007387 */ /* 0x0003e60000100a00 */
[----:B------:R-:W-:Y:S01]  /*31920*/  IMAD.MOV.U32 R161, RZ, RZ, R155 ;  /* 0x000000ffffa17224 */ /* 0x000fe200078e009b */
[----:B------:R-:W4:Y:S04]  /*31930*/  LDL.LU R83, [R1+0x4c58] ;  /* 0x004c580001537983 */ /* 0x000f280000300800 */
[----:B------:R1:W-:Y:S04]  /*31940*/  STL.64 [R1+0x568], R104 ;  /* 0x0005686801007387 */ /* 0x0003e80000100a00 */
[----:B------:R-:W3:Y:S01]  /*31950*/  LDL.LU R155, [R1+0x3c8] ;  /* 0x0003c800019b7983 */ /* 0x000ee20000300800 */
[----:B------:R-:W-:Y:S01]  /*31960*/  MOV R189, R184 ;  /* 0x000000b800bd7202 */ /* 0x000fe20000000f00 */
[----:B------:R-:W-:-:S02]  /*31970*/  IMAD.MOV.U32 R184, RZ, RZ, R182 ;  /* 0x000000ffffb87224 */ /* 0x000fc400078e00b6 */
[----:B------:R-:W-:Y:S01]  /*31980*/  IMAD.MOV.U32 R182, RZ, RZ, R180 ;  /* 0x000000ffffb67224 */ /* 0x000fe200078e00b4 */
[----:B------:R-:W-:Y:S01]  /*31990*/  MOV R180, R177 ;  /* 0x000000b100b47202 */ /* 0x000fe20000000f00 */
[----:B--2---:R-:W-:Y:S01]  /*319a0*/  IMAD R113, R195, R113, RZ ;  /* 0x00000071c3717224 */ /* 0x004fe200078e02ff */
[----:B------:R-:W-:Y:S01]  /*319b0*/  MOV R195, R185 ;  /* 0x000000b900c37202 */ /* 0x000fe20000000f00 */
[----:B------:R-:W-:Y:S02]  /*319c0*/  IMAD.MOV.U32 R185, RZ, RZ, R184 ;  /* 0x000000ffffb97224 */ /* 0x000fe400078e00b8 */
[----:B------:R-:W-:Y:S01]  /*319d0*/  IMAD.MOV.U32 R184, RZ, RZ, R183 ;  /* 0x000000ffffb87224 */ /* 0x000fe200078e00b7 */
[----:B------:R-:W-:Y:S01]  /*319e0*/  MOV R183, R182 ;  /* 0x000000b600b77202 */ /* 0x000fe20000000f00 */
[----:B------:R-:W-:Y:S01]  /*319f0*/  IMAD.MOV.U32 R177, RZ, RZ, R173 ;  /* 0x000000ffffb17224 */ /* 0x000fe200078e00ad */
[----:B-1----:R-:W-:Y:S01]  /*31a00*/  LEA R102, P6, R194, R234, 0x2 ;  /* 0x000000eac2667211 */ /* 0x002fe200078c10ff */
[----:B------:R-:W-:-:S02]  /*31a10*/  IMAD.MOV.U32 R173, RZ, RZ, R167 ;  /* 0x000000ffffad7224 */ /* 0x000fc400078e00a7 */
[----:B------:R-:W-:Y:S01]  /*31a20*/  IMAD.MOV.U32 R182, RZ, RZ, R181 ;  /* 0x000000ffffb67224 */ /* 0x000fe200078e00b5 */
[----:B------:R-:W-:Y:S01]  /*31a30*/  MOV R167, R159 ;  /* 0x0000009f00a77202 */ /* 0x000fe20000000f00 */
[----:B------:R-:W-:Y:S01]  /*31a40*/  IMAD.MOV.U32 R181, RZ, RZ, R180 ;  /* 0x000000ffffb57224 */ /* 0x000fe200078e00b4 */
[----:B------:R-:W-:Y:S01]  /*31a50*/  MOV R180, R179 ;  /* 0x000000b300b47202 */ /* 0x000fe20000000f00 */
[----:B------:R-:W-:Y:S01]  /*31a60*/  IMAD.MOV.U32 R159, RZ, RZ, R117 ;  /* 0x000000ffff9f7224 */ /* 0x000fe200078e0075 */
[C---:B------:R-:W-:Y:S01]  /*31a70*/  LEA R104, P5, R193.reuse, R234, 0x2 ;  /* 0x000000eac1687211 */ /* 0x040fe200078a10ff */
        /* <DEDUP_REMOVED lines=8> */
[----:B------:R1:W-:Y:S01]  /*31b00*/  STL.64 [R1+0x560], R102 ;  /* 0x0005606601007387 */ /* 0x0003e20000100a00 */
[----:B------:R-:W2:Y:S01]  /*31b10*/  LDC R117, c[0x0][0x240] ;  /* 0x00009000ff757b82 */ /* 0x000ea20000000800 */
[----:B---3--:R-:W-:-:S02]  /*31b20*/  IMAD.MOV.U32 R159, RZ, RZ, R155 ;  /* 0x000000ffff9f7224 */ /* 0x008fc400078e009b */
[----:B------:R-:W-:Y:S02]  /*31b30*/  IMAD.MOV.U32 R155, RZ, RZ, R153 ;  /* 0x000000ffff9b7224 */ /* 0x000fe400078e0099 */
[----:B------:R-:W3:Y:S04]  /*31b40*/  LDL.LU R153, [R1+0x370] ;  /* 0x0003700001997983 */ /* 0x000ee80000300800 */
[----:B------:R2:W-:Y:S04]  /*31b50*/  STL.64 [R1+0x558], R104 ;  /* 0x0005586801007387 */ /* 0x0005e80000100a00 */
[----:B------:R-:W4:Y:S01]  /*31b60*/  LDL.LU R193, [R1+0x1c6c] ;  /* 0x001c6c0001c17983 */ /* 0x000f220000300800 */
        /* <DEDUP_REMOVED lines=11> */
[----:B-1----:R-:W-:Y:S01]  /*31c20*/  LEA R102, P6, R192, R234, 0x2 ;  /* 0x000000eac0667211 */ /* 0x002fe200078c10ff */
[----:B------:R-:W-:Y:S01]  /*31c30*/  IMAD.MOV.U32 R171, RZ, RZ, R167 ;  /* 0x000000ffffab7224 */ /* 0x000fe200078e00a7 */
[----:B------:R-:W-:-:S02]  /*31c40*/  MOV R167, R155 ;  /* 0x0000009b00a77202 */ /* 0x000fc40000000f00 */
[----:B------:R-:W-:Y:S01]  /*31c50*/  LEA.HI.X.SX32 R103, R192, R0, 0x2, P6 ;  /* 0x00000000c0677211 */ /* 0x000fe200030f16ff */
[----:B---3--:R-:W-:Y:S02]  /*31c60*/  IMAD.MOV.U32 R155, RZ, RZ, R153 ;  /* 0x000000ffff9b7224 */ /* 0x008fe400078e0099 */
[----:B----4-:R-:W-:Y:S02]  /*31c70*/  IMAD R115, R193, R115, RZ ;  /* 0x00000073c1737224 */ /* 0x010fe400078e02ff */
        /* <DEDUP_REMOVED lines=12> */
[----:B------:R-:W3:Y:S01]  /*31d40*/  LDL.LU R80, [R1+0x4c54] ;  /* 0x004c540001507983 */ /* 0x000ee20000300800 */
[----:B------:R-:W-:Y:S01]  /*31d50*/  IMAD.MOV.U32 R173, RZ, RZ, R171 ;  /* 0x000000ffffad7224 */ /* 0x000fe200078e00ab */
[----:B------:R-:W-:Y:S01]  /*31d60*/  MOV R171, R167 ;  /* 0x000000a700ab7202 */ /* 0x000fe20000000f00 */
[----:B------:R-:W-:Y:S01]  /*31d70*/  IMAD.MOV.U32 R167, RZ, RZ, R155 ;  /* 0x000000ffffa77224 */ /* 0x000fe200078e009b */
[----:B------:R1:W-:Y:S01]  /*31d80*/  STL.64 [R1+0x550], R102 ;  /* 0x0005506601007387 */ /* 0x0003e20000100a00 */
[----:B------:R-:W-:Y:S01]  /*31d90*/  IMAD.MOV.U32 R155, RZ, RZ, R153 ;  /* 0x000000ffff9b7224 */ /* 0x000fe200078e0099 */
[----:B------:R-:W-:-:S02]  /*31da0*/  MOV R153, R147 ;  /* 0x0000009300997202 */ /* 0x000fc40000000f00 */
[----:B------:R-:W4:Y:S01]  /*31db0*/  LDL.LU R147, [R1+0x37c] ;  /* 0x00037c0001937983 */ /* 0x000f220000300800 */
[C---:B--2---:R-:W-:Y:S01]  /*31dc0*/  LEA R104, P5, R186.reuse, R234, 0x2 ;  /* 0x000000eaba687211 */ /* 0x044fe200078a10ff */
[----:B------:R-:W-:Y:S01]  /*31dd0*/  IMAD.MOV.U32 R199, RZ, RZ, R185 ;  /* 0x000000ffffc77224 */ /* 0x000fe200078e00b9 */
[----:B------:R-:W-:Y:S02]  /*31de0*/  MOV R185, R183 ;  /* 0x000000b700b97202 */ /* 0x000fe40000000f00 */
[----:B------:R-:W-:Y:S01]  /*31df0*/  LEA.HI.X.SX32 R105, R186, R0, 0x2, P5 ;  /* 0x00000000ba697211 */ /* 0x000fe200028f16ff */
        /* <DEDUP_REMOVED lines=19> */
[C---:B-1----:R-:W-:Y:S01]  /*31f30*/  LEA R102, P6, R190.reuse, R234, 0x2 ;  /* 0x000000eabe667211 */ /* 0x042fe200078c10ff */
[----:B------:R-:W-:Y:S01]  /*31f40*/  IMAD.MOV.U32 R179, RZ, RZ, R177 ;  /* 0x000000ffffb37224 */ /* 0x000fe200078e00b1 */
[----:B------:R1:W-:Y:S01]  /*31f50*/  STL.64 [R1+0x548], R104 ;  /* 0x0005486801007387 */ /* 0x0003e20000100a00 */
[----:B------:R-:W-:Y:S01]  /*31f60*/  MOV R155, R119 ;  /* 0x00000077009b7202 */ /* 0x000fe20000000f00 */
[----:B------:R-:W-:Y:S01]  /*31f70*/  IMAD.MOV.U32 R177, RZ, RZ, R175 ;  /* 0x000000ffffb17224 */ /* 0x000fe200078e00af */
[----:B------:R-:W-:Y:S01]  /*31f80*/  MOV R175, R173 ;  /* 0x000000ad00af7202 */ /* 0x000fe20000000f00 */
[----:B------:R-:W-:Y:S01]  /*31f90*/  IMAD.MOV.U32 R173, RZ, RZ, R171 ;  /* 0x000000ffffad7224 */ /* 0x000fe200078e00ab */
[----:B------:R-:W-:Y:S01]  /*31fa0*/  LEA.HI.X.SX32 R103, R190, R0, 0x2, P6 ;  /* 0x00000000be677211 */ /* 0x000fe200030f16ff */
[----:B------:R-:W-:Y:S01]  /*31fb0*/  IMAD.MOV.U32 R190, RZ, RZ, R186 ;  /* 0x000000ffffbe7224 */ /* 0x000fe200078e00ba */
[----:B------:R-:W2:Y:S01]  /*31fc0*/  LDC R119, c[0x0][0x240] ;  /* 0x00009000ff777b82 */ /* 0x000ea20000000800 */
[----:B------:R-:W-:Y:S01]  /*31fd0*/  IMAD.MOV.U32 R186, RZ, RZ, R184 ;  /* 0x000000ffffba7224 */ /* 0x000fe200078e00b8 */
[----:B-1----:R-:W-:-:S02]  /*31fe0*/  LEA R104, P5, R187, R234, 0x2 ;  /* 0x000000eabb687211 */ /* 0x002fc400078a10ff */
[----:B------:R-:W-:Y:S02]  /*31ff0*/  MOV R184, R182 ;  /* 0x000000b600b87202 */ /* 0x000fe40000000f00 */
[----:B------:R-:W-:Y:S01]  /*32000*/  LEA.HI.X.SX32 R105, R187, R0, 0x2, P5 ;  /* 0x00000000bb697211 */ /* 0x000fe200028f16ff */
[----:B------:R-:W-:Y:S02]  /*32010*/  IMAD.MOV.U32 R182, RZ, RZ, R180 ;  /* 0x000000ffffb67224 */ /* 0x000fe400078e00b4 */
[----:B------:R-:W-:Y:S01]  /*32020*/  IMAD.MOV.U32 R180, RZ, RZ, R177 ;  /* 0x000000ffffb47224 */ /* 0x000fe200078e00b1 */
[----:B------:R-:W-:Y:S01]  /*32030*/  MOV R177, R173 ;  /* 0x000000ad00b17202 */ /* 0x000fe20000000f00 */
[----:B----4-:R-:W-:Y:S02]  /*32040*/  IMAD.MOV.U32 R167, RZ, RZ, R147 ;  /* 0x000000ffffa77224 */ /* 0x010fe400078e0093 */
[----:B------:R-:W-:Y:S02]  /*32050*/  IMAD.MOV.U32 R147, RZ, RZ, R81 ;  /* 0x000000ffff937224 */ /* 0x000fe400078e0051 */
        /* <DEDUP_REMOVED lines=8> */
[----:B------:R-:W-:-:S03]  /*320e0*/  IMAD.MOV.U32 R173, RZ, RZ, R167 ;  /* 0x000000ffffad7224 */ /* 0x000fc600078e00a7 */
[----:B------:R-:W4:Y:S04]  /*320f0*/  LDL.LU R78, [R1+0x4c4c] ;  /* 0x004c4c00014e7983 */ /* 0x000f280000300800 */
        /* <DEDUP_REMOVED lines=17> */
[----:B------:R-:W-:Y:S01]  /*32210*/  MOV R171, R147 ;  /* 0x0000009300ab7202 */ /* 0x000fe20000000f00 */
[----:B------:R-:W-:Y:S02]  /*32220*/  IMAD.MOV.U32 R181, RZ, RZ, R180 ;  /* 0x000000ffffb57224 */ /* 0x000fe400078e00b4 */
[----:B------:R-:W-:Y:S01]  /*32230*/  IMAD.MOV.U32 R180, RZ, RZ, R179 ;  /* 0x000000ffffb47224 */ /* 0x000fe200078e00b3 */
[----:B------:R-:W-:Y:S01]  /*32240*/  MOV R179, R177 ;  /* 0x000000b100b37202 */ /* 0x000fe20000000f00 */
[----:B------:R-:W-:Y:S01]  /*32250*/  IMAD.MOV.U32 R177, RZ, RZ, R175 ;  /* 0x000000ffffb17224 */ /* 0x000fe200078e00af */
[C---:B--2---:R-:W-:Y:S01]  /*32260*/  LEA R104, P5, R188.reuse, R234, 0x2 ;  /* 0x000000eabc687211 */ /* 0x044fe200078a10ff */
[----:B------:R-:W-:Y:S01]  /*32270*/  IMAD.MOV.U32 R175, RZ, RZ, R173 ;  /* 0x000000ffffaf7224 */ /* 0x000fe200078e00ad */
[----:B------:R-:W-:Y:S01]  /*32280*/  MOV R173, R171 ;  /* 0x000000ab00ad7202 */ /* 0x000fe20000000f00 */
[----:B------:R-:W-:Y:S01]  /*32290*/  IMAD.MOV.U32 R198, RZ, RZ, R187 ;  /* 0x000000ffffc67224 */ /* 0x000fe200078e00bb */
[----:B------:R-:W-:Y:S01]  /*322a0*/  MOV R187, R185 ;  /* 0x000000b900bb7202 */ /* 0x000fe20000000f00 */
[----:B------:R1:W-:Y:S01]  /*322b0*/  STL.64 [R1+0x530], R102 ;  /* 0x0005306601007387 */ /* 0x0003e20000100a00 */
[----:B------:R-:W-:Y:S01]  /*322c0*/  LEA.HI.X.SX32 R105, R188, R0, 0x2, P5 ;  /* 0x00000000bc697211 */ /* 0x000fe200028f16ff */
[----:B------:R-:W-:-:S02]  /*322d0*/  IMAD.MOV.U32 R185, RZ, RZ, R183 ;  /* 0x000000ffffb97224 */ /* 0x000fc400078e00b7 */
[----:B------:R-:W-:Y:S01]  /*322e0*/  IMAD.MOV.U32 R183, RZ, RZ, R181 ;  /* 0x000000ffffb77224 */ /* 0x000fe200078e00b5 */
[----:B------:R-:W-:Y:S01]  /*322f0*/  MOV R181, R179 ;  /* 0x000000b300b57202 */ /* 0x000fe20000000f00 */
[----:B------:R-:W-:Y:S02]  /*32300*/  IMAD.MOV.U32 R179, RZ, RZ, R175 ;  /* 0x000000ffffb37224 */ /* 0x000fe400078e00af */
[----:B---3--:R-:W-:Y:S02]  /*32310*/  IMAD.MOV.U32 R171, RZ, RZ, R167 ;  /* 0x000000ffffab7224 */ /* 0x008fe400078e00a7 */
[----:B------:R-:W-:Y:S01]  /*32320*/  IMAD.MOV.U32 R167, RZ, RZ, R165 ;  /* 0x000000ffffa77224 */ /* 0x000fe200078e00a5 */
[----:B------:R-:W-:Y:S02]  /*32330*/  MOV R165, R141 ;  /* 0x0000008d00a57202 */ /* 0x000fe40000000f00 */
[----:B------:R-:W2:Y:S01]  /*32340*/  LDL.LU R141, [R1+0x394] ;  /* 0x00039400018d7983 */ /* 0x000ea20000300800 */
[----:B------:R-:W-:Y:S01]  /*32350*/  IMAD.MOV.U32 R175, RZ, RZ, R171 ;  /* 0x000000ffffaf7224 */ /* 0x000fe200078e00ab */
[----:B------:R-:W-:-:S02]  /*32360*/  MOV R171, R165 ;  /* 0x000000a500ab7202 */ /* 0x000fc40000000f00 */
[----:B------:R3:W-:Y:S04]  /*32370*/  STL.64 [R1+0x528], R104 ;  /* 0x0005286801007387 */ /* 0x0007e80000100a00 */
[----:B------:R-:W4:Y:S01]  /*32380*/  LDL.LU R165, [R1+0x3a0] ;  /* 0x0003a00001a57983 */ /* 0x000f220000300800 */
[C---:B-1----:R-:W-:Y:S01]  /*32390*/  LEA R102, P6, R197.reuse, R234, 0x2 ;  /* 0x000000eac5667211 */ /* 0x042fe200078c10ff */
[----:B------:R-:W-:Y:S02]  /*323a0*/  IMAD.MOV.U32 R188, RZ, RZ, R186 ;  /* 0x000000ffffbc7224 */ /* 0x000fe400078e00ba */
[----:B------:R-:W-:Y:S01]  /*323b0*/  IMAD.MOV.U32 R186, RZ, RZ, R184 ;  /* 0x000000ffffba7224 */ /* 0x000fe200078e00b8 */
[----:B------:R-:W-:Y:S02]  /*323c0*/  MOV R184, R182 ;  /* 0x000000b600b87202 */ /* 0x000fe40000000f00 */
[----:B------:R-:W-:Y:S01]  /*323d0*/  LEA.HI.X.SX32 R103, R197, R0, 0x2, P6 ;  /* 0x00000000c5677211 */ /* 0x000fe200030f16ff */
[----:B------:R-:W-:Y:S01]  /*323e0*/  IMAD.MOV.U32 R182, RZ, RZ, R180 ;  /* 0x000000ffffb67224 */ /* 0x000fe200078e00b4 */
[----:B------:R-:W-:Y:S01]  /*323f0*/  MOV R197, R188 ;  /* 0x000000bc00c57202 */ /* 0x000fe20000000f00 */
[----:B------:R-:W-:Y:S01]  /*32400*/  IMAD.MOV.U32 R188, RZ, RZ, R187 ;  /* 0x000000ffffbc7224 */ /* 0x000fe200078e00bb */
[C---:B---3--:R-:W-:Y:S01]  /*32410*/  LEA R104, P5, R196.reuse, R234, 0x2 ;  /* 0x000000eac4687211 */ /* 0x048fe200078a10ff */
[----:B------:R-:W-:Y:S01]  /*32420*/  IMAD.MOV.U32 R187, RZ, RZ, R186 ;  /* 0x000000ffffbb7224 */ /* 0x000fe200078e00ba */
[----:B------:R-:W-:Y:S01]  /*32430*/  MOV R186, R185 ;  /* 0x000000b900ba7202 */ /* 0x000fe20000000f00 */
[----:B------:R-:W-:Y:S01]  /*32440*/  IMAD.MOV.U32 R180, RZ, RZ, R177 ;  /* 0x000000ffffb47224 */ /* 0x000fe200078e00b1 */
[----:B------:R-:W-:Y:S01]  /*32450*/  MOV R177, R173 ;  /* 0x000000ad00b17202 */ /* 0x000fe20000000f00 */
[----:B------:R-:W-:Y:S01]  /*32460*/  IMAD.MOV.U32 R185, RZ, RZ, R184 ;  /* 0x000000ffffb97224 */ /* 0x000fe200078e00b8 */
[----:B------:R-:W-:Y:S01]  /*32470*/  LEA.HI.X.SX32 R105, R196, R0, 0x2, P5 ;  /* 0x00000000c4697211 */ /* 0x000fe200028f16ff */
[----:B------:R-:W-:Y:S01]  /*32480*/  IMAD.MOV.U32 R184, RZ, RZ, R183 ;  /* 0x000000ffffb87224 */ /* 0x000fe200078e00b7 */
[----:B------:R1:W-:Y:S01]  /*32490*/  STL.64 [R1+0x520], R102 ;  /* 0x0005206601007387 */ /* 0x0003e20000100a00 */
        /* <DEDUP_REMOVED lines=18> */
[----:B------:R-:W-:Y:S02]  /*325c0*/  IMAD.MOV.U32 R173, RZ, RZ, R171 ;  /* 0x000000ffffad7224 */ /* 0x000fe400078e00ab */
[----:B------:R-:W-:Y:S02]  /*325d0*/  IMAD.MOV.U32 R182, RZ, RZ, R181 ;  /* 0x000000ffffb67224 */ /* 0x000fe400078e00b5 */
[----:B------:R-:W-:Y:S01]  /*325e0*/  IMAD.MOV.U32 R188, RZ, RZ, R187 ;  /* 0x000000ffffbc7224 */ /* 0x000fe200078e00bb */
[----:B------:R-:W-:Y:S01]  /*325f0*/  MOV R187, R186 ;  /* 0x000000ba00bb7202 */ /* 0x000fe20000000f00 */
[----:B------:R-:W-:Y:S01]  /*32600*/  IMAD.MOV.U32 R181, RZ, RZ, R180 ;  /* 0x000000ffffb57224 */ /* 0x000fe200078e00b4 */
[----:B------:R-:W-:Y:S01]  /*32610*/  MOV R180, R179 ;  /* 0x000000b300b47202 */ /* 0x000fe20000000f00 */
[----:B------:R-:W-:Y:S02]  /*32620*/  IMAD.MOV.U32 R186, RZ, RZ, R185 ;  /* 0x000000ffffba7224 */ /* 0x000fe400078e00b9 */
        /* <DEDUP_REMOVED lines=11> */
[----:B--2---:R-:W-:-:S04]  /*326e0*/  IMAD.MOV.U32 R167, RZ, RZ, R141 ;  /* 0x000000ffffa77224 */ /* 0x004fc800078e008d */
[----:B------:R-:W-:Y:S01]  /*326f0*/  IMAD.MOV.U32 R171, RZ, RZ, R167 ;  /* 0x000000ffffab7224 */ /* 0x000fe200078e00a7 */
[----:B----4-:R-:W-:Y:S01]  /*32700*/  MOV R167, R165 ;  /* 0x000000a500a77202 */ /* 0x010fe20000000f00 */
[----:B------:R-:W-:Y:S02]  /*32710*/  IMAD.MOV.U32 R165, RZ, RZ, R163 ;  /* 0x000000ffffa57224 */ /* 0x000fe400078e00a3 */
[----:B------:R-:W-:Y:S02]  /*32720*/  IMAD.MOV.U32 R163, RZ, RZ, R79 ;  /* 0x000000ffffa37224 */ /* 0x000fe400078e004f */
[----:B------:R-:W-:Y:S01]  /*32730*/  IMAD.MOV.U32 R173, RZ, RZ, R171 ;  /* 0x000000ffffad7224 */ /* 0x000fe200078e00ab */
[----:B------:R-:W2:Y:S01]  /*32740*/  LDL.LU R79, [R1+0x4c48] ;  /* 0x004c4800014f7983 */ /* 0x000ea20000300800 */
[----:B------:R-:W-:Y:S01]  /*32750*/  IMAD.MOV.U32 R171, RZ, RZ, R167 ;  /* 0x000000ffffab7224 */ /* 0x000fe200078e00a7 */
[----:B------:R-:W-:Y:S01]  /*32760*/  MOV R167, R165 ;  /* 0x000000a500a77202 */ /* 0x000fe20000000f00 */
[----:B------:R-:W-:-:S02]  /*32770*/  IMAD.MOV.U32 R165, RZ, RZ, R163 ;  /* 0x000000ffffa57224 */ /* 0x000fc400078e00a3 */
[----:B------:R-:W-:Y:S01]  /*32780*/  IMAD.MOV.U32 R163, RZ, RZ, R143 ;  /* 0x000000ffffa37224 */ /* 0x000fe200078e008f */
[----:B------:R1:W-:Y:S01]  /*32790*/  STL.64 [R1+0x518], R104 ;  /* 0x0005186801007387 */ /* 0x0003e20000100a00 */
[----:B------:R-:W-:Y:S01]  /*327a0*/  IMAD.MOV.U32 R175, RZ, RZ, R173 ;  /* 0x000000ffffaf7224 */ /* 0x000fe200078e00ad */
[----:B------:R-:W-:Y:S01]  /*327b0*/  MOV R143, R76 ;  /* 0x0000004c008f7202 */ /* 0x000fe20000000f00 */
[----:B------:R-:W-:Y:S01]  /*327c0*/  IMAD.MOV.U32 R173, RZ, RZ, R171 ;  /* 0x000000ffffad7224 */ /* 0x000fe200078e00ab */
[----:B------:R-:W3:Y:S01]  /*327d0*/  LDL.LU R76, [R1+0x4c44] ;  /* 0x004c4400014c7983 */ /* 0x000ee20000300800 */
[----:B------:R-:W-:Y:S01]  /*327e0*/  MOV R171, R167 ;  /* 0x000000a700ab7202 */ /* 0x000fe20000000f00 */
[----:B------:R-:W-:Y:S02]  /*327f0*/  IMAD.MOV.U32 R167, RZ, RZ, R165 ;  /* 0x000000ffffa77224 */ /* 0x000fe400078e00a5 */
[----:B------:R-:W4:Y:S01]  /*32800*/  LDL.LU R200, [R1+0x1c70] ;  /* 0x001c700001c87983 */ /* 0x000f220000300800 */
[----:B------:R-:W-:-:S03]  /*32810*/  IMAD.MOV.U32 R165, RZ, RZ, R163 ;  /* 0x000000ffffa57224 */ /* 0x000fc600078e00a3 */
[----:B------:R1:W-:Y:S04]  /*32820*/  STL.64 [R1+0x510], R102 ;  /* 0x0005106601007387 */ /* 0x0003e80000100a00 */
[----:B------:R-:W2:Y:S01]  /*32830*/  LDL.LU R163, [R1+0x3bc] ;  /* 0x0003bc0001a37983 */ /* 0x000ea20000300800 */
[----:B-1----:R-:W-:-:S04]  /*32840*/  LEA R104, P5, R195, R234, 0x2 ;  /* 0x000000eac3687211 */ /* 0x002fc800078a10ff */
[----:B------:R-:W-:Y:S02]  /*32850*/  LEA.HI.X.SX32 R105, R195, R0, 0x2, P5 ;  /* 0x00000000c3697211 */ /* 0x000fe400028f16ff */
[----:B------:R-:W-:Y:S01]  /*32860*/  MOV R195, R188 ;  /* 0x000000bc00c37202 */ /* 0x000fe20000000f00 */
[----:B------:R-:W-:Y:S01]  /*32870*/  IMAD.MOV.U32 R188, RZ, RZ, R187 ;  /* 0x000000ffffbc7224 */ /* 0x000fe200078e00bb */
[C---:B------:R-:W-:Y:S01]  /*32880*/  LEA R102, P6, R194.reuse, R234, 0x2 ;  /* 0x000000eac2667211 */ /* 0x040fe200078c10ff */
        /* <DEDUP_REMOVED lines=24> */
[----:B------:R1:W-:Y:S01]  /*32a10*/  STL.64 [R1+0x508], R104 ;  /* 0x0005086801007387 */ /* 0x0003e20000100a00 */
[----:B------:R-:W-:Y:S02]  /*32a20*/  IMAD.MOV.U32 R179, RZ, RZ, R177 ;  /* 0x000000ffffb37224 */ /* 0x000fe400078e00b1 */
[----:B------:R-:W-:Y:S01]  /*32a30*/  IMAD.MOV.U32 R177, RZ, RZ, R175 ;  /* 0x000000ffffb17224 */ /* 0x000fe200078e00af */
[----:B------:R-:W-:Y:S01]  /*32a40*/  MOV R175, R173 ;  /* 0x000000ad00af7202 */ /* 0x000fe20000000f00 */
[----:B------:R-:W-:Y:S01]  /*32a50*/  IMAD.MOV.U32 R173, RZ, RZ, R171 ;  /* 0x000000ffffad7224 */ /* 0x000fe200078e00ab */
[C---:B-1----:R-:W-:Y:S01]  /*32a60*/  LEA R104, P5, R193.reuse, R234, 0x2 ;  /* 0x000000eac1687211 */ /* 0x042fe200078a10ff */
[----:B------:R1:W-:Y:S03]  /*32a70*/  STL.64 [R1+0x500], R102 ;  /* 0x0005006601007387 */ /* 0x0003e60000100a00 */
[----:B------:R-:W-:-:S02]  /*32a80*/  LEA.HI.X.SX32 R105, R193, R0, 0x2, P5 ;  /* 0x00000000c1697211 */ /* 0x000fc400028f16ff */
[----:B--2---:R-:W-:Y:S01]  /*32a90*/  MOV R165, R163 ;  /* 0x000000a300a57202 */ /* 0x004fe20000000f00 */
[----:B------:R-:W-:-:S04]  /*32aa0*/  IMAD.MOV.U32 R163, RZ, RZ, R157 ;  /* 0x000000ffffa37224 */ /* 0x000fc800078e009d */
[----:B------:R-:W-:Y:S01]  /*32ab0*/  IMAD.MOV.U32 R171, RZ, RZ, R165 ;  /* 0x000000ffffab7224 */ /* 0x000fe200078e00a5 */
[----:B------:R-:W-:Y:S01]  /*32ac0*/  MOV R165, R163 ;  /* 0x000000a300a57202 */ /* 0x000fe20000000f00 */
[----:B------:R-:W-:Y:S02]  /*32ad0*/  IMAD.MOV.U32 R163, RZ, RZ, R161 ;  /* 0x000000ffffa37224 */ /* 0x000fe400078e00a1 */
[----:B------:R-:W-:Y:S01]  /*32ae0*/  IMAD.MOV.U32 R161, RZ, RZ, R151 ;  /* 0x000000ffffa17224 */ /* 0x000fe200078e0097 */
[----:B------:R-:W-:Y:S02]  /*32af0*/  MOV R151, R77 ;  /* 0x0000004d00977202 */ /* 0x000fe40000000f00 */
[----:B------:R-:W3:Y:S04]  /*32b00*/  LDL.LU R77, [R1+0x4c40] ;  /* 0x004c4000014d7983 */ /* 0x000ee80000300800 */
[----:B------:R2:W-:Y:S04]  /*32b10*/  STL.64 [R1+0x4f8], R104 ;  /* 0x0004f86801007387 */ /* 0x0005e80000100a00 */
[----:B------:R-:W4:Y:S01]  /*32b20*/  LDL.LU R193, [R1+0x1c74] ;  /* 0x001c740001c17983 */ /* 0x000f220000300800 */
[----:B-1----:R-:W-:Y:S01]  /*32b30*/  LEA R102, P6, R199, R234, 0x2 ;  /* 0x000000eac7667211 */ /* 0x002fe200078c10ff */
[----:B----4-:R-:W-:-:S02]  /*32b40*/  IMAD R119, R193, R119, RZ ;  /* 0x00000077c1777224 */ /* 0x010fc400078e02ff */
        /* <DEDUP_REMOVED lines=18> */
[----:B------:R-:W4:Y:S01]  /*32c70*/  LDL.LU R159, [R1+0x3cc] ;  /* 0x0003cc00019f7983 */ /* 0x000f220000300800 */
[----:B--2---:R-:W-:-:S02]  /*32c80*/  LEA R104, P5, R192, R234, 0x2 ;  /* 0x000000eac0687211 */ /* 0x004fc400078a10ff */
[-C--:B------:R-:W-:Y:S02]  /*32c90*/  LEA.HI.X.SX32 R103, R199, R0.reuse, 0x2, P6 ;  /* 0x00000000c7677211 */ /* 0x080fe400030f16ff */
[----:B------:R-:W-:Y:S01]  /*32ca0*/  LEA.HI.X.SX32 R105, R192, R0, 0x2, P5 ;  /* 0x00000000c0697211 */ /* 0x000fe200028f16ff */
[----:B------:R-:W-:Y:S02]  /*32cb0*/  IMAD.MOV.U32 R192, RZ, RZ, R188 ;  /* 0x000000ffffc07224 */ /* 0x000fe400078e00bc */
[----:B------:R1:W-:Y:S01]  /*32cc0*/  STL.64 [R1+0x4f0], R102 ;  /* 0x0004f06601007387 */ /* 0x0003e20000100a00 */
[----:B------:R-:W-:Y:S01]  /*32cd0*/  IMAD.MOV.U32 R188, RZ, RZ, R187 ;  /* 0x000000ffffbc7224 */ /* 0x000fe200078e00bb */
[----:B------:R-:W-:Y:S01]  /*32ce0*/  MOV R187, R186 ;  /* 0x000000ba00bb7202 */ /* 0x000fe20000000f00 */
[----:B------:R-:W-:Y:S02]  /*32cf0*/  IMAD.MOV.U32 R186, RZ, RZ, R185 ;  /* 0x000000ffffba7224 */ /* 0x000fe400078e00b9 */
[----:B------:R-:W-:Y:S01]  /*32d00*/  IMAD.MOV.U32 R185, RZ, RZ, R184 ;  /* 0x000000ffffb97224 */ /* 0x000fe200078e00b8 */
[----:B------:R-:W-:Y:S01]  /*32d10*/  MOV R184, R183 ;  /* 0x000000b700b87202 */ /* 0x000fe20000000f00 */
[----:B------:R-:W-:Y:S01]  /*32d20*/  IMAD.MOV.U32 R183, RZ, RZ, R182 ;  /* 0x000000ffffb77224 */ /* 0x000fe200078e00b6 */
[----:B-1----:R-:W-:Y:S01]  /*32d30*/  LEA R102, P6, R190, R234, 0x2 ;  /* 0x000000eabe667211 */ /* 0x002fe200078c10ff */
[----:B------:R-:W-:-:S03]  /*32d40*/  IMAD.MOV.U32 R182, RZ, RZ, R181 ;  /* 0x000000ffffb67224 */ /* 0x000fc600078e00b5 */
[----:B------:R-:W-:Y:S01]  /*32d50*/  LEA.HI.X.SX32 R103, R190, R0, 0x2, P6 ;  /* 0x00000000be677211 */ /* 0x000fe200030f16ff */
        /* <DEDUP_REMOVED lines=27> */
[----:B------:R-:W2:Y:S01]  /*32f10*/  LDL.LU R74, [R1+0x4c3c] ;  /* 0x004c3c00014a7983 */ /* 0x000ea20000300800 */
[----:B------:R-:W-:Y:S01]  /*32f20*/  IMAD.MOV.U32 R163, RZ, RZ, R161 ;  /* 0x000000ffffa37224 */ /* 0x000fe200078e00a1 */
[----:B------:R-:W-:Y:S02]  /*32f30*/  MOV R161, R159 ;  /* 0x0000009f00a17202 */ /* 0x000fe40000000f00 */
[----:B------:R-:W4:Y:S04]  /*32f40*/  LDL.LU R199, [R1+0x1c78] ;  /* 0x001c780001c77983 */ /* 0x000f280000300800 */
[----:B------:R3:W-:Y:S04]  /*32f50*/  STL.64 [R1+0x4e0], R102 ;  /* 0x0004e06601007387 */ /* 0x0007e80000100a00 */
[----:B------:R-:W2:Y:S01]  /*32f60*/  LDL.LU R159, [R1+0x3d0] ;  /* 0x0003d000019f7983 */ /* 0x000ea20000300800 */
[----:B------:R-:W-:Y:S01]  /*32f70*/  IMAD.MOV.U32 R147, RZ, RZ, R137 ;  /* 0x000000ffff937224 */ /* 0x000fe200078e0089 */
[----:B-1----:R-:W-:Y:S01]  /*32f80*/  LEA R104, P5, R191, R234, 0x2 ;  /* 0x000000eabf687211 */ /* 0x002fe200078a10ff */
[----:B------:R-:W-:-:S02]  /*32f90*/  IMAD.MOV.U32 R137, RZ, RZ, R121 ;  /* 0x000000ffff897224 */ /* 0x000fc400078e0079 */
[----:B------:R-:W4:Y:S01]  /*32fa0*/  LDC R121, c[0x0][0x240] ;  /* 0x00009000ff797b82 */ /* 0x000f220000000800 */
[----:B------:R-:W-:Y:S01]  /*32fb0*/  LEA.HI.X.SX32 R105, R191, R0, 0x2, P5 ;  /* 0x00000000bf697211 */ /* 0x000fe200028f16ff */
[----:B------:R-:W-:Y:S02]  /*32fc0*/  IMAD.MOV.U32 R191, RZ, RZ, R188 ;  /* 0x000000ffffbf7224 */ /* 0x000fe400078e00bc */
        /* <DEDUP_REMOVED lines=20> */
[----:B---3--:R-:W-:Y:S01]  /*33110*/  LEA R102, P6, R198, R234, 0x2 ;  /* 0x000000eac6667211 */ /* 0x008fe200078c10ff */
[----:B------:R-:W-:Y:S01]  /*33120*/  IMAD.MOV.U32 R201, RZ, RZ, R188 ;  /* 0x000000ffffc97224 */ /* 0x000fe200078e00bc */
[----:B------:R-:W-:Y:S01]  /*33130*/  MOV R188, R187 ;  /* 0x000000bb00bc7202 */ /* 0x000fe20000000f00 */
[----:B------:R-:W-:Y:S01]  /*33140*/  IMAD.MOV.U32 R173, RZ, RZ, R171 ;  /* 0x000000ffffad7224 */ /* 0x000fe200078e00ab */
[----:B------:R1:W-:Y:S01]  /*33150*/  STL.64 [R1+0x4d8], R104 ;  /* 0x0004d86801007387 */ /* 0x0003e20000100a00 */
        /* <DEDUP_REMOVED lines=24> */
[----:B------:R-:W-:Y:S01]  /*332e0*/  IMAD R117, R200, R117, RZ ;  /* 0x00000075c8757224 */ /* 0x000fe200078e02ff */
[----:B------:R-:W-:Y:S01]  /*332f0*/  MOV R200, R188 ;  /* 0x000000bc00c87202 */ /* 0x000fe20000000f00 */
[----:B------:R-:W-:Y:S01]  /*33300*/  IMAD.MOV.U32 R188, RZ, RZ, R187 ;  /* 0x000000ffffbc7224 */ /* 0x000fe200078e00bb */
[----:B------:R-:W-:Y:S01]  /*33310*/  MOV R187, R185 ;  /* 0x000000b900bb7202 */ /* 0x000fe20000000f00 */
[----:B------:R-:W-:-:S02]  /*33320*/  IMAD.MOV.U32 R185, RZ, RZ, R183 ;  /* 0x000000ffffb97224 */ /* 0x000fc400078e00b7 */
[----:B------:R-:W-:Y:S01]  /*33330*/  IMAD.MOV.U32 R183, RZ, RZ, R181 ;  /* 0x000000ffffb77224 */ /* 0x000fe200078e00b5 */
[----:B------:R-:W-:Y:S01]  /*33340*/  MOV R181, R179 ;  /* 0x000000b300b57202 */ /* 0x000fe20000000f00 */
[----:B------:R-:W-:Y:S02]  /*33350*/  IMAD.MOV.U32 R179, RZ, RZ, R175 ;  /* 0x000000ffffb37224 */ /* 0x000fe400078e00af */
[----:B----4-:R-:W-:Y:S02]  /*33360*/  IMAD R121, R199, R121, RZ ;  /* 0x00000079c7797224 */ /* 0x010fe400078e02ff */
[----:B--2---:R-:W-:Y:S01]  /*33370*/  IMAD.MOV.U32 R161, RZ, RZ, R159 ;  /* 0x000000ffffa17224 */ /* 0x004fe200078e009f */
[----:B------:R-:W-:Y:S01]  /*33380*/  MOV R159, R153 ;  /* 0x00000099009f7202 */ /* 0x000fe20000000f00 */
[----:B------:R-:W-:Y:S02]  /*33390*/  IMAD.MOV.U32 R153, RZ, RZ, R75 ;  /* 0x000000ffff997224 */ /* 0x000fe400078e004b */
[----:B------:R-:W2:Y:S01]  /*333a0*/  LDL.LU R75, [R1+0x4c38] ;  /* 0x004c3800014b7983 */ /* 0x000ea20000300800 */
[----:B------:R-:W-:Y:S01]  /*333b0*/  IMAD.MOV.U32 R163, RZ, RZ, R161 ;  /* 0x000000ffffa37224 */ /* 0x000fe200078e00a1 */
[----:B------:R-:W-:Y:S01]  /*333c0*/  MOV R161, R159 ;  /* 0x0000009f00a17202 */ /* 0x000fe20000000f00 */
[----:B------:R-:W-:Y:S01]  /*333d0*/  IMAD.MOV.U32 R159, RZ, RZ, R72 ;  /* 0x000000ffff9f7224 */ /* 0x000fe200078e0048 */
[----:B------:R-:W3:Y:S04]  /*333e0*/  LDL.LU R199, [R1+0x1c7c] ;  /* 0x001c7c0001c77983 */ /* 0x000ee80000300800 */
[----:B------:R1:W-:Y:S01]  /*333f0*/  STL.64 [R1+0x4d0], R102 ;  /* 0x0004d06601007387 */ /* 0x0003e20000100a00 */
[----:B------:R-:W-:-:S03]  /*33400*/  IMAD.MOV.U32 R171, RZ, RZ, R163 ;  /* 0x000000ffffab7224 */ /* 0x000fc600078e00a3 */
[----:B------:R-:W4:Y:S01]  /*33410*/  LDL.LU R72, [R1+0x4c34] ;  /* 0x004c340001487983 */ /* 0x000f220000300800 */
[----:B------:R-:W-:-:S03]  /*33420*/  IMAD.MOV.U32 R163, RZ, RZ, R161 ;  /* 0x000000ffffa37224 */ /* 0x000fc600078e00a1 */
[----:B------:R1:W-:Y:S01]  /*33430*/  STL.64 [R1+0x4c8], R104 ;  /* 0x0004c86801007387 */ /* 0x0003e20000100a00 */
[----:B------:R-:W-:Y:S01]  /*33440*/  MOV R161, R159 ;  /* 0x0000009f00a17202 */ /* 0x000fe20000000f00 */
[----:B------:R-:W-:Y:S01]  /*33450*/  IMAD.MOV.U32 R159, RZ, RZ, R155 ;  /* 0x000000ffff9f7224 */ /* 0x000fe200078e009b */
[CC--:B-1----:R-:W-:Y:S01]  /*33460*/  LEA R102, P6, R196.reuse, R234.reuse, 0x2 ;  /* 0x000000eac4667211 */ /* 0x0c2fe200078c10ff */
[----:B------:R-:W-:Y:S02]  /*33470*/  IMAD.MOV.U32 R155, RZ, RZ, R127 ;  /* 0x000000ffff9b7224 */ /* 0x000fe400078e007f */
[----:B------:R-:W-:Y:S01]  /*33480*/  IMAD.MOV.U32 R175, RZ, RZ, R171 ;  /* 0x000000ffffaf7224 */ /* 0x000fe200078e00ab */
[C---:B------:R-:W-:Y:S01]  /*33490*/  LEA R104, P5, R189.reuse, R234, 0x2 ;  /* 0x000000eabd687211 */ /* 0x040fe200078a10ff */
[----:B------:R-:W-:Y:S01]  /*334a0*/  IMAD.MOV.U32 R141, RZ, RZ, R123 ;  /* 0x000000ffff8d7224 */ /* 0x000fe200078e007b */
[-C--:B------:R-:W-:Y:S01]  /*334b0*/  LEA.HI.X.SX32 R103, R196, R0.reuse, 0x2, P6 ;  /* 0x00000000c4677211 */ /* 0x080fe200030f16ff */
[----:B------:R-:W3:Y:S01]  /*334c0*/  LDC R123, c[0x0][0x240] ;  /* 0x00009000ff7b7b82 */ /* 0x000ee20000000800 */
[----:B------:R-:W-:Y:S01]  /*334d0*/  LEA.HI.X.SX32 R105, R189, R0, 0x2, P5 ;  /* 0x00000000bd697211 */ /* 0x000fe200028f16ff */
[----:B------:R-:W-:-:S02]  /*334e0*/  IMAD.MOV.U32 R189, RZ, RZ, R186 ;  /* 0x000000ffffbd7224 */ /* 0x000fc400078e00ba */
[----:B------:R-:W-:Y:S01]  /*334f0*/  IMAD.MOV.U32 R186, RZ, RZ, R184 ;  /* 0x000000ffffba7224 */ /* 0x000fe200078e00b8 */
[----:B------:R-:W-:Y:S01]  /*33500*/  MOV R184, R182 ;  /* 0x000000b600b87202 */ /* 0x000fe20000000f00 */
[----:B------:R-:W-:Y:S01]  /*33510*/  IMAD.MOV.U32 R182, RZ, RZ, R180 ;  /* 0x000000ffffb67224 */ /* 0x000fe200078e00b4 */
[----:B------:R-:W-:Y:S01]  /*33520*/  MOV R171, R155 ;  /* 0x0000009b00ab7202 */ /* 0x000fe20000000f00 */
[----:B------:R-:W-:Y:S01]  /*33530*/  IMAD.MOV.U32 R180, RZ, RZ, R177 ;  /* 0x000000ffffb47224 */ /* 0x000fe200078e00b1 */
[----:B------:R-:W-:Y:S01]  /*33540*/  MOV R177, R173 ;  /* 0x000000ad00b17202 */ /* 0x000fe20000000f00 */
[----:B------:R1:W-:Y:S01]  /*33550*/  STL.64 [R1+0x4c0], R102 ;  /* 0x0004c06601007387 */ /* 0x0003e20000100a00 */
[----:B------:R-:W-:Y:S02]  /*33560*/  IMAD.MOV.U32 R173, RZ, RZ, R161 ;  /* 0x000000ffffad7224 */ /* 0x000fe400078e00a1 */
[----:B------:R-:W-:Y:S01]  /*33570*/  IMAD.MOV.U32 R157, RZ, RZ, R125 ;  /* 0x000000ffff9d7224 */ /* 0x000fe200078e007d */
[----:B------:R1:W-:Y:S01]  /*33580*/  STL.64 [R1+0x4b8], R104 ;  /* 0x0004b86801007387 */ /* 0x0003e20000100a00 */
[----:B------:R-:W-:Y:S01]  /*33590*/  IMAD.MOV.U32 R155, RZ, RZ, R147 ;  /* 0x000000ffff9b7224 */ /* 0x000fe200078e0093 */
[----:B------:R-:W-:Y:S01]  /*335a0*/  MOV R147, R73 ;  /* 0x0000004900937202 */ /* 0x000fe20000000f00 */
[----:B------:R-:W-:Y:S01]  /*335b0*/  IMAD.MOV.U32 R161, RZ, RZ, R139 ;  /* 0x000000ffffa17224 */ /* 0x000fe200078e008b */
[----:B------:R-:W4:Y:S01]  /*335c0*/  LDL.LU R73, [R1+0x4c30] ;  /* 0x004c300001497983 */ /* 0x000f220000300800 */
[----:B------:R-:W-:Y:S01]  /*335d0*/  IMAD.MOV.U32 R139, RZ, RZ, R70 ;  /* 0x000000ffff8b7224 */ /* 0x000fe200078e0046 */
[----:B------:R-:W3:Y:S02]  /*335e0*/  LDC R125, c[0x0][0x240] ;  /* 0x00009000ff7d7b82 */ /* 0x000ee40000000800 */
[----:B------:R-:W4:Y:S04]  /*335f0*/  LDL.LU R70, [R1+0x4c2c] ;  /* 0x004c2c0001467983 */ /* 0x000f280000300800 */
[----:B------:R-:W2:Y:S01]  /*33600*/  LDL.LU R196, [R1+0x1c80] ;  /* 0x001c800001c47983 */ /* 0x000ea20000300800 */
[----:B-1----:R-:W-:Y:S01]  /*33610*/  LEA R102, P6, R195, R234, 0x2 ;  /* 0x000000eac3667211 */ /* 0x002fe200078c10ff */
[----:B------:R-:W1:Y:S01]  /*33620*/  LDC R127, c[0x0][0x240] ;  /* 0x00009000ff7f7b82 */ /* 0x000e620000000800 */
[----:B------:R-:W-:Y:S01]  /*33630*/  MOV R198, R187 ;  /* 0x000000bb00c67202 */ /* 0x000fe20000000f00 */
[----:B------:R-:W-:-:S02]  /*33640*/  IMAD.MOV.U32 R187, RZ, RZ, R185 ;  /* 0x000000ffffbb7224 */ /* 0x000fc400078e00b9 */
[----:B------:R-:W-:Y:S01]  /*33650*/  IMAD.MOV.U32 R185, RZ, RZ, R183 ;  /* 0x000000ffffb97224 */ /* 0x000fe200078e00b7 */
[C---:B------:R-:W-:Y:S02]  /*33660*/  LEA R104, P5, R194.reuse, R234, 0x2 ;  /* 0x000000eac2687211 */ /* 0x040fe400078a10ff */
[-C--:B------:R-:W-:Y:S01]  /*33670*/  LEA.HI.X.SX32 R103, R195, R0.reuse, 0x2, P6 ;  /* 0x00000000c3677211 */ /* 0x080fe200030f16ff */
[----:B------:R-:W-:Y:S01]  /*33680*/  IMAD.MOV.U32 R197, RZ, RZ, R187 ;  /* 0x000000ffffc57224 */ /* 0x000fe200078e00bb */
[----:B------:R-:W-:Y:S01]  /*33690*/  MOV R183, R181 ;  /* 0x000000b500b77202 */ /* 0x000fe20000000f00 */
[----:B------:R-:W-:Y:S01]  /*336a0*/  IMAD.MOV.U32 R181, RZ, RZ, R179 ;  /* 0x000000ffffb57224 */ /* 0x000fe200078e00b3 */
[----:B------:R-:W-:Y:S01]  /*336b0*/  MOV R187, R185 ;  /* 0x000000b900bb7202 */ /* 0x000fe20000000f00 */
[----:B------:R-:W-:Y:S01]  /*336c0*/  IMAD.MOV.U32 R179, RZ, RZ, R175 ;  /* 0x000000ffffb37224 */ /* 0x000fe200078e00af */
[----:B------:R-:W-:Y:S01]  /*336d0*/  MOV R175, R171 ;  /* 0x000000ab00af7202 */ /* 0x000fe20000000f00 */
[----:B------:R1:W-:Y:S01]  /*336e0*/  STL.64 [R1+0x4b0], R102 ;  /* 0x0004b06601007387 */ /* 0x0003e20000100a00 */
[----:B------:R-:W-:Y:S01]  /*336f0*/  LEA.HI.X.SX32 R105, R194, R0, 0x2, P5 ;  /* 0x00000000c2697211 */ /* 0x000fe200028f16ff */
[----:B------:R-:W-:-:S02]  /*33700*/  IMAD.MOV.U32 R171, RZ, RZ, R147 ;  /* 0x000000ffffab7224 */ /* 0x000fc400078e0093 */
[----:B------:R-:W-:Y:S02]  /*33710*/  IMAD.MOV.U32 R147, RZ, RZ, R71 ;  /* 0x000000ffff937224 */ /* 0x000fe400078e0047 */
[----:B------:R-:W-:Y:S01]  /*33720*/  IMAD.MOV.U32 R185, RZ, RZ, R183 ;  /* 0x000000ffffb97224 */ /* 0x000fe200078e00b7 */
[----:B------:R-:W4:Y:S01]  /*33730*/  LDL.LU R71, [R1+0x4c28] ;  /* 0x004c280001477983 */ /* 0x000f220000300800 */
[----:B------:R-:W-:Y:S01]  /*33740*/  IMAD.MOV.U32 R183, RZ, RZ, R181 ;  /* 0x000000ffffb77224 */ /* 0x000fe200078e00b5 */
[----:B-1----:R-:W-:-:S04]  /*33750*/  LEA R102, P6, R193, R234, 0x2 ;  /* 0x000000eac1667211 */ /* 0x002fc800078c10ff */
[----:B------:R-:W-:Y:S01]  /*33760*/  LEA.HI.X.SX32 R103, R193, R0, 0x2, P6 ;  /* 0x00000000c1677211 */ /* 0x000fe200030f16ff */
[----:B---3--:R-:W-:Y:S02]  /*33770*/  IMAD R123, R199, R123, RZ ;  /* 0x0000007bc77b7224 */ /* 0x008fe400078e02ff */
        /* <DEDUP_REMOVED lines=10> */
[----:B------:R-:W3:Y:S04]  /*33820*/  LDL.LU R68, [R1+0x4c24] ;  /* 0x004c240001447983 */ /* 0x000ee80000300800 */
[----:B------:R1:W-:Y:S02]  /*33830*/  STL.64 [R1+0x4a8], R104 ;  /* 0x0004a86801007387 */ /* 0x0003e40000100a00 */
[----:B-1----:R-:W-:-:S04]  /*33840*/  LEA R104, P5, R192, R234, 0x2 ;  /* 0x000000eac0687211 */ /* 0x002fc800078a10ff */
[----:B------:R-:W-:Y:S01]  /*33850*/  LEA.HI.X.SX32 R105, R192, R0, 0x2, P5 ;  /* 0x00000000c0697211 */ /* 0x000fe200028f16ff */
[----:B--2---:R-:W-:Y:S01]  /*33860*/  IMAD R125, R196, R125, RZ ;  /* 0x0000007dc47d7224 */ /* 0x004fe200078e02ff */
[----:B------:R-:W-:Y:S01]  /*33870*/  MOV R196, R189 ;  /* 0x000000bd00c47202 */ /* 0x000fe20000000f00 */
[----:B------:R-:W-:Y:S02]  /*33880*/  IMAD.MOV.U32 R189, RZ, RZ, R186 ;  /* 0x000000ffffbd7224 */ /* 0x000fe400078e00ba */
        /* <DEDUP_REMOVED lines=10> */
[----:B------:R-:W-:Y:S02]  /*33930*/  IMAD.MOV.U32 R175, RZ, RZ, R171 ;  /* 0x000000ffffaf7224 */ /* 0x000fe400078e00ab */
[----:B------:R-:W-:Y:S02]  /*33940*/  IMAD.MOV.U32 R171, RZ, RZ, R141 ;  /* 0x000000ffffab7224 */ /* 0x000fe400078e008d */
[----:B------:R-:W-:Y:S01]  /*33950*/  IMAD.MOV.U32 R183, RZ, RZ, R182 ;  /* 0x000000ffffb77224 */ /* 0x000fe200078e00b6 */
[----:B------:R-:W2:Y:S01]  /*33960*/  LDL.LU R141, [R1+0x1cb0] ;  /* 0x001cb000018d7983 */ /* 0x000ea20000300800 */
[----:B------:R-:W-:Y:S01]  /*33970*/  IMAD.MOV.U32 R194, RZ, RZ, R189 ;  /* 0x000000ffffc27224 */ /* 0x000fe200078e00bd */
[----:B------:R-:W-:Y:S01]  /*33980*/  MOV R189, R186 ;  /* 0x000000ba00bd7202 */ /* 0x000fe20000000f00 */
[----:B------:R-:W-:Y:S01]  /*33990*/  IMAD.MOV.U32 R182, RZ, RZ, R167 ;  /* 0x000000ffffb67224 */ /* 0x000fe200078e00a7 */
[----:B------:R1:W-:Y:S01]  /*339a0*/  STL.64 [R1+0x4a0], R102 ;  /* 0x0004a06601007387 */ /* 0x0003e20000100a00 */
        /* <DEDUP_REMOVED lines=8> */
[----:B-1----:R-:W-:Y:S01]  /*33a30*/  LEA R102, P6, R190, R234, 0x2 ;  /* 0x000000eabe667211 */ /* 0x002fe200078c10ff */
[----:B------:R-:W-:-:S03]  /*33a40*/  IMAD.MOV.U32 R183, RZ, RZ, R143 ;  /* 0x000000ffffb77224 */ /* 0x000fc600078e008f */
[----:B------:R-:W-:Y:S01]  /*33a50*/  LEA.HI.X.SX32 R103, R190, R0, 0x2, P6 ;  /* 0x00000000be677211 */ /* 0x000fe200030f16ff */
[----:B------:R-:W-:Y:S01]  /*33a60*/  IMAD.MOV.U32 R190, RZ, RZ, R187 ;  /* 0x000000ffffbe7224 */ /* 0x000fe200078e00bb */
[----:B------:R-:W-:Y:S02]  /*33a70*/  MOV R187, R186 ;  /* 0x000000ba00bb7202 */ /* 0x000fe40000000f00 */
[C---:B----4-:R-:W-:Y:S01]  /*33a80*/  LEA R104, P5, R191.reuse, R234, 0x2 ;  /* 0x000000eabf687211 */ /* 0x050fe200078a10ff */
[----:B------:R-:W-:Y:S02]  /*33a90*/  IMAD.MOV.U32 R182, RZ, RZ, R131 ;  /* 0x000000ffffb67224 */ /* 0x000fe400078e0083 */
[----:B------:R-:W-:Y:S01]  /*33aa0*/  IMAD.MOV.U32 R186, RZ, RZ, R185 ;  /* 0x000000ffffba7224 */ /* 0x000fe200078e00b9 */
[----:B------:R-:W-:Y:S01]  /*33ab0*/  LEA.HI.X.SX32 R105, R191, R0, 0x2, P5 ;  /* 0x00000000bf697211 */ /* 0x000fe200028f16ff */
[----:B------:R-:W-:Y:S01]  /*33ac0*/  IMAD.MOV.U32 R185, RZ, RZ, R184 ;  /* 0x000000ffffb97224 */ /* 0x000fe200078e00b8 */
[----:B------:R-:W-:Y:S01]  /*33ad0*/  MOV R143, R66 ;  /* 0x00000042008f7202 */ /* 0x000fe20000000f00 */
[----:B------:R-:W-:Y:S01]  /*33ae0*/  IMAD.MOV.U32 R181, RZ, RZ, R180 ;  /* 0x000000ffffb57224 */ /* 0x000fe200078e00b4 */
[----:B------:R-:W-:Y:S01]  /*33af0*/  MOV R184, R183 ;  /* 0x000000b700b87202 */ /* 0x000fe20000000f00 */
[----:B------:R-:W4:Y:S01]  /*33b00*/  LDL.LU R66, [R1+0x4c1c] ;  /* 0x004c1c0001427983 */ /* 0x000f220000300800 */
[----:B------:R-:W-:Y:S01]  /*33b10*/  IMAD.MOV.U32 R183, RZ, RZ, R182 ;  /* 0x000000ffffb77224 */ /* 0x000fe200078e00b6 */
[----:B------:R-:W-:Y:S01]  /*33b20*/  MOV R192, R190 ;  /* 0x000000be00c07202 */ /* 0x000fe20000000f00 */
[----:B------:R-:W-:Y:S01]  /*33b30*/  IMAD.MOV.U32 R182, RZ, RZ, R67 ;  /* 0x000000ffffb67224 */ /* 0x000fe200078e0043 */
[----:B------:R1:W-:Y:S01]  /*33b40*/  STL.64 [R1+0x490], R102 ;  /* 0x0004906601007387 */ /* 0x0003e20000100a00 */
[----:B------:R-:W3:Y:S03]  /*33b50*/  LDC R131, c[0x0][0x240] ;  /* 0x00009000ff837b82 */ /* 0x000ee60000000800 */
[----:B------:R-:W4:Y:S01]  /*33b60*/  LDL.LU R67, [R1+0x4c18] ;  /* 0x004c180001437983 */ /* 0x000f220000300800 */
[----:B------:R-:W-:-:S03]  /*33b70*/  IMAD.MOV.U32 R191, RZ, RZ, R187 ;  /* 0x000000ffffbf7224 */ /* 0x000fc600078e00bb */
[----:B------:R1:W-:Y:S02]  /*33b80*/  STL.64 [R1+0x488], R104 ;  /* 0x0004886801007387 */ /* 0x0003e40000100a00 */
[C---:B-1----:R-:W-:Y:S02]  /*33b90*/  LEA R102, P6, R202.reuse, R234, 0x2 ;  /* 0x000000eaca667211 */ /* 0x042fe400078c10ff */
[----:B------:R-:W-:Y:S02]  /*33ba0*/  MOV R187, R185 ;  /* 0x000000b900bb7202 */ /* 0x000fe40000000f00 */
[----:B------:R-:W-:Y:S02]  /*33bb0*/  LEA.HI.X.SX32 R103, R202, R0, 0x2, P6 ;  /* 0x00000000ca677211 */ /* 0x000fe400030f16ff */
[C---:B------:R-:W-:Y:S01]  /*33bc0*/  LEA R104, P5, R201.reuse, R234, 0x2 ;  /* 0x000000eac9687211 */ /* 0x040fe200078a10ff */
[----:B------:R-:W-:Y:S02]  /*33bd0*/  IMAD.MOV.U32 R185, RZ, RZ, R183 ;  /* 0x000000ffffb97224 */ /* 0x000fe400078e00b7 */
[----:B------:R-:W-:Y:S01]  /*33be0*/  IMAD.MOV.U32 R183, RZ, RZ, R64 ;  /* 0x000000ffffb77224 */ /* 0x000fe200078e0040 */
[----:B------:R-:W-:Y:S01]  /*33bf0*/  LEA.HI.X.SX32 R105, R201, R0, 0x2, P5 ;  /* 0x00000000c9697211 */ /* 0x000fe200028f16ff */
[----:B------:R-:W4:Y:S04]  /*33c00*/  LDL.LU R64, [R1+0x4c14] ;  /* 0x004c140001407983 */ /* 0x000f280000300800 */
[----:B------:R1:W-:Y:S04]  /*33c10*/  STL.64 [R1+0x480], R102 ;  /* 0x0004806601007387 */ /* 0x0003e80000100a00 */
[----:B------:R-:W4:Y:S04]  /*33c20*/  LDL.LU R201, [R1+0x1c84] ;  /* 0x001c840001c97983 */ /* 0x000f280000300800 */
[----:B------:R1:W-:Y:S02]  /*33c30*/  STL.64 [R1+0x478], R104 ;  /* 0x0004786801007387 */ /* 0x0003e40000100a00 */
[----:B-1----:R-:W-:-:S04]  /*33c40*/  LEA R102, P6, R200, R234, 0x2 ;  /* 0x000000eac8667211 */ /* 0x002fc800078c10ff */
[----:B------:R-:W-:Y:S02]  /*33c50*/  LEA.HI.X.SX32 R103, R200, R0, 0x2, P6 ;  /* 0x00000000c8677211 */ /* 0x000fe400030f16ff */
[----:B------:R-:W-:-:S04]  /*33c60*/  LEA R104, P5, R188, R234, 0x2 ;  /* 0x000000eabc687211 */ /* 0x000fc800078a10ff */
[----:B------:R-:W-:Y:S01]  /*33c70*/  LEA.HI.X.SX32 R105, R188, R0, 0x2, P5 ;  /* 0x00000000bc697211 */ /* 0x000fe200028f16ff */
[----:B------:R1:W-:Y:S04]  /*33c80*/  STL.64 [R1+0x470], R102 ;  /* 0x0004706601007387 */ /* 0x0003e80000100a00 */
[----:B------:R1:W-:Y:S02]  /*33c90*/  STL.64 [R1+0x468], R104 ;  /* 0x0004686801007387 */ /* 0x0003e40000100a00 */
[CC--:B-1----:R-:W-:Y:S02]  /*33ca0*/  LEA R102, P6, R199.reuse, R234.reuse, 0x2 ;  /* 0x000000eac7667211 */ /* 0x0c2fe400078c10ff */
[----:B------:R-:W-:Y:S02]  /*33cb0*/  LEA R104, P5, R198, R234, 0x2 ;  /* 0x000000eac6687211 */ /* 0x000fe400078a10ff */
[----:B------:R-:W-:-:S02]  /*33cc0*/  LEA.HI.X.SX32 R103, R199, R0, 0x2, P6 ;  /* 0x00000000c7677211 */ /* 0x000fc400030f16ff */
[----:B------:R-:W-:-:S03]  /*33cd0*/  LEA.HI.X.SX32 R105, R198, R0, 0x2, P5 ;  /* 0x00000000c6697211 */ /* 0x000fc600028f16ff */
[----:B------:R1:W-:Y:S04]  /*33ce0*/  STL.64 [R1+0x460], R102 ;  /* 0x0004606601007387 */ /* 0x0003e80000100a00 */
[----:B------:R1:W-:Y:S04]  /*33cf0*/  STL.64 [R1+0x458], R104 ;  /* 0x0004586801007387 */ /* 0x0003e80000100a00 */
[----:B------:R-:W3:Y:S01]  /*33d00*/  LDL.LU R198, [R1+0x1c88] ;  /* 0x001c880001c67983 */ /* 0x000ee20000300800 */
[-C--:B-1----:R-:W-:Y:S02]  /*33d10*/  LEA R102, P6, R197, R234.reuse, 0x2 ;  /* 0x000000eac5667211 */ /* 0x082fe400078c10ff */
[----:B------:R-:W-:-:S02]  /*33d20*/  LEA R104, P5, R196, R234, 0x2 ;  /* 0x000000eac4687211 */ /* 0x000fc400078a10ff */
[-C--:B------:R-:W-:Y:S02]  /*33d30*/  LEA.HI.X.SX32 R103, R197, R0.reuse, 0x2, P6 ;  /* 0x00000000c5677211 */ /* 0x080fe400030f16ff */
[----:B------:R-:W-:-:S03]  /*33d40*/  LEA.HI.X.SX32 R105, R196, R0, 0x2, P5 ;  /* 0x00000000c4697211 */ /* 0x000fc600028f16ff */
[----:B------:R1:W-:Y:S04]  /*33d50*/  STL.64 [R1+0x450], R102 ;  /* 0x0004506601007387 */ /* 0x0003e80000100a00 */
[----:B------:R1:W-:Y:S04]  /*33d60*/  STL.64 [R1+0x448], R104 ;  /* 0x0004486801007387 */ /* 0x0003e80000100a00 */
[----:B------:R-:W4:Y:S01]  /*33d70*/  LDL.LU R196, [R1+0x1c8c] ;  /* 0x001c8c0001c47983 */ /* 0x000f220000300800 */
        /* <DEDUP_REMOVED lines=19> */
[----:B------:R-:W4:Y:S01]  /*33eb0*/  LDL.LU R191, [R1+0x1c94] ;  /* 0x001c940001bf7983 */ /* 0x000f220000300800 */
[----:B------:R-:W-:Y:S02]  /*33ec0*/  IMAD.MOV.U32 R190, RZ, RZ, R186 ;  /* 0x000000ffffbe7224 */ /* 0x000fe400078e00ba */
[----:B------:R-:W-:Y:S01]  /*33ed0*/  IMAD.MOV.U32 R186, RZ, RZ, R184 ;  /* 0x000000ffffba7224 */ /* 0x000fe200078e00b8 */
[----:B------:R-:W-:Y:S01]  /*33ee0*/  MOV R184, R182 ;  /* 0x000000b600b87202 */ /* 0x000fe20000000f00 */
[----:B------:R-:W-:Y:S01]  /*33ef0*/  IMAD.MOV.U32 R182, RZ, RZ, R133 ;  /* 0x000000ffffb67224 */ /* 0x000fe200078e0085 */
[----:B------:R-:W-:Y:S01]  /*33f00*/  MOV R188, R187 ;  /* 0x000000bb00bc7202 */ /* 0x000fe20000000f00 */
[----:B------:R-:W-:-:S02]  /*33f10*/  IMAD.MOV.U32 R187, RZ, RZ, R186 ;  /* 0x000000ffffbb7224 */ /* 0x000fc400078e00ba */
[----:B------:R-:W-:Y:S01]  /*33f20*/  IMAD.MOV.U32 R180, RZ, RZ, R177 ;  /* 0x000000ffffb47224 */ /* 0x000fe200078e00b1 */
[----:B-1----:R-:W-:Y:S01]  /*33f30*/  LEA R102, P6, R190, R234, 0x2 ;  /* 0x000000eabe667211 */ /* 0x002fe200078c10ff */
[----:B------:R-:W-:Y:S01]  /*33f40*/  IMAD.MOV.U32 R186, RZ, RZ, R185 ;  /* 0x000000ffffba7224 */ /* 0x000fe200078e00b9 */
[----:B------:R-:W-:Y:S01]  /*33f50*/  MOV R185, R184 ;  /* 0x000000b800b97202 */ /* 0x000fe20000000f00 */
[----:B------:R-:W-:Y:S01]  /*33f60*/  IMAD.MOV.U32 R184, RZ, RZ, R183 ;  /* 0x000000ffffb87224 */ /* 0x000fe200078e00b7 */
[----:B------:R-:W4:Y:S01]  /*33f70*/  LDC R133, c[0x0][0x240] ;  /* 0x00009000ff857b82 */ /* 0x000f220000000800 */
[----:B------:R-:W-:Y:S01]  /*33f80*/  IMAD.MOV.U32 R183, RZ, RZ, R182 ;  /* 0x000000ffffb77224 */ /* 0x000fe200078e00b6 */
[----:B------:R-:W-:Y:S01]  /*33f90*/  MOV R182, R181 ;  /* 0x000000b500b67202 */ /* 0x000fe20000000f00 */
[----:B------:R-:W-:Y:S01]  /*33fa0*/  IMAD.MOV.U32 R181, RZ, RZ, R135 ;  /* 0x000000ffffb57224 */ /* 0x000fe200078e0087 */
[----:B------:R-:W-:-:S04]  /*33fb0*/  MOV R177, R173 ;  /* 0x000000ad00b17202 */ /* 0x000fc80000000f00 */
[----:B------:R-:W1:Y:S01]  /*33fc0*/  LDC R135, c[0x0][0x240] ;  /* 0x00009000ff877b82 */ /* 0x000e620000000800 */
[----:B------:R-:W-:-:S07]  /*33fd0*/  MOV R173, R129 ;  /* 0x0000008100ad7202 */ /* 0x000fce0000000f00 */
[----:B------:R-:W3:Y:S01]  /*33fe0*/  LDC R129, c[0x0][0x240] ;  /* 0x00009000ff817b82 */ /* 0x000ee20000000800 */
        /* <DEDUP_REMOVED lines=18> */
[----:B------:R-:W-:Y:S02]  /*34110*/  IMAD.MOV.U32 R197, RZ, RZ, R190 ;  /* 0x000000ffffc57224 */ /* 0x000fe400078e00be */
[----:B------:R-:W-:Y:S01]  /*34120*/  IMAD.MOV.U32 R184, RZ, RZ, R183 ;  /* 0x000000ffffb87224 */ /* 0x000fe200078e00b7 */
[----:B------:R-:W-:Y:S01]  /*34130*/  MOV R183, R182 ;  /* 0x000000b600b77202 */ /* 0x000fe20000000f00 */
[----:B------:R-:W-:Y:S01]  /*34140*/  IMAD.MOV.U32 R190, RZ, RZ, R188 ;  /* 0x000000ffffbe7224 */ /* 0x000fe200078e00bc */
[C---:B------:R-:W-:Y:S01]  /*34150*/  LEA R104, P5, R96.reuse, R234, 0x2 ;  /* 0x000000ea60687211 */ /* 0x040fe200078a10ff */
[----:B------:R-:W-:Y:S01]  /*34160*/  IMAD.MOV.U32 R177, RZ, RZ, R137 ;  /* 0x000000ffffb17224 */ /* 0x000fe200078e0089 */
[----:B------:R-:W-:Y:S01]  /*34170*/  MOV R188, R186 ;  /* 0x000000ba00bc7202 */ /* 0x000fe20000000f00 */
[----:B------:R-:W-:Y:S01]  /*34180*/  IMAD.MOV.U32 R182, RZ, RZ, R181 ;  /* 0x000000ffffb67224 */ /* 0x000fe200078e00b5 */
[----:B------:R1:W-:Y:S01]  /*34190*/  STL.64 [R1+0x410], R102 ;  /* 0x0004106601007387 */ /* 0x0003e20000100a00 */
[----:B------:R-:W-:Y:S01]  /*341a0*/  IMAD.MOV.U32 R181, RZ, RZ, R180 ;  /* 0x000000ffffb57224 */ /* 0x000fe200078e00b4 */
[----:B------:R-:W-:Y:S01]  /*341b0*/  MOV R180, R179 ;  /* 0x000000b300b47202 */ /* 0x000fe20000000f00 */
[----:B------:R-:W-:Y:S01]  /*341c0*/  IMAD.MOV.U32 R179, RZ, RZ, R177 ;  /* 0x000000ffffb37224 */ /* 0x000fe200078e00b1 */
[----:B------:R-:W-:Y:S01]  /*341d0*/  LEA.HI.X.SX32 R105, R96, R0, 0x2, P5 ;  /* 0x0000000060697211 */ /* 0x000fe200028f16ff */
[----:B------:R-:W-:Y:S01]  /*341e0*/  IMAD.MOV.U32 R186, RZ, RZ, R184 ;  /* 0x000000ffffba7224 */ /* 0x000fe200078e00b8 */
[----:B------:R-:W4:Y:S01]  /*341f0*/  LDC R137, c[0x0][0x240] ;  /* 0x00009000ff897b82 */ /* 0x000f220000000800 */
[----:B------:R-:W-:Y:S01]  /*34200*/  IMAD.MOV.U32 R177, RZ, RZ, R175 ;  /* 0x000000ffffb17224 */ /* 0x000fe200078e00af */
[----:B------:R-:W-:Y:S01]  /*34210*/  MOV R175, R147 ;  /* 0x0000009300af7202 */ /* 0x000fe20000000f00 */
[----:B------:R-:W-:Y:S01]  /*34220*/  IMAD.MOV.U32 R184, RZ, RZ, R182 ;  /* 0x000000ffffb87224 */ /* 0x000fe200078e00b6 */
[----:B-1----:R-:W-:-:S02]  /*34230*/  LEA R102, P6, R97, R234, 0x2 ;  /* 0x000000ea61667211 */ /* 0x002fc400078c10ff */
[----:B------:R-:W-:Y:S02]  /*34240*/  MOV R182, R180 ;  /* 0x000000b400b67202 */ /* 0x000fe40000000f00 */
[----:B------:R-:W-:Y:S01]  /*34250*/  LEA.HI.X.SX32 R103, R97, R0, 0x2, P6 ;  /* 0x0000000061677211 */ /* 0x000fe200030f16ff */
[----:B------:R1:W-:Y:S01]  /*34260*/  STL.64 [R1+0x408], R104 ;  /* 0x0004086801007387 */ /* 0x0003e20000100a00 */
[----:B------:R-:W-:Y:S02]  /*34270*/  IMAD.MOV.U32 R180, RZ, RZ, R177 ;  /* 0x000000ffffb47224 */ /* 0x000fe400078e00b1 */
[----:B------:R-:W-:Y:S01]  /*34280*/  IMAD.MOV.U32 R177, RZ, RZ, R173 ;  /* 0x000000ffffb17224 */ /* 0x000fe200078e00ad */
[----:B------:R4:W-:Y:S01]  /*34290*/  STL.64 [R1+0x400], R102 ;  /* 0x0004006601007387 */ /* 0x0009e20000100a00 */
[----:B--2---:R-:W-:Y:S01]  /*342a0*/  MOV R173, R141 ;  /* 0x0000008d00ad7202 */ /* 0x004fe20000000f00 */
[----:B---3--:R-:W-:Y:S01]  /*342b0*/  IMAD R129, R198, R129, RZ ;  /* 0x00000081c6817224 */ /* 0x008fe200078e02ff */
[-C--:B-1----:R-:W-:Y:S01]  /*342c0*/  LEA R104, P5, R98, R234.reuse, 0x2 ;  /* 0x000000ea62687211 */ /* 0x082fe200078a10ff */
[----:B----4-:R-:W-:Y:S01]  /*342d0*/  IMAD R133, R194, R133, RZ ;  /* 0x00000085c2857224 */ /* 0x010fe200078e02ff */
[----:B------:R-:W-:Y:S01]  /*342e0*/  LEA R102, P6, R100, R234, 0x2 ;  /* 0x000000ea64667211 */ /* 0x000fe200078c10ff */
[----:B------:R-:W-:Y:S01]  /*342f0*/  IMAD R135, R191, R135, RZ ;  /* 0x00000087bf877224 */ /* 0x000fe200078e02ff */
[----:B------:R-:W-:Y:S01]  /*34300*/  MOV R191, R189 ;  /* 0x000000bd00bf7202 */ /* 0x000fe20000000f00 */
[----:B------:R-:W-:Y:S01]  /*34310*/  IMAD.MOV.U32 R189, RZ, RZ, R187 ;  /* 0x000000ffffbd7224 */ /* 0x000fe200078e00bb */
[----:B------:R-:W1:Y:S01]  /*34320*/  LDC R141, c[0x0][0x240] ;  /* 0x00009000ff8d7b82 */ /* 0x000e620000000800 */
        /* <DEDUP_REMOVED lines=20> */
[----:B------:R-:W-:Y:S01]  /*34470*/  LEA.HI.X.SX32 R105, R98, R0, 0x2, P5 ;  /* 0x0000000062697211 */ /* 0x000fe200028f16ff */
[----:B------:R-:W-:Y:S02]  /*34480*/  IMAD.MOV.U32 R171, RZ, RZ, R65 ;  /* 0x000000ffffab7224 */ /* 0x000fe400078e0041 */
[----:B------:R-:W-:Y:S01]  /*34490*/  IMAD.MOV.U32 R181, RZ, RZ, R180 ;  /* 0x000000ffffb57224 */ /* 0x000fe200078e00b4 */
[----:B------:R-:W-:Y:S01]  /*344a0*/  LEA R98, P5, R108, R234, 0x2 ;  /* 0x000000ea6c627211 */ /* 0x000fe200078a10ff */
[----:B------:R-:W-:Y:S01]  /*344b0*/  IMAD.MOV.U32 R180, RZ, RZ, R179 ;  /* 0x000000ffffb47224 */ /* 0x000fe200078e00b3 */
[----:B------:R-:W-:Y:S01]  /*344c0*/  MOV R179, R177 ;  /* 0x000000b100b37202 */ /* 0x000fe20000000f00 */
        /* <DEDUP_REMOVED lines=16> */
[----:B------:R-:W-:Y:S01]  /*345d0*/  STL.64 [R1+0x3f8], R104 ;  /* 0x0003f86801007387 */ /* 0x000fe20000100a00 */
[----:B------:R-:W-:Y:S01]  /*345e0*/  IMAD.MOV.U32 R167, RZ, RZ, R149 ;  /* 0x000000ffffa77224 */ /* 0x000fe200078e0095 */
[----:B------:R-:W-:Y:S01]  /*345f0*/  MOV R149, R62 ;  /* 0x0000003e00957202 */ /* 0x000fe20000000f00 */
[----:B------:R-:W-:Y:S01]  /*34600*/  IMAD.MOV.U32 R184, RZ, RZ, R182 ;  /* 0x000000ffffb87224 */ /* 0x000fe200078e00b6 */
[----:B------:R-:W2:Y:S01]  /*34610*/  LDL.LU R65, [R1+0x4c10] ;  /* 0x004c100001417983 */ /* 0x000ea20000300800 */
[----:B------:R-:W-:Y:S01]  /*34620*/  IMAD.MOV.U32 R183, RZ, RZ, R181 ;  /* 0x000000ffffb77224 */ /* 0x000fe200078e00b5 */
[----:B------:R-:W-:Y:S01]  /*34630*/  MOV R182, R180 ;  /* 0x000000b400b67202 */ /* 0x000fe20000000f00 */
[----:B------:R-:W-:Y:S01]  /*34640*/  IMAD.MOV.U32 R189, RZ, RZ, R188 ;  /* 0x000000ffffbd7224 */ /* 0x000fe200078e00bc */
[----:B------:R-:W-:Y:S01]  /*34650*/  STL.64 [R1+0x3f0], R102 ;  /* 0x0003f06601007387 */ /* 0x000fe20000100a00 */
[----:B------:R-:W-:-:S02]  /*34660*/  IMAD.MOV.U32 R181, RZ, RZ, R179 ;  /* 0x000000ffffb57224 */ /* 0x000fc400078e00b3 */
[----:B------:R-:W-:Y:S01]  /*34670*/  IMAD.MOV.U32 R188, RZ, RZ, R187 ;  /* 0x000000ffffbc7224 */ /* 0x000fe200078e00bb */
[----:B------:R-:W-:Y:S01]  /*34680*/  MOV R187, R186 ;  /* 0x000000ba00bb7202 */ /* 0x000fe20000000f00 */
[----:B------:R-:W-:Y:S01]  /*34690*/  IMAD.MOV.U32 R179, RZ, RZ, R177 ;  /* 0x000000ffffb37224 */ /* 0x000fe200078e00b1 */
[----:B------:R-:W3:Y:S01]  /*346a0*/  LDL.LU R62, [R1+0x4c0c] ;  /* 0x004c0c00013e7983 */ /* 0x000ee20000300800 */
        /* <DEDUP_REMOVED lines=9> */
[----:B------:R-:W-:Y:S01]  /*34740*/  IMAD.MOV.U32 R167, RZ, RZ, R63 ;  /* 0x000000ffffa77224 */ /* 0x000fe200078e003f */
[----:B------:R-:W-:Y:S01]  /*34750*/  LEA.HI.X.SX32 R97, R110, R0, 0x2, P6 ;  /* 0x000000006e617211 */ /* 0x000fe200030f16ff */
[----:B------:R-:W-:Y:S01]  /*34760*/  IMAD.MOV.U32 R183, RZ, RZ, R182 ;  /* 0x000000ffffb77224 */ /* 0x000fe200078e00b6 */
[----:B------:R-:W3:Y:S01]  /*34770*/  LDL.LU R63, [R1+0x4c08] ;  /* 0x004c0800013f7983 */ /* 0x000ee20000300800 */
[----:B------:R-:W-:Y:S01]  /*34780*/  IMAD.MOV.U32 R182, RZ, RZ, R181 ;  /* 0x000000ffffb67224 */ /* 0x000fe200078e00b5 */
[----:B----4-:R-:W-:-:S02]  /*34790*/  LEA R98, P5, R114, R234, 0x2 ;  /* 0x000000ea72627211 */ /* 0x010fc400078a10ff */
[----:B------:R-:W-:Y:S01]  /*347a0*/  MOV R181, R177 ;  /* 0x000000b100b57202 */ /* 0x000fe20000000f00 */
[----:B------:R-:W-:Y:S01]  /*347b0*/  IMAD.MOV.U32 R177, RZ, RZ, R175 ;  /* 0x000000ffffb17224 */ /* 0x000fe200078e00af */
[----:B------:R-:W-:Y:S01]  /*347c0*/  LEA.HI.X.SX32 R99, R114, R0, 0x2, P5 ;  /* 0x0000000072637211 */ /* 0x000fe200028f16ff */
[----:B------:R-:W-:Y:S01]  /*347d0*/  IMAD.MOV.U32 R175, RZ, RZ, R173 ;  /* 0x000000ffffaf7224 */ /* 0x000fe200078e00ad */
[----:B------:R-:W-:Y:S01]  /*347e0*/  MOV R173, R167 ;  /* 0x000000a700ad7202 */ /* 0x000fe20000000f00 */
[----:B------:R4:W-:Y:S01]  /*347f0*/  STL.64 [R1+0x3e0], R96 ;  /* 0x0003e06001007387 */ /* 0x0009e20000100a00 */
[----:B------:R-:W-:-:S03]  /*34800*/  IMAD.MOV.U32 R167, RZ, RZ, R60 ;  /* 0x000000ffffa77224 */ /* 0x000fc600078e003c */
[----:B------:R-:W3:Y:S04]  /*34810*/  LDL.LU R60, [R1+0x4c04] ;  /* 0x004c0400013c7983 */ /* 0x000ee80000300800 */
[----:B------:R1:W-:Y:S04]  /*34820*/  STL.64 [R1+0x3d8], R98 ;  /* 0x0003d86201007387 */ /* 0x0003e80000100a00 */
[----:B------:R-:W2:Y:S01]  /*34830*/  LDL.LU R193, [R1+0x1c98] ;  /* 0x001c980001c17983 */ /* 0x000ea20000300800 */
        /* <DEDUP_REMOVED lines=24> */
[----:B------:R-:W-:Y:S01]  /*349c0*/  IMAD.MOV.U32 R175, RZ, RZ, R173 ;  /* 0x000000ffffaf7224 */ /* 0x000fe200078e00ad */
[----:B----4-:R-:W-:Y:S01]  /*349d0*/  LEA R96, P6, R116, R234, 0x2 ;  /* 0x000000ea74607211 */ /* 0x010fe200078c10ff */
        /* <DEDUP_REMOVED lines=8> */
[----:B------:R-:W-:Y:S01]  /*34a60*/  MOV R188, R186 ;  /* 0x000000ba00bc7202 */ /* 0x000fe20000000f00 */
[----:B------:R-:W-:Y:S01]  /*34a70*/  IMAD.MOV.U32 R181, RZ, RZ, R177 ;  /* 0x000000ffffb57224 */ /* 0x000fe200078e00b1 */
[-C--:B------:R-:W-:Y:S01]  /*34a80*/  LEA.HI.X.SX32 R97, R116, R0.reuse, 0x2, P6 ;  /* 0x0000000074617211 */ /* 0x080fe200030f16ff */
[----:B------:R-:W-:Y:S01]  /*34a90*/  IMAD.MOV.U32 R177, RZ, RZ, R175 ;  /* 0x000000ffffb17224 */ /* 0x000fe200078e00af */
[----:B------:R-:W-:Y:S01]  /*34aa0*/  MOV R175, R173 ;  /* 0x000000ad00af7202 */ /* 0x000fe20000000f00 */
[----:B------:R-:W-:Y:S01]  /*34ab0*/  IMAD.MOV.U32 R173, RZ, RZ, R167 ;  /* 0x000000ffffad7224 */ /* 0x000fe200078e00a7 */
[----:B------:R-:W-:Y:S01]  /*34ac0*/  LEA.HI.X.SX32 R99, R118, R0, 0x2, P5 ;  /* 0x0000000076637211 */ /* 0x000fe200028f16ff */
[----:B------:R-:W-:Y:S01]  /*34ad0*/  IMAD.MOV.U32 R186, RZ, RZ, R184 ;  /* 0x000000ffffba7224 */ /* 0x000fe200078e00b8 */
[----:B------:R-:W4:Y:S01]  /*34ae0*/  LDL.LU R61, [R1+0x4c00] ;  /* 0x004c0000013d7983 */ /* 0x000f220000300800 */
[----:B------:R-:W-:-:S02]  /*34af0*/  IMAD.MOV.U32 R167, RZ, RZ, R58 ;  /* 0x000000ffffa77224 */ /* 0x000fc400078e003a */
[----:B------:R-:W-:Y:S01]  /*34b00*/  IMAD.MOV.U32 R184, RZ, RZ, R182 ;  /* 0x000000ffffb87224 */ /* 0x000fe200078e00b6 */
[----:B------:R1:W-:Y:S01]  /*34b10*/  STL.64 [R1+0x3d0], R96 ;  /* 0x0003d06001007387 */ /* 0x0003e20000100a00 */
[----:B------:R-:W-:Y:S01]  /*34b20*/  MOV R182, R177 ;  /* 0x000000b100b67202 */ /* 0x000fe20000000f00 */
[----:B------:R-:W-:Y:S02]  /*34b30*/  IMAD.MOV.U32 R177, RZ, RZ, R173 ;  /* 0x000000ffffb17224 */ /* 0x000fe400078e00ad */
[----:B------:R-:W4:Y:S01]  /*34b40*/  LDL.LU R58, [R1+0x4bfc] ;  /* 0x004bfc00013a7983 */ /* 0x000f220000300800 */
[----:B------:R-:W-:Y:S01]  /*34b50*/  MOV R173, R167 ;  /* 0x000000a700ad7202 */ /* 0x000fe20000000f00 */
[----:B------:R-:W-:Y:S02]  /*34b60*/  IMAD.MOV.U32 R167, RZ, RZ, R59 ;  /* 0x000000ffffa77224 */ /* 0x000fe400078e003b */
[----:B------:R1:W-:Y:S02]  /*34b70*/  STL.64 [R1+0x3c8], R98 ;  /* 0x0003c86201007387 */ /* 0x0003e40000100a00 */
[----:B-1----:R-:W-:-:S02]  /*34b80*/  LEA R96, P6, R120, R234, 0x2 ;  /* 0x000000ea78607211 */ /* 0x002fc400078c10ff */
[----:B------:R-:W4:Y:S02]  /*34b90*/  LDL.LU R59, [R1+0x4bf8] ;  /* 0x004bf800013b7983 */ /* 0x000f240000300800 */
[----:B------:R-:W-:Y:S02]  /*34ba0*/  LEA.HI.X.SX32 R97, R120, R0, 0x2, P6 ;  /* 0x0000000078617211 */ /* 0x000fe400030f16ff */
[----:B------:R-:W-:-:S03]  /*34bb0*/  LEA R98, P5, R128, R234, 0x2 ;  /* 0x000000ea80627211 */ /* 0x000fc600078a10ff */
[----:B------:R1:W-:Y:S01]  /*34bc0*/  STL.64 [R1+0x3c0], R96 ;  /* 0x0003c06001007387 */ /* 0x0003e20000100a00 */
[----:B------:R-:W-:Y:S01]  /*34bd0*/  LEA.HI.X.SX32 R99, R128, R0, 0x2, P5 ;  /* 0x0000000080637211 */ /* 0x000fe200028f16ff */
[----:B------:R-:W-:Y:S02]  /*34be0*/  IMAD R131, R196, R131, RZ ;  /* 0x00000083c4837224 */ /* 0x000fe400078e02ff */
[----:B--2---:R-:W-:Y:S02]  /*34bf0*/  IMAD R137, R193, R137, RZ ;  /* 0x00000089c1897224 */ /* 0x004fe400078e02ff */
        /* <DEDUP_REMOVED lines=14> */
[----:B------:R-:W-:Y:S02]  /*34ce0*/  IMAD.MOV.U32 R187, RZ, RZ, R186 ;  /* 0x000000ffffbb7224 */ /* 0x000fe400078e00ba */
[----:B------:R-:W-:Y:S01]  /*34cf0*/  IMAD.MOV.U32 R186, RZ, RZ, R185 ;  /* 0x000000ffffba7224 */ /* 0x000fe200078e00b9 */
[----:B------:R-:W-:Y:S01]  /*34d00*/  MOV R185, R184 ;  /* 0x000000b800b97202 */ /* 0x000fe20000000f00 */
[----:B------:R-:W-:-:S02]  /*34d10*/  IMAD.MOV.U32 R175, RZ, RZ, R145 ;  /* 0x000000ffffaf7224 */ /* 0x000fc400078e0091 */
[----:B------:R-:W-:Y:S02]  /*34d20*/  IMAD.MOV.U32 R184, RZ, RZ, R183 ;  /* 0x000000ffffb87224 */ /* 0x000fe400078e00b7 */
[----:B------:R-:W-:Y:S01]  /*34d30*/  IMAD.MOV.U32 R147, RZ, RZ, R139 ;  /* 0x000000ffff937224 */ /* 0x000fe200078e008b */
[----:B-1----:R-:W-:Y:S01]  /*34d40*/  LEA R96, P6, R130, R234, 0x2 ;  /* 0x000000ea82607211 */ /* 0x002fe200078c10ff */
[----:B------:R-:W-:Y:S01]  /*34d50*/  IMAD.MOV.U32 R183, RZ, RZ, R182 ;  /* 0x000000ffffb77224 */ /* 0x000fe200078e00b6 */
[----:B------:R-:W-:Y:S01]  /*34d60*/  MOV R182, R181 ;  /* 0x000000b500b67202 */ /* 0x000fe20000000f00 */
[----:B------:R-:W-:Y:S01]  /*34d70*/  IMAD.MOV.U32 R181, RZ, RZ, R177 ;  /* 0x000000ffffb57224 */ /* 0x000fe200078e00b1 */
[----:B------:R-:W1:Y:S01]  /*34d80*/  LDC R139, c[0x0][0x240] ;  /* 0x00009000ff8b7b82 */ /* 0x000e620000000800 */
[----:B------:R-:W-:Y:S01]  /*34d90*/  IMAD.MOV.U32 R177, RZ, RZ, R175 ;  /* 0x000000ffffb17224 */ /* 0x000fe200078e00af */
[----:B------:R-:W-:Y:S01]  /*34da0*/  MOV R175, R167 ;  /* 0x000000a700af7202 */ /* 0x000fe20000000f00 */
[----:B------:R-:W-:-:S02]  /*34db0*/  IMAD.MOV.U32 R167, RZ, RZ, R163 ;  /* 0x000000ffffa77224 */ /* 0x000fc400078e00a3 */
[----:B------:R-:W2:Y:S01]  /*34dc0*/  LDL.LU R163, [R1+0x1cbc] ;  /* 0x001cbc0001a37983 */ /* 0x000ea20000300800 */
[----:B------:R-:W-:Y:S02]  /*34dd0*/  IMAD.MOV.U32 R204, RZ, RZ, R193 ;  /* 0x000000ffffcc7224 */ /* 0x000fe400078e00c1 */
[----:B------:R-:W-:Y:S01]  /*34de0*/  IMAD R127, R201, R127, RZ ;  /* 0x0000007fc97f7224 */ /* 0x000fe200078e02ff */
[----:B------:R3:W-:Y:S01]  /*34df0*/  STL.64 [R1+0x3b8], R98 ;  /* 0x0003b86201007387 */ /* 0x0007e20000100a00 */
[----:B------:R-:W-:Y:S01]  /*34e00*/  IMAD.MOV.U32 R149, RZ, RZ, R143 ;  /* 0x000000ffff957224 */ /* 0x000fe200078e008f */
[----:B------:R-:W-:Y:S01]  /*34e10*/  MOV R193, R192 ;  /* 0x000000c000c17202 */ /* 0x000fe20000000f00 */
[----:B------:R-:W4:Y:S01]  /*34e20*/  LDC R145, c[0x0][0x240] ;  /* 0x00009000ff917b82 */ /* 0x000f220000000800 */
[----:B------:R-:W1:Y:S01]  /*34e30*/  LDL.LU R196, [R1+0x1c9c] ;  /* 0x001c9c0001c47983 */ /* 0x000e620000300800 */
[----:B------:R-:W-:Y:S02]  /*34e40*/  IMAD.MOV.U32 R192, RZ, RZ, R191 ;  /* 0x000000ffffc07224 */ /* 0x000fe400078e00bf */
[----:B------:R-:W-:Y:S01]  /*34e50*/  IMAD.MOV.U32 R191, RZ, RZ, R190 ;  /* 0x000000ffffbf7224 */ /* 0x000fe200078e00be */
[----:B------:R-:W-:Y:S01]  /*34e60*/  MOV R190, R189 ;  /* 0x000000bd00be7202 */ /* 0x000fe20000000f00 */
[----:B------:R-:W-:-:S02]  /*34e70*/  IMAD.MOV.U32 R189, RZ, RZ, R188 ;  /* 0x000000ffffbd7224 */ /* 0x000fc400078e00bc */
[----:B------:R-:W-:Y:S01]  /*34e80*/  IMAD.MOV.U32 R188, RZ, RZ, R187 ;  /* 0x000000ffffbc7224 */ /* 0x000fe200078e00bb */
[----:B------:R-:W-:Y:S01]  /*34e90*/  MOV R187, R186 ;  /* 0x000000ba00bb7202 */ /* 0x000fe20000000f00 */
[----:B------:R-:W-:Y:S01]  /*34ea0*/  IMAD.MOV.U32 R186, RZ, RZ, R185 ;  /* 0x000000ffffba7224 */ /* 0x000fe200078e00b9 */
        /* <DEDUP_REMOVED lines=9> */
[----:B------:R-:W3:Y:S01]  /*34f40*/  LDC R143, c[0x0][0x240] ;  /* 0x00009000ff8f7b82 */ /* 0x000ee20000000800 */
[----:B--2---:R-:W-:Y:S01]  /*34f50*/  IMAD.MOV.U32 R167, RZ, RZ, R163 ;  /* 0x000000ffffa77224 */ /* 0x004fe200078e00a3 */
[----:B------:R-:W-:Y:S01]  /*34f60*/  MOV R163, R159 ;  /* 0x0000009f00a37202 */ /* 0x000fe20000000f00 */
[----:B------:R-:W-:-:S02]  /*34f70*/  IMAD.MOV.U32 R159, RZ, RZ, R56 ;  /* 0x000000ffff9f7224 */ /* 0x000fc400078e0038 */
[----:B------:R-:W2:Y:S01]  /*34f80*/  LDL.LU R56, [R1+0x4bf4] ;  /* 0x004bf40001387983 */ /* 0x000ea20000300800 */
[----:B-1----:R-:W-:Y:S02]  /*34f90*/  IMAD R139, R196, R139, RZ ;  /* 0x0000008bc48b7224 */ /* 0x002fe400078e02ff */
        /* <DEDUP_REMOVED lines=10> */
[----:B------:R-:W-:Y:S01]  /*35040*/  IMAD.MOV.U32 R193, RZ, RZ, R192 ;  /* 0x000000ffffc17224 */ /* 0x000fe200078e00c0 */
[----:B------:R-:W-:Y:S01]  /*35050*/  MOV R192, R191 ;  /* 0x000000bf00c07202 */ /* 0x000fe20000000f00 */
[----:B------:R-:W-:Y:S02]  /*35060*/  IMAD.MOV.U32 R186, RZ, RZ, R185 ;  /* 0x000000ffffba7224 */ /* 0x000fe400078e00b9 */
        /* <DEDUP_REMOVED lines=20> */
[----:B------:R-:W2:Y:S01]  /*351b0*/  LDL.LU R57, [R1+0x4bf0] ;  /* 0x004bf00001397983 */ /* 0x000ea20000300800 */
[----:B------:R-:W-:Y:S01]  /*351c0*/  IMAD.MOV.U32 R191, RZ, RZ, R190 ;  /* 0x000000ffffbf7224 */ /* 0x000fe200078e00be */
[----:B------:R-:W-:Y:S01]  /*351d0*/  MOV R190, R189 ;  /* 0x000000bd00be7202 */ /* 0x000fe20000000f00 */
[----:B------:R-:W-:Y:S01]  /*351e0*/  IMAD.MOV.U32 R184, RZ, RZ, R183 ;  /* 0x000000ffffb87224 */ /* 0x000fe200078e00b7 */
[----:B------:R-:W-:Y:S01]  /*351f0*/  MOV R183, R182 ;  /* 0x000000b600b77202 */ /* 0x000fe20000000f00 */
[----:B------:R-:W-:Y:S01]  /*35200*/  IMAD.MOV.U32 R189, RZ, RZ, R188 ;  /* 0x000000ffffbd7224 */ /* 0x000fe200078e00bc */
[----:B------:R1:W-:Y:S01]  /*35210*/  STL.64 [R1+0x3a8], R98 ;  /* 0x0003a86201007387 */ /* 0x0003e20000100a00 */
[----:B------:R-:W-:-:S02]  /*35220*/  IMAD.MOV.U32 R182, RZ, RZ, R181 ;  /* 0x000000ffffb67224 */ /* 0x000fc400078e00b5 */
[----:B------:R-:W-:Y:S01]  /*35230*/  IMAD.MOV.U32 R188, RZ, RZ, R187 ;  /* 0x000000ffffbc7224 */ /* 0x000fe200078e00bb */
[----:B------:R-:W-:Y:S01]  /*35240*/  MOV R187, R186 ;  /* 0x000000ba00bb7202 */ /* 0x000fe20000000f00 */
[----:B------:R-:W-:Y:S01]  /*35250*/  IMAD.MOV.U32 R181, RZ, RZ, R163 ;  /* 0x000000ffffb57224 */ /* 0x000fe200078e00a3 */
[----:B------:R-:W-:Y:S01]  /*35260*/  MOV R163, R155 ;  /* 0x0000009b00a37202 */ /* 0x000fe20000000f00 */
[----:B------:R-:W-:Y:S01]  /*35270*/  IMAD.MOV.U32 R186, RZ, RZ, R185 ;  /* 0x000000ffffba7224 */ /* 0x000fe200078e00b9 */
[----:B------:R-:W4:Y:S01]  /*35280*/  LDL.LU R201, [R1+0x1ca0] ;  /* 0x001ca00001c97983 */ /* 0x000f220000300800 */
[----:B------:R-:W-:Y:S01]  /*35290*/  IMAD.MOV.U32 R155, RZ, RZ, R54 ;  /* 0x000000ffff9b7224 */ /* 0x000fe200078e0036 */
[C---:B-1----:R-:W-:Y:S01]  /*352a0*/  LEA R98, P5, R198.reuse, R234, 0x2 ;  /* 0x000000eac6627211 */ /* 0x042fe200078a10ff */
[----:B------:R-:W-:Y:S01]  /*352b0*/  IMAD.MOV.U32 R185, RZ, RZ, R184 ;  /* 0x000000ffffb97224 */ /* 0x000fe200078e00b8 */
[----:B------:R-:W-:Y:S01]  /*352c0*/  MOV R184, R183 ;  /* 0x000000b700b87202 */ /* 0x000fe20000000f00 */
[----:B------:R-:W-:Y:S01]  /*352d0*/  IMAD.MOV.U32 R183, RZ, RZ, R182 ;  /* 0x000000ffffb77224 */ /* 0x000fe200078e00b6 */
[----:B------:R-:W-:Y:S01]  /*352e0*/  LEA.HI.X.SX32 R99, R198, R0, 0x2, P5 ;  /* 0x00000000c6637211 */ /* 0x000fe200028f16ff */
[----:B------:R-:W-:Y:S01]  /*352f0*/  IMAD.MOV.U32 R182, RZ, RZ, R181 ;  /* 0x000000ffffb67224 */ /* 0x000fe200078e00b5 */
[----:B------:R-:W2:Y:S01]  /*35300*/  LDL.LU R54, [R1+0x4bec] ;  /* 0x004bec0001367983 */ /* 0x000ea20000300800 */
[----:B------:R-:W-:Y:S01]  /*35310*/  MOV R181, R163 ;  /* 0x000000a300b57202 */ /* 0x000fe20000000f00 */
[----:B------:R-:W-:-:S02]  /*35320*/  IMAD.MOV.U32 R163, RZ, RZ, R155 ;  /* 0x000000ffffa37224 */ /* 0x000fc400078e009b */
[----:B------:R1:W-:Y:S04]  /*35330*/  STL.64 [R1+0x3a0], R96 ;  /* 0x0003a06001007387 */ /* 0x0003e80000100a00 */
[----:B------:R-:W2:Y:S04]  /*35340*/  LDL.LU R155, [R1+0x1cf0] ;  /* 0x001cf000019b7983 */ /* 0x000ea80000300800 */
[----:B------:R3:W-:Y:S04]  /*35350*/  STL.64 [R1+0x398], R98 ;  /* 0x0003986201007387 */ /* 0x0007e80000100a00 */
[----:B------:R-:W2:Y:S01]  /*35360*/  LDL.LU R198, [R1+0x1ca4] ;  /* 0x001ca40001c67983 */ /* 0x000ea20000300800 */
[----:B-1----:R-:W-:-:S04]  /*35370*/  LEA R96, P6, R199, R234, 0x2 ;  /* 0x000000eac7607211 */ /* 0x002fc800078c10ff */
[----:B------:R-:W-:Y:S02]  /*35380*/  LEA.HI.X.SX32 R97, R199, R0, 0x2, P6 ;  /* 0x00000000c7617211 */ /* 0x000fe400030f16ff */
[----:B---3--:R-:W-:-:S04]  /*35390*/  LEA R98, P5, R194, R234, 0x2 ;  /* 0x000000eac2627211 */ /* 0x008fc800078a10ff */
[----:B------:R-:W-:Y:S01]  /*353a0*/  LEA.HI.X.SX32 R99, R194, R0, 0x2, P5 ;  /* 0x00000000c2637211 */ /* 0x000fe200028f16ff */
[----:B----4-:R-:W-:Y:S02]  /*353b0*/  IMAD R141, R201, R141, RZ ;  /* 0x0000008dc98d7224 */ /* 0x010fe400078e02ff */
[----:B--2---:R-:W-:Y:S02]  /*353c0*/  IMAD R143, R198, R143, RZ ;  /* 0x0000008fc68f7224 */ /* 0x004fe400078e02ff */
        /* <DEDUP_REMOVED lines=20> */
[----:B------:R-:W2:Y:S01]  /*35510*/  LDL.LU R161, [R1+0x1ccc] ;  /* 0x001ccc0001a17983 */ /* 0x000ea20000300800 */
[----:B------:R-:W-:Y:S02]  /*35520*/  IMAD.MOV.U32 R189, RZ, RZ, R188 ;  /* 0x000000ffffbd7224 */ /* 0x000fe400078e00bc */
[----:B------:R-:W-:Y:S01]  /*35530*/  IMAD.MOV.U32 R188, RZ, RZ, R187 ;  /* 0x000000ffffbc7224 */ /* 0x000fe200078e00bb */
[----:B------:R1:W-:Y:S01]  /*35540*/  STL.64 [R1+0x390], R96 ;  /* 0x0003906001007387 */ /* 0x0003e20000100a00 */
[----:B------:R-:W-:Y:S01]  /*35550*/  MOV R187, R186 ;  /* 0x000000ba00bb7202 */ /* 0x000fe20000000f00 */
[----:B------:R-:W-:Y:S01]  /*35560*/  IMAD.MOV.U32 R186, RZ, RZ, R185 ;  /* 0x000000ffffba7224 */ /* 0x000fe200078e00b9 */
[----:B------:R-:W-:Y:S01]  /*35570*/  MOV R194, R192 ;  /* 0x000000c000c27202 */ /* 0x000fe20000000f00 */
[----:B------:R-:W-:-:S02]  /*35580*/  IMAD.MOV.U32 R201, RZ, RZ, R193 ;  /* 0x000000ffffc97224 */ /* 0x000fc400078e00c1 */
        /* <DEDUP_REMOVED lines=23> */
[----:B------:R-:W-:-:S02]  /*35700*/  IMAD.MOV.U32 R209, RZ, RZ, R194 ;  /* 0x000000ffffd17224 */ /* 0x000fc400078e00c2 */
[----:B------:R-:W-:Y:S02]  /*35710*/  IMAD.MOV.U32 R184, RZ, RZ, R182 ;  /* 0x000000ffffb87224 */ /* 0x000fe400078e00b6 */
[----:B------:R-:W-:Y:S02]  /*35720*/  IMAD.MOV.U32 R183, RZ, RZ, R181 ;  /* 0x000000ffffb77224 */ /* 0x000fe400078e00b5 */
[----:B------:R-:W-:Y:S01]  /*35730*/  IMAD.MOV.U32 R194, RZ, RZ, R193 ;  /* 0x000000ffffc27224 */ /* 0x000fe200078e00c1 */
[----:B------:R-:W-:Y:S01]  /*35740*/  MOV R193, R192 ;  /* 0x000000c000c17202 */ /* 0x000fe20000000f00 */
[----:B------:R-:W-:Y:S02]  /*35750*/  IMAD.MOV.U32 R163, RZ, RZ, R55 ;  /* 0x000000ffffa37224 */ /* 0x000fe400078e0037 */
[----:B------:R-:W-:Y:S01]  /*35760*/  IMAD.MOV.U32 R181, RZ, RZ, R147 ;  /* 0x000000ffffb57224 */ /* 0x000fe200078e0093 */
[----:B------:R-:W3:Y:S01]  /*35770*/  LDL.LU R55, [R1+0x4be8] ;  /* 0x004be80001377983 */ /* 0x000ee20000300800 */
[----:B------:R-:W-:-:S02]  /*35780*/  IMAD.MOV.U32 R188, RZ, RZ, R187 ;  /* 0x000000ffffbc7224 */ /* 0x000fc400078e00bb */
[----:B------:R-:W-:Y:S01]  /*35790*/  IMAD.MOV.U32 R192, RZ, RZ, R191 ;  /* 0x000000ffffc07224 */ /* 0x000fe200078e00bf */
[----:B------:R-:W-:Y:S01]  /*357a0*/  MOV R208, R194 ;  /* 0x000000c200d07202 */ /* 0x000fe20000000f00 */
[----:B------:R-:W-:Y:S01]  /*357b0*/  IMAD.MOV.U32 R187, RZ, RZ, R186 ;  /* 0x000000ffffbb7224 */ /* 0x000fe200078e00ba */
[----:B------:R-:W-:Y:S01]  /*357c0*/  MOV R186, R185 ;  /* 0x000000b900ba7202 */ /* 0x000fe20000000f00 */
        /* <DEDUP_REMOVED lines=9> */
[----:B------:R-:W-:Y:S01]  /*35860*/  MOV R187, R186 ;  /* 0x000000ba00bb7202 */ /* 0x000fe20000000f00 */
[----:B------:R-:W-:Y:S01]  /*35870*/  IMAD.MOV.U32 R194, RZ, RZ, R193 ;  /* 0x000000ffffc27224 */ /* 0x000fe200078e00c1 */
[----:B------:R-:W4:Y:S01]  /*35880*/  LDC R147, c[0x0][0x240] ;  /* 0x00009000ff937b82 */ /* 0x000f220000000800 */
[----:B------:R-:W-:-:S02]  /*35890*/  IMAD.MOV.U32 R163, RZ, RZ, R52 ;  /* 0x000000ffffa37224 */ /* 0x000fc400078e0034 */
[----:B------:R-:W-:Y:S01]  /*358a0*/  IMAD.MOV.U32 R181, RZ, RZ, R180 ;  /* 0x000000ffffb57224 */ /* 0x000fe200078e00b4 */
[C---:B-1----:R-:W-:Y:S01]  /*358b0*/  LEA R98, P5, R205.reuse, R234, 0x2 ;  /* 0x000000eacd627211 */ /* 0x042fe200078a10ff */
[----:B------:R-:W-:Y:S01]  /*358c0*/  IMAD.MOV.U32 R193, RZ, RZ, R192 ;  /* 0x000000ffffc17224 */ /* 0x000fe200078e00c0 */
[----:B------:R-:W3:Y:S01]  /*358d0*/  LDL.LU R52, [R1+0x4be4] ;  /* 0x004be40001347983 */ /* 0x000ee20000300800 */
[----:B------:R-:W-:Y:S01]  /*358e0*/  IMAD.MOV.U32 R180, RZ, RZ, R179 ;  /* 0x000000ffffb47224 */ /* 0x000fe200078e00b3 */
[----:B------:R-:W-:Y:S01]  /*358f0*/  MOV R192, R191 ;  /* 0x000000bf00c07202 */ /* 0x000fe20000000f00 */
        /* <DEDUP_REMOVED lines=10> */
[----:B------:R-:W3:Y:S01]  /*359a0*/  LDL.LU R53, [R1+0x4be0] ;  /* 0x004be00001357983 */ /* 0x000ee20000300800 */
        /* <DEDUP_REMOVED lines=12> */
[----:B------:R-:W-:Y:S01]  /*35a70*/  IMAD.MOV.U32 R171, RZ, RZ, R50 ;  /* 0x000000ffffab7224 */ /* 0x000fe200078e0032 */
[----:B------:R-:W4:Y:S01]  /*35a80*/  LDL.LU R205, [R1+0x1ca8] ;  /* 0x001ca80001cd7983 */ /* 0x000f220000300800 */
[----:B------:R-:W-:-:S02]  /*35a90*/  IMAD.MOV.U32 R181, RZ, RZ, R180 ;  /* 0x000000ffffb57224 */ /* 0x000fc400078e00b4 */
[----:B------:R-:W-:Y:S01]  /*35aa0*/  IMAD.MOV.U32 R180, RZ, RZ, R179 ;  /* 0x000000ffffb47224 */ /* 0x000fe200078e00b3 */
[----:B------:R-:W3:Y:S04]  /*35ab0*/  LDL.LU R50, [R1+0x4bdc] ;  /* 0x004bdc0001327983 */ /* 0x000ee80000300800 */
[----:B------:R1:W-:Y:S04]  /*35ac0*/  STL.64 [R1+0x370], R96 ;  /* 0x0003706001007387 */ /* 0x0003e80000100a00 */
[----:B------:R-:W2:Y:S01]  /*35ad0*/  LDL.LU R179, [R1+0x1cb4] ;  /* 0x001cb40001b37983 */ /* 0x000ea20000300800 */
[----:B-1----:R-:W-:-:S02]  /*35ae0*/  LEA R98, P5, R195, R234, 0x2 ;  /* 0x000000eac3627211 */ /* 0x002fc400078a10ff */
        /* <DEDUP_REMOVED lines=17> */
[C---:B------:R-:W-:Y:S01]  /*35c00*/  LEA R96, P6, R204.reuse, R234, 0x2 ;  /* 0x000000eacc607211 */ /* 0x040fe200078c10ff */
        /* <DEDUP_REMOVED lines=13> */
[----:B--2---:R-:W-:Y:S01]  /*35ce0*/  IMAD.MOV.U32 R183, RZ, RZ, R179 ;  /* 0x000000ffffb77224 */ /* 0x004fe200078e00b3 */
[----:B------:R-:W2:Y:S01]  /*35cf0*/  LDC R149, c[0x0][0x240] ;  /* 0x00009000ff957b82 */ /* 0x000ea20000000800 */
[----:B------:R-:W-:-:S02]  /*35d00*/  IMAD.MOV.U32 R179, RZ, RZ, R51 ;  /* 0x000000ffffb37224 */ /* 0x000fc400078e0033 */
[----:B------:R-:W-:Y:S01]  /*35d10*/  IMAD.MOV.U32 R184, RZ, RZ, R183 ;  /* 0x000000ffffb87224 */ /* 0x000fe200078e00b7 */
[----:B------:R-:W3:Y:S01]  /*35d20*/  LDL.LU R51, [R1+0x4bd8] ;  /* 0x004bd80001337983 */ /* 0x000ee20000300800 */
[----:B------:R-:W-:Y:S01]  /*35d30*/  MOV R183, R180 ;  /* 0x000000b400b77202 */ /* 0x000fe20000000f00 */
[----:B------:R-:W-:Y:S02]  /*35d40*/  IMAD.MOV.U32 R180, RZ, RZ, R179 ;  /* 0x000000ffffb47224 */ /* 0x000fe400078e00b3 */
[----:B------:R4:W-:Y:S04]  /*35d50*/  STL.64 [R1+0x360], R96 ;  /* 0x0003606001007387 */ /* 0x0009e80000100a00 */
[----:B------:R-:W2:Y:S01]  /*35d60*/  LDL.LU R179, [R1+0x1cb8] ;  /* 0x001cb80001b37983 */ /* 0x000ea20000300800 */
[----:B-1----:R-:W-:Y:S01]  /*35d70*/  LEA R98, P5, R196, R234, 0x2 ;  /* 0x000000eac4627211 */ /* 0x002fe200078a10ff */
[----:B------:R-:W-:-:S03]  /*35d80*/  IMAD.MOV.U32 R204, RZ, RZ, R195 ;  /* 0x000000ffffcc7224 */ /* 0x000fc600078e00c3 */
[----:B------:R-:W-:Y:S02]  /*35d90*/  LEA.HI.X.SX32 R99, R196, R0, 0x2, P5 ;  /* 0x00000000c4637211 */ /* 0x000fe400028f16ff */
[----:B------:R-:W-:Y:S01]  /*35da0*/  MOV R196, R194 ;  /* 0x000000c200c47202 */ /* 0x000fe20000000f00 */
[----:B------:R-:W-:Y:S01]  /*35db0*/  IMAD.MOV.U32 R195, RZ, RZ, R193 ;  /* 0x000000ffffc37224 */ /* 0x000fe200078e00c1 */
[----:B------:R-:W-:Y:S01]  /*35dc0*/  MOV R193, R191 ;  /* 0x000000bf00c17202 */ /* 0x000fe20000000f00 */
[----:B------:R-:W-:Y:S02]  /*35dd0*/  IMAD.MOV.U32 R194, RZ, RZ, R192 ;  /* 0x000000ffffc27224 */ /* 0x000fe400078e00c0 */
        /* <DEDUP_REMOVED lines=20> */
[-C--:B----4-:R-:W-:Y:S01]  /*35f20*/  LEA R96, P6, R203, R234.reuse, 0x2 ;  /* 0x000000eacb607211 */ /* 0x090fe200078c10ff */
[----:B------:R-:W-:Y:S01]  /*35f30*/  IMAD.MOV.U32 R188, RZ, RZ, R187 ;  /* 0x000000ffffbc7224 */ /* 0x000fe200078e00bb */
[----:B------:R-:W4:Y:S01]  /*35f40*/  LDC R151, c[0x0][0x240] ;  /* 0x00009000ff977b82 */ /* 0x000f220000000800 */
[----:B------:R-:W-:Y:S01]  /*35f50*/  IMAD.MOV.U32 R187, RZ, RZ, R186 ;  /* 0x000000ffffbb7224 */ /* 0x000fe200078e00ba */
[----:B------:R-:W-:Y:S01]  /*35f60*/  MOV R186, R185 ;  /* 0x000000b900ba7202 */ /* 0x000fe20000000f00 */
[----:B------:R-:W-:Y:S01]  /*35f70*/  IMAD.MOV.U32 R185, RZ, RZ, R184 ;  /* 0x000000ffffb97224 */ /* 0x000fe200078e00b8 */
[----:B-1----:R-:W-:-:S02]  /*35f80*/  LEA R98, P5, R197, R234, 0x2 ;  /* 0x000000eac5627211 */ /* 0x002fc400078a10ff */
[-C--:B------:R-:W-:Y:S02]  /*35f90*/  LEA.HI.X.SX32 R97, R203, R0.reuse, 0x2, P6 ;  /* 0x00000000cb617211 */ /* 0x080fe400030f16ff */
[----:B------:R-:W-:Y:S01]  /*35fa0*/  LEA.HI.X.SX32 R99, R197, R0, 0x2, P5 ;  /* 0x00000000c5637211 */ /* 0x000fe200028f16ff */
[----:B------:R-:W-:Y:S02]  /*35fb0*/  IMAD.MOV.U32 R197, RZ, RZ, R195 ;  /* 0x000000ffffc57224 */ /* 0x000fe400078e00c3 */
[----:B------:R-:W-:Y:S01]  /*35fc0*/  IMAD.MOV.U32 R195, RZ, RZ, R193 ;  /* 0x000000ffffc37224 */ /* 0x000fe200078e00c1 */
[----:B------:R-:W-:Y:S01]  /*35fd0*/  MOV R193, R191 ;  /* 0x000000bf00c17202 */ /* 0x000fe20000000f00 */
[----:B------:R-:W-:Y:S02]  /*35fe0*/  IMAD.MOV.U32 R191, RZ, RZ, R189 ;  /* 0x000000ffffbf7224 */ /* 0x000fe400078e00bd */
[----:B------:R-:W-:Y:S01]  /*35ff0*/  IMAD.MOV.U32 R189, RZ, RZ, R187 ;  /* 0x000000ffffbd7224 */ /* 0x000fe200078e00bb */
[----:B------:R-:W-:Y:S01]  /*36000*/  MOV R187, R185 ;  /* 0x000000b900bb7202 */ /* 0x000fe20000000f00 */
[----:B--2---:R-:W-:Y:S01]  /*36010*/  IMAD.MOV.U32 R183, RZ, RZ, R179 ;  /* 0x000000ffffb77224 */ /* 0x004fe200078e00b3 */
[----:B------:R-:W-:-:S02]  /*36020*/  MOV R179, R48 ;  /* 0x0000003000b37202 */ /* 0x000fc40000000f00 */
[----:B------:R-:W2:Y:S01]  /*36030*/  LDL.LU R48, [R1+0x4bd4] ;  /* 0x004bd40001307983 */ /* 0x000ea20000300800 */
[----:B------:R-:W-:Y:S01]  /*36040*/  IMAD.MOV.U32 R184, RZ, RZ, R183 ;  /* 0x000000ffffb87224 */ /* 0x000fe200078e00b7 */
[----:B------:R-:W-:Y:S01]  /*36050*/  MOV R183, R180 ;  /* 0x000000b400b77202 */ /* 0x000fe20000000f00 */
[----:B------:R-:W-:Y:S02]  /*36060*/  IMAD.MOV.U32 R180, RZ, RZ, R179 ;  /* 0x000000ffffb47224 */ /* 0x000fe400078e00b3 */
[----:B------:R-:W-:Y:S01]  /*36070*/  IMAD.MOV.U32 R179, RZ, RZ, R177 ;  /* 0x000000ffffb37224 */ /* 0x000fe200078e00b1 */
[----:B------:R1:W-:Y:S01]  /*36080*/  STL.64 [R1+0x350], R96 ;  /* 0x0003506001007387 */ /* 0x0003e20000100a00 */
[----:B------:R-:W-:Y:S01]  /*36090*/  MOV R177, R49 ;  /* 0x0000003100b17202 */ /* 0x000fe20000000f00 */
[----:B------:R-:W-:Y:S02]  /*360a0*/  IMAD.MOV.U32 R185, RZ, RZ, R183 ;  /* 0x000000ffffb97224 */ /* 0x000fe400078e00b7 */
[----:B------:R-:W2:Y:S01]  /*360b0*/  LDL.LU R49, [R1+0x4bd0] ;  /* 0x004bd00001317983 */ /* 0x000ea20000300800 */
[----:B------:R-:W-:-:S03]  /*360c0*/  IMAD.MOV.U32 R183, RZ, RZ, R179 ;  /* 0x000000ffffb77224 */ /* 0x000fc600078e00b3 */
[----:B------:R4:W-:Y:S04]  /*360d0*/  STL.64 [R1+0x348], R98 ;  /* 0x0003486201007387 */ /* 0x0009e80000100a00 */
[----:B------:R-:W3:Y:S01]  /*360e0*/  LDL.LU R179, [R1+0x1cc4] ;  /* 0x001cc40001b37983 */ /* 0x000ee20000300800 */
[----:B------:R-:W-:Y:S01]  /*360f0*/  IMAD R145, R205, R145, RZ ;  /* 0x00000091cd917224 */ /* 0x000fe200078e02ff */
        /* <DEDUP_REMOVED lines=21> */
[C---:B----4-:R-:W-:Y:S01]  /*36250*/  LEA R98, P5, R199.reuse, R234, 0x2 ;  /* 0x000000eac7627211 */ /* 0x050fe200078a10ff */
        /* <DEDUP_REMOVED lines=8> */
[----:B---3--:R-:W-:Y:S01]  /*362e0*/  MOV R180, R179 ;  /* 0x000000b300b47202 */ /* 0x008fe20000000f00 */
[----:B------:R-:W-:-:S02]  /*362f0*/  IMAD.MOV.U32 R179, RZ, RZ, R175 ;  /* 0x000000ffffb37224 */ /* 0x000fc400078e00af */
[----:B------:R-:W-:Y:S01]  /*36300*/  IMAD.MOV.U32 R175, RZ, RZ, R167 ;  /* 0x000000ffffaf7224 */ /* 0x000fe200078e00a7 */
[----:B------:R-:W-:Y:S02]  /*36310*/  MOV R167, R46 ;  /* 0x0000002e00a77202 */ /* 0x000fe40000000f00 */
        /* <DEDUP_REMOVED lines=8> */
[----:B------:R-:W-:Y:S02]  /*363a0*/  IMAD.MOV.U32 R199, RZ, RZ, R198 ;  /* 0x000000ffffc77224 */ /* 0x000fe400078e00c6 */
[----:B------:R-:W-:Y:S01]  /*363b0*/  IMAD.MOV.U32 R198, RZ, RZ, R196 ;  /* 0x000000ffffc67224 */ /* 0x000fe200078e00c4 */
[----:B------:R-:W-:Y:S01]  /*363c0*/  MOV R196, R195 ;  /* 0x000000c300c47202 */ /* 0x000fe20000000f00 */
[----:B------:R-:W-:Y:S02]  /*363d0*/  IMAD.MOV.U32 R195, RZ, RZ, R194 ;  /* 0x000000ffffc37224 */ /* 0x000fe400078e00c2 */
        /* <DEDUP_REMOVED lines=37> */
[----:B------:R-:W-:-:S02]  /*36630*/  MOV R201, R195 ;  /* 0x000000c300c97202 */ /* 0x000fc40000000f00 */
[----:B------:R4:W-:Y:S01]  /*36640*/  STL.64 [R1+0x328], R98 ;  /* 0x0003286201007387 */ /* 0x0009e20000100a00 */
[----:B------:R-:W-:Y:S01]  /*36650*/  IMAD.MOV.U32 R196, RZ, RZ, R194 ;  /* 0x000000ffffc47224 */ /* 0x000fe200078e00c2 */
[----:B------:R-:W-:Y:S01]  /*36660*/  MOV R194, R192 ;  /* 0x000000c000c27202 */ /* 0x000fe20000000f00 */
[----:B------:R-:W-:Y:S01]  /*36670*/  IMAD.MOV.U32 R195, RZ, RZ, R193 ;  /* 0x000000ffffc37224 */ /* 0x000fe200078e00c1 */
[-C--:B-1----:R-:W-:Y:S01]  /*36680*/  LEA R96, P6, R209, R234.reuse, 0x2 ;  /* 0x000000ead1607211 */ /* 0x082fe200078c10ff */
[----:B------:R-:W-:Y:S02]  /*36690*/  IMAD.MOV.U32 R193, RZ, RZ, R191 ;  /* 0x000000ffffc17224 */ /* 0x000fe400078e00bf */
[----:B------:R-:W-:Y:S01]  /*366a0*/  IMAD.MOV.U32 R192, RZ, RZ, R190 ;  /* 0x000000ffffc07224 */ /* 0x000fe200078e00be */
[----:B----4-:R-:W-:Y:S01]  /*366b0*/  LEA R98, P5, R208, R234, 0x2 ;  /* 0x000000ead0627211 */ /* 0x010fe200078a10ff */
[----:B------:R-:W-:Y:S01]  /*366c0*/  IMAD.MOV.U32 R190, RZ, RZ, R188 ;  /* 0x000000ffffbe7224 */ /* 0x000fe200078e00bc */
[----:B------:R-:W-:-:S02]  /*366d0*/  MOV R191, R189 ;  /* 0x000000bd00bf7202 */ /* 0x000fc40000000f00 */
[----:B------:R-:W-:Y:S01]  /*366e0*/  LEA.HI.X.SX32 R99, R208, R0, 0x2, P5 ;  /* 0x00000000d0637211 */ /* 0x000fe200028f16ff */
[----:B------:R-:W-:Y:S01]  /*366f0*/  IMAD.MOV.U32 R208, RZ, RZ, R201 ;  /* 0x000000ffffd07224 */ /* 0x000fe200078e00c9 */
[----:B------:R-:W-:Y:S01]  /*36700*/  MOV R188, R186 ;  /* 0x000000ba00bc7202 */ /* 0x000fe20000000f00 */
[----:B------:R-:W-:Y:S01]  /*36710*/  IMAD.MOV.U32 R186, RZ, RZ, R184 ;  /* 0x000000ffffba7224 */ /* 0x000fe200078e00b8 */
[----:B------:R-:W-:Y:S02]  /*36720*/  LEA.HI.X.SX32 R97, R209, R0, 0x2, P6 ;  /* 0x00000000d1617211 */ /* 0x000fe400030f16ff */
[----:B------:R-:W-:Y:S01]  /*36730*/  MOV R201, R196 ;  /* 0x000000c400c97202 */ /* 0x000fe20000000f00 */
[----:B------:R-:W-:Y:S02]  /*36740*/  IMAD.MOV.U32 R196, RZ, RZ, R195 ;  /* 0x000000ffffc47224 */ /* 0x000fe400078e00c3 */
[----:B------:R-:W-:Y:S02]  /*36750*/  IMAD.MOV.U32 R184, RZ, RZ, R175 ;  /* 0x000000ffffb87224 */ /* 0x000fe400078e00af */
[----:B------:R-:W-:Y:S01]  /*36760*/  IMAD.MOV.U32 R195, RZ, RZ, R194 ;  /* 0x000000ffffc37224 */ /* 0x000fe200078e00c2 */
[----:B------:R-:W-:Y:S01]  /*36770*/  MOV R194, R193 ;  /* 0x000000c100c27202 */ /* 0x000fe20000000f00 */
[----:B------:R-:W-:-:S02]  /*36780*/  IMAD.MOV.U32 R189, RZ, RZ, R187 ;  /* 0x000000ffffbd7224 */ /* 0x000fc400078e00bb */
[----:B------:R-:W-:Y:S02]  /*36790*/  IMAD.MOV.U32 R175, RZ, RZ, R44 ;  /* 0x000000ffffaf7224 */ /* 0x000fe400078e002c */
[----:B------:R-:W-:Y:S01]  /*367a0*/  IMAD.MOV.U32 R187, RZ, RZ, R185 ;  /* 0x000000ffffbb7224 */ /* 0x000fe200078e00b9 */
[----:B------:R-:W4:Y:S01]  /*367b0*/  LDL.LU R44, [R1+0x4bc4] ;  /* 0x004bc400012c7983 */ /* 0x000f220000300800 */
[----:B------:R-:W-:Y:S02]  /*367c0*/  IMAD.MOV.U32 R193, RZ, RZ, R192 ;  /* 0x000000ffffc17224 */ /* 0x000fe400078e00c0 */
[----:B------:R-:W-:Y:S01]  /*367d0*/  IMAD R149, R208, R149, RZ ;  /* 0x00000095d0957224 */ /* 0x000fe200078e02ff */
[----:B------:R1:W-:Y:S01]  /*367e0*/  STL.64 [R1+0x320], R96 ;  /* 0x0003206001007387 */ /* 0x0003e20000100a00 */
        /* <DEDUP_REMOVED lines=8> */
[C---:B-1----:R-:W-:Y:S01]  /*36870*/  LEA R96, P6, R202.reuse, R234, 0x2 ;  /* 0x000000eaca607211 */ /* 0x042fe200078c10ff */
        /* <DEDUP_REMOVED lines=42> */
[----:B------:R-:W-:Y:S02]  /*36b20*/  IMAD.MOV.U32 R182, RZ, RZ, R45 ;  /* 0x000000ffffb67224 */ /* 0x000fe400078e002d */
[----:B------:R-:W-:Y:S01]  /*36b30*/  IMAD.MOV.U32 R187, RZ, RZ, R186 ;  /* 0x000000ffffbb7224 */ /* 0x000fe200078e00ba */
[----:B------:R-:W4:Y:S01]  /*36b40*/  LDL.LU R45, [R1+0x4bc0] ;  /* 0x004bc000012d7983 */ /* 0x000f220000300800 */
        /* <DEDUP_REMOVED lines=35> */
[----:B------:R-:W-:-:S03]  /*36d80*/  IMAD.MOV.U32 R181, RZ, RZ, R171 ;  /* 0x000000ffffb57224 */ /* 0x000fc600078e00ab */
[----:B------:R2:W-:Y:S04]  /*36d90*/  STL.64 [R1+0x308], R98 ;  /* 0x0003086201007387 */ /* 0x0005e80000100a00 */
[----:B------:R-:W4:Y:S04]  /*36da0*/  LDL.LU R43, [R1+0x4bb8] ;  /* 0x004bb800012b7983 */ /* 0x000f280000300800 */
[----:B------:R-:W2:Y:S01]  /*36db0*/  LDL.LU R171, [R1+0x1cd0] ;  /* 0x001cd00001ab7983 */ /* 0x000ea20000300800 */
[----:B-1----:R-:W-:-:S04]  /*36dc0*/  LEA R96, P6, R204, R234, 0x2 ;  /* 0x000000eacc607211 */ /* 0x002fc800078c10ff */
[----:B------:R-:W-:Y:S02]  /*36dd0*/  LEA.HI.X.SX32 R97, R204, R0, 0x2, P6 ;  /* 0x00000000cc617211 */ /* 0x000fe400030f16ff */
        /* <DEDUP_REMOVED lines=14> */
[----:B------:R1:W-:Y:S01]  /*36ec0*/  STL.64 [R1+0x300], R96 ;  /* 0x0003006001007387 */ /* 0x0003e20000100a00 */
[----:B--2---:R-:W-:-:S03]  /*36ed0*/  IMAD.MOV.U32 R181, RZ, RZ, R171 ;  /* 0x000000ffffb57224 */ /* 0x004fc600078e00ab */
[----:B------:R-:W2:Y:S01]  /*36ee0*/  LDL.LU R171, [R1+0x1cc0] ;  /* 0x001cc00001ab7983 */ /* 0x000ea20000300800 */
[----:B------:R-:W-:-:S04]  /*36ef0*/  LEA R98, P5, R206, R234, 0x2 ;  /* 0x000000eace627211 */ /* 0x000fc800078a10ff */
[----:B------:R-:W-:Y:S02]  /*36f00*/  LEA.HI.X.SX32 R99, R206, R0, 0x2, P5 ;  /* 0x00000000ce637211 */ /* 0x000fe400028f16ff */
[----:B------:R-:W-:Y:S01]  /*36f10*/  MOV R206, R204 ;  /* 0x000000cc00ce7202 */ /* 0x000fe20000000f00 */
[----:B------:R-:W-:Y:S02]  /*36f20*/  IMAD.MOV.U32 R204, RZ, RZ, R196 ;  /* 0x000000ffffcc7224 */ /* 0x000fe400078e00c4 */
[----:B------:R-:W-:Y:S01]  /*36f30*/  IMAD.MOV.U32 R196, RZ, RZ, R195 ;  /* 0x000000ffffc47224 */ /* 0x000fe200078e00c3 */
[----:B------:R-:W-:Y:S01]  /*36f40*/  MOV R195, R194 ;  /* 0x000000c200c37202 */ /* 0x000fe20000000f00 */
[----:B------:R-:W-:Y:S02]  /*36f50*/  IMAD.MOV.U32 R194, RZ, RZ, R193 ;  /* 0x000000ffffc27224 */ /* 0x000fe400078e00c1 */
[----:B------:R-:W-:Y:S02]  /*36f60*/  IMAD R151, R207, R151, RZ ;  /* 0x00000097cf977224 */ /* 0x000fe400078e02ff */
        /* <DEDUP_REMOVED lines=24> */
[----:B------:R-:W1:Y:S01]  /*370f0*/  LDC R155, c[0x0][0x240] ;  /* 0x00009000ff9b7b82 */ /* 0x000e620000000800 */
[----:B------:R-:W-:Y:S01]  /*37100*/  LEA.HI.X.SX32 R97, R205, R0, 0x2, P6 ;  /* 0x00000000cd617211 */ /* 0x000fe200030f16ff */
[----:B------:R3:W-:Y:S01]  /*37110*/  STL.64 [R1+0x2f8], R98 ;  /* 0x0002f86201007387 */ /* 0x0007e20000100a00 */
[----:B------:R-:W-:-:S02]  /*37120*/  IMAD R153, R206, R153, RZ ;  /* 0x00000099ce997224 */ /* 0x000fc400078e02ff */
[----:B------:R-:W-:Y:S01]  /*37130*/  IMAD.MOV.U32 R206, RZ, RZ, R204 ;  /* 0x000000ffffce7224 */ /* 0x000fe200078e00cc */
[----:B------:R-:W-:Y:S01]  /*37140*/  MOV R204, R196 ;  /* 0x000000c400cc7202 */ /* 0x000fe20000000f00 */
[----:B------:R-:W-:Y:S01]  /*37150*/  IMAD.MOV.U32 R196, RZ, RZ, R194 ;  /* 0x000000ffffc47224 */ /* 0x000fe200078e00c2 */
[----:B---3--:R-:W-:-:S04]  /*37160*/  LEA R98, P5, R197, R234, 0x2 ;  /* 0x000000eac5627211 */ /* 0x008fc800078a10ff */
        /* <DEDUP_REMOVED lines=10> */
[----:B--2---:R-:W-:Y:S01]  /*37210*/  IMAD.MOV.U32 R184, RZ, RZ, R171 ;  /* 0x000000ffffb87224 */ /* 0x004fe200078e00ab */
[----:B------:R-:W-:Y:S01]  /*37220*/  MOV R171, R165 ;  /* 0x000000a500ab7202 */ /* 0x000fe20000000f00 */
[----:B------:R-:W-:Y:S02]  /*37230*/  IMAD.MOV.U32 R165, RZ, RZ, R40 ;  /* 0x000000ffffa57224 */ /* 0x000fe400078e0028 */
[----:B------:R-:W2:Y:S01]  /*37240*/  LDL.LU R40, [R1+0x4bb4] ;  /* 0x004bb40001287983 */ /* 0x000ea20000300800 */
[----:B------:R-:W-:Y:S01]  /*37250*/  MOV R185, R184 ;  /* 0x000000b800b97202 */ /* 0x000fe20000000f00 */
[----:B------:R-:W-:Y:S02]  /*37260*/  IMAD.MOV.U32 R184, RZ, RZ, R171 ;  /* 0x000000ffffb87224 */ /* 0x000fe400078e00ab */
[----:B------:R-:W-:Y:S01]  /*37270*/  IMAD.MOV.U32 R171, RZ, RZ, R165 ;  /* 0x000000ffffab7224 */ /* 0x000fe200078e00a5 */
[----:B------:R-:W-:Y:S01]  /*37280*/  MOV R165, R157 ;  /* 0x0000009d00a57202 */ /* 0x000fe20000000f00 */
[----:B------:R-:W-:-:S02]  /*37290*/  IMAD.MOV.U32 R157, RZ, RZ, R41 ;  /* 0x000000ffff9d7224 */ /* 0x000fc400078e0029 */
[----:B------:R-:W2:Y:S04]  /*372a0*/  LDL.LU R41, [R1+0x4bb0] ;  /* 0x004bb00001297983 */ /* 0x000ea80000300800 */
[----:B------:R3:W-:Y:S04]  /*372b0*/  STL.64 [R1+0x2f0], R96 ;  /* 0x0002f06001007387 */ /* 0x0007e80000100a00 */
[----:B------:R4:W-:Y:S01]  /*372c0*/  STL.64 [R1+0x2e8], R98 ;  /* 0x0002e86201007387 */ /* 0x0009e20000100a00 */
[----:B---3--:R-:W-:-:S04]  /*372d0*/  LEA R96, P6, R199, R234, 0x2 ;  /* 0x000000eac7607211 */ /* 0x008fc800078c10ff */
[----:B------:R-:W-:Y:S01]  /*372e0*/  LEA.HI.X.SX32 R97, R199, R0, 0x2, P6 ;  /* 0x00000000c7617211 */ /* 0x000fe200030f16ff */
[----:B------:R-:W-:Y:S01]  /*372f0*/  IMAD.MOV.U32 R199, RZ, RZ, R197 ;  /* 0x000000ffffc77224 */ /* 0x000fe200078e00c5 */
[C---:B----4-:R-:W-:Y:S01]  /*37300*/  LEA R98, P5, R203.reuse, R234, 0x2 ;  /* 0x000000eacb627211 */ /* 0x050fe200078a10ff */
        /* <DEDUP_REMOVED lines=18> */
[----:B-1----:R-:W-:Y:S01]  /*37430*/  IMAD R155, R203, R155, RZ ;  /* 0x0000009bcb9b7224 */ /* 0x002fe200078e02ff */
        /* <DEDUP_REMOVED lines=8> */
[----:B------:R-:W1:Y:S01]  /*374c0*/  LDC R157, c[0x0][0x240] ;  /* 0x00009000ff9d7b82 */ /* 0x000e620000000800 */
        /* <DEDUP_REMOVED lines=22> */
[----:B----4-:R-:W-:Y:S01]  /*37630*/  LEA R96, P6, R200, R234, 0x2 ;  /* 0x000000eac8607211 */ /* 0x010fe200078c10ff */
        /* <DEDUP_REMOVED lines=8> */
[----:B------:R-:W-:Y:S01]  /*376c0*/  LEA R98, P5, R198, R234, 0x2 ;  /* 0x000000eac6627211 */ /* 0x000fe200078a10ff */
        /* <DEDUP_REMOVED lines=13> */
[----:B------:R-:W4:Y:S01]  /*377a0*/  LDL.LU R39, [R1+0x4ba8] ;  /* 0x004ba80001277983 */ /* 0x000f220000300800 */
        /* <DEDUP_REMOVED lines=14> */
[----:B------:R-:W4:Y:S01]  /*37890*/  LDL.LU R36, [R1+0x4ba4] ;  /* 0x004ba40001247983 */ /* 0x000f220000300800 */
[----:B------:R-:W-:-:S02]  /*378a0*/  IMAD.MOV.U32 R198, RZ, RZ, R197 ;  /* 0x000000ffffc67224 */ /* 0x000fc400078e00c5 */
        /* <DEDUP_REMOVED lines=19> */
[----:B------:R1:W-:Y:S01]  /*379e0*/  STL.64 [R1+0x2c8], R98 ;  /* 0x0002c86201007387 */ /* 0x0003e20000100a00 */
[----:B------:R-:W-:Y:S01]  /*379f0*/  IMAD.MOV.U32 R185, RZ, RZ, R159 ;  /* 0x000000ffffb97224 */ /* 0x000fe200078e009f */
[----:B------:R-:W-:Y:S02]  /*37a00*/  MOV R190, R189 ;  /* 0x000000bd00be7202 */ /* 0x000fe40000000f00 */
[C---:B-1----:R-:W-:Y:S01]  /*37a10*/  LEA R96, P6, R208.reuse, R234, 0x2 ;  /* 0x000000ead0607211 */ /* 0x042fe200078c10ff */
[----:B------:R-:W-:Y:S01]  /*37a20*/  IMAD.MOV.U32 R184, RZ, RZ, R34 ;  /* 0x000000ffffb87224 */ /* 0x000fe200078e0022 */
[----:B------:R-:W1:Y:S01]  /*37a30*/  LDC R159, c[0x0][0x240] ;  /* 0x00009000ff9f7b82 */ /* 0x000e620000000800 */
[----:B------:R-:W-:Y:S01]  /*37a40*/  IMAD.MOV.U32 R189, RZ, RZ, R188 ;  /* 0x000000ffffbd7224 */ /* 0x000fe200078e00bc */
[----:B------:R-:W-:Y:S01]  /*37a50*/  LEA.HI.X.SX32 R97, R208, R0, 0x2, P6 ;  /* 0x00000000d0617211 */ /* 0x000fe200030f16ff */
[----:B------:R-:W-:Y:S01]  /*37a60*/  IMAD.MOV.U32 R188, RZ, RZ, R187 ;  /* 0x000000ffffbc7224 */ /* 0x000fe200078e00bb */
[----:B------:R-:W-:-:S02]  /*37a70*/  MOV R187, R186 ;  /* 0x000000ba00bb7202 */ /* 0x000fc40000000f00 */
[C---:B------:R-:W-:Y:S01]  /*37a80*/  LEA R98, P5, R201.reuse, R234, 0x2 ;  /* 0x000000eac9627211 */ /* 0x040fe200078a10ff */
[----:B------:R-:W-:Y:S01]  /*37a90*/  IMAD.MOV.U32 R186, RZ, RZ, R185 ;  /* 0x000000ffffba7224 */ /* 0x000fe200078e00b9 */
[----:B------:R-:W4:Y:S01]  /*37aa0*/  LDL.LU R34, [R1+0x4b9c] ;  /* 0x004b9c0001227983 */ /* 0x000f220000300800 */
[----:B------:R-:W-:Y:S01]  /*37ab0*/  IMAD.MOV.U32 R185, RZ, RZ, R184 ;  /* 0x000000ffffb97224 */ /* 0x000fe200078e00b8 */
[----:B------:R-:W-:Y:S02]  /*37ac0*/  LEA.HI.X.SX32 R99, R201, R0, 0x2, P5 ;  /* 0x00000000c9637211 */ /* 0x000fe400028f16ff */
[----:B------:R-:W-:Y:S01]  /*37ad0*/  MOV R184, R175 ;  /* 0x000000af00b87202 */ /* 0x000fe20000000f00 */
[----:B------:R-:W-:Y:S01]  /*37ae0*/  IMAD.MOV.U32 R175, RZ, RZ, R167 ;  /* 0x000000ffffaf7224 */ /* 0x000fe200078e00a7 */
[----:B------:R1:W-:Y:S01]  /*37af0*/  STL.64 [R1+0x2c0], R96 ;  /* 0x0002c06001007387 */ /* 0x0003e20000100a00 */
[----:B------:R-:W-:Y:S01]  /*37b00*/  IMAD.MOV.U32 R167, RZ, RZ, R35 ;  /* 0x000000ffffa77224 */ /* 0x000fe200078e0023 */
[----:B------:R-:W-:Y:S01]  /*37b10*/  MOV R201, R198 ;  /* 0x000000c600c97202 */ /* 0x000fe20000000f00 */
[----:B------:R-:W-:Y:S01]  /*37b20*/  IMAD.MOV.U32 R198, RZ, RZ, R196 ;  /* 0x000000ffffc67224 */ /* 0x000fe200078e00c4 */
[----:B------:R-:W4:Y:S01]  /*37b30*/  LDL.LU R35, [R1+0x4b98] ;  /* 0x004b980001237983 */ /* 0x000f220000300800 */
[----:B------:R-:W-:Y:S01]  /*37b40*/  IMAD.MOV.U32 R196, RZ, RZ, R194 ;  /* 0x000000ffffc47224 */ /* 0x000fe200078e00c2 */
[----:B------:R-:W-:-:S02]  /*37b50*/  MOV R194, R192 ;  /* 0x000000c000c27202 */ /* 0x000fc40000000f00 */
[----:B------:R1:W-:Y:S01]  /*37b60*/  STL.64 [R1+0x2b8], R98 ;  /* 0x0002b86201007387 */ /* 0x0003e20000100a00 */
[----:B------:R-:W-:Y:S01]  /*37b70*/  IMAD.MOV.U32 R192, RZ, RZ, R190 ;  /* 0x000000ffffc07224 */ /* 0x000fe200078e00be */
[C---:B-1----:R-:W-:Y:S01]  /*37b80*/  LEA R96, P6, R210.reuse, R234, 0x2 ;  /* 0x000000ead2607211 */ /* 0x042fe200078c10ff */
[----:B------:R-:W-:Y:S01]  /*37b90*/  IMAD.MOV.U32 R190, RZ, RZ, R188 ;  /* 0x000000ffffbe7224 */ /* 0x000fe200078e00bc */
[----:B------:R-:W-:Y:S02]  /*37ba0*/  MOV R188, R186 ;  /* 0x000000ba00bc7202 */ /* 0x000fe40000000f00 */
[----:B------:R-:W-:Y:S02]  /*37bb0*/  LEA.HI.X.SX32 R97, R210, R0, 0x2, P6 ;  /* 0x00000000d2617211 */ /* 0x000fe400030f16ff */
[----:B------:R-:W-:Y:S01]  /*37bc0*/  LEA R98, P5, R202, R234, 0x2 ;  /* 0x000000eaca627211 */ /* 0x000fe200078a10ff */
[----:B------:R-:W-:-:S03]  /*37bd0*/  IMAD.MOV.U32 R186, RZ, RZ, R184 ;  /* 0x000000ffffba7224 */ /* 0x000fc600078e00b8 */
[----:B------:R-:W-:Y:S01]  /*37be0*/  LEA.HI.X.SX32 R99, R202, R0, 0x2, P5 ;  /* 0x00000000ca637211 */ /* 0x000fe200028f16ff */
[----:B------:R-:W-:Y:S01]  /*37bf0*/  IMAD.MOV.U32 R208, RZ, RZ, R197 ;  /* 0x000000ffffd07224 */ /* 0x000fe200078e00c5 */
[----:B------:R-:W-:Y:S01]  /*37c00*/  MOV R197, R195 ;  /* 0x000000c300c57202 */ /* 0x000fe20000000f00 */
[----:B------:R-:W-:Y:S02]  /*37c10*/  IMAD.MOV.U32 R184, RZ, RZ, R32 ;  /* 0x000000ffffb87224 */ /* 0x000fe400078e0020 */
[----:B------:R-:W4:Y:S01]  /*37c20*/  LDL.LU R32, [R1+0x4b94] ;  /* 0x004b940001207983 */ /* 0x000f220000300800 */
[----:B------:R-:W-:-:S03]  /*37c30*/  IMAD.MOV.U32 R195, RZ, RZ, R193 ;  /* 0x000000ffffc37224 */ /* 0x000fc600078e00c1 */
[----:B------:R-:W-:Y:S01]  /*37c40*/  STL.64 [R1+0x2b0], R96 ;  /* 0x0002b06001007387 */ /* 0x000fe20000100a00 */
        /* <DEDUP_REMOVED lines=8> */
[----:B------:R-:W-:Y:S02]  /*37cd0*/  IMAD.MOV.U32 R189, RZ, RZ, R187 ;  /* 0x000000ffffbd7224 */ /* 0x000fe400078e00bb */
[----:B------:R-:W-:Y:S01]  /*37ce0*/  IMAD.MOV.U32 R195, RZ, RZ, R193 ;  /* 0x000000ffffc37224 */ /* 0x000fe200078e00c1 */
[-C--:B-1----:R-:W-:Y:S01]  /*37cf0*/  LEA R98, P5, R206, R234.reuse, 0x2 ;  /* 0x000000eace627211 */ /* 0x082fe200078a10ff */
[----:B------:R-:W-:Y:S01]  /*37d00*/  IMAD.MOV.U32 R194, RZ, RZ, R192 ;  /* 0x000000ffffc27224 */ /* 0x000fe200078e00c0 */
[----:B------:R-:W-:-:S02]  /*37d10*/  LEA R96, P6, R207, R234, 0x2 ;  /* 0x000000eacf607211 */ /* 0x000fc400078c10ff */
[----:B------:R-:W-:Y:S01]  /*37d20*/  LEA.HI.X.SX32 R99, R206, R0, 0x2, P5 ;  /* 0x00000000ce637211 */ /* 0x000fe200028f16ff */
        /* <DEDUP_REMOVED lines=16> */
[----:B------:R-:W1:Y:S01]  /*37e30*/  LDC R161, c[0x0][0x240] ;  /* 0x00009000ffa17b82 */ /* 0x000e620000000800 */
[----:B------:R-:W-:-:S02]  /*37e40*/  IMAD.MOV.U32 R193, RZ, RZ, R192 ;  /* 0x000000ffffc17224 */ /* 0x000fc400078e00c0 */
        /* <DEDUP_REMOVED lines=8> */
[----:B------:R-:W2:Y:S01]  /*37ed0*/  LDL.LU R21, [R1+0x1d20] ;  /* 0x001d200001157983 */ /* 0x000ea20000300800 */
[----:B------:R-:W-:Y:S01]  /*37ee0*/  IMAD.MOV.U32 R190, RZ, RZ, R189 ;  /* 0x000000ffffbe7224 */ /* 0x000fe200078e00bd */
[----:B------:R-:W3:Y:S01]  /*37ef0*/  LDC R163, c[0x0][0x240] ;  /* 0x00009000ffa37b82 */ /* 0x000ee20000000800 */
[----:B------:R-:W-:-:S02]  /*37f00*/  IMAD.MOV.U32 R196, RZ, RZ, R195 ;  /* 0x000000ffffc47224 */ /* 0x000fc400078e00c3 */
[----:B------:R-:W-:Y:S01]  /*37f10*/  IMAD.MOV.U32 R189, RZ, RZ, R188 ;  /* 0x000000ffffbd7224 */ /* 0x000fe200078e00bc */
[----:B------:R-:W-:Y:S01]  /*37f20*/  MOV R188, R187 ;  /* 0x000000bb00bc7202 */ /* 0x000fe20000000f00 */
[----:B------:R-:W-:Y:S02]  /*37f30*/  IMAD R157, R206, R157, RZ ;  /* 0x0000009dce9d7224 */ /* 0x000fe400078e02ff */
        /* <DEDUP_REMOVED lines=33> */
[C---:B-1----:R-:W-:Y:S01]  /*38150*/  LEA R96, P6, R204.reuse, R234, 0x2 ;  /* 0x000000eacc607211 */ /* 0x042fe200078c10ff */
        /* <DEDUP_REMOVED lines=12> */
[C---:B-1----:R-:W-:Y:S01]  /*38220*/  LEA R98, P5, R199.reuse, R234, 0x2 ;  /* 0x000000eac7627211 */ /* 0x042fe200078a10ff */
        /* <DEDUP_REMOVED lines=11> */
[----:B------:R-:W4:Y:S04]  /*382e0*/  LDL.LU R30, [R1+0x4b8c] ;  /* 0x004b8c00011e7983 */ /* 0x000f280000300800 */
[----:B------:R3:W-:Y:S04]  /*382f0*/  STL.64 [R1+0x288], R98 ;  /* 0x0002886201007387 */ /* 0x0007e80000100a00 */
[----:B------:R-:W2:Y:S01]  /*38300*/  LDL.LU R181, [R1+0x1cdc] ;  /* 0x001cdc0001b57983 */ /* 0x000ea20000300800 */
[C---:B-1----:R-:W-:Y:S01]  /*38310*/  LEA R96, P6, R203.reuse, R234, 0x2 ;  /* 0x000000eacb607211 */ /* 0x042fe200078c10ff */
[----:B------:R-:W-:Y:S01]  /*38320*/  IMAD.MOV.U32 R199, RZ, RZ, R197 ;  /* 0x000000ffffc77224 */ /* 0x000fe200078e00c5 */
[----:B------:R-:W-:Y:S01]  /*38330*/  MOV R197, R195 ;  /* 0x000000c300c57202 */ /* 0x000fe20000000f00 */
[----:B------:R-:W-:Y:S01]  /*38340*/  IMAD.MOV.U32 R195, RZ, RZ, R193 ;  /* 0x000000ffffc37224 */ /* 0x000fe200078e00c1 */
[----:B------:R-:W-:Y:S01]  /*38350*/  LEA.HI.X.SX32 R97, R203, R0, 0x2, P6 ;  /* 0x00000000cb617211 */ /* 0x000fe200030f16ff */
[----:B------:R-:W-:-:S02]  /*38360*/  IMAD.MOV.U32 R203, RZ, RZ, R199 ;  /* 0x000000ffffcb7224 */ /* 0x000fc400078e00c7 */
        /* <DEDUP_REMOVED lines=27> */
[----:B------:R-:W3:Y:S01]  /*38520*/  LDC R165, c[0x0][0x240] ;  /* 0x00009000ffa57b82 */ /* 0x000ee20000000800 */
[----:B------:R-:W-:Y:S01]  /*38530*/  IMAD.MOV.U32 R186, RZ, RZ, R185 ;  /* 0x000000ffffba7224 */ /* 0x000fe200078e00b9 */
[----:B------:R-:W-:Y:S01]  /*38540*/  MOV R185, R184 ;  /* 0x000000b800b97202 */ /* 0x000fe20000000f00 */
[----:B------:R-:W-:Y:S01]  /*38550*/  IMAD.MOV.U32 R195, RZ, RZ, R194 ;  /* 0x000000ffffc37224 */ /* 0x000fe200078e00c2 */
[----:B------:R-:W-:Y:S01]  /*38560*/  MOV R194, R193 ;  /* 0x000000c100c27202 */ /* 0x000fe20000000f00 */
[----:B------:R-:W-:Y:S01]  /*38570*/  IMAD R159, R205, R159, RZ ;  /* 0x0000009fcd9f7224 */ /* 0x000fe200078e02ff */
[----:B------:R-:W-:Y:S01]  /*38580*/  MOV R205, R199 ;  /* 0x000000c700cd7202 */ /* 0x000fe20000000f00 */
[----:B------:R-:W-:-:S02]  /*38590*/  IMAD.MOV.U32 R184, RZ, RZ, R183 ;  /* 0x000000ffffb87224 */ /* 0x000fc400078e00b7 */
[----:B------:R-:W-:Y:S01]  /*385a0*/  IMAD.MOV.U32 R193, RZ, RZ, R192 ;  /* 0x000000ffffc17224 */ /* 0x000fe200078e00c0 */
[----:B-1----:R-:W-:Y:S01]  /*385b0*/  LEA R96, P6, R200, R234, 0x2 ;  /* 0x000000eac8607211 */ /* 0x002fe200078c10ff */
        /* <DEDUP_REMOVED lines=12> */
[----:B------:R-:W-:Y:S01]  /*38680*/  MOV R194, R193 ;  /* 0x000000c100c27202 */ /* 0x000fe20000000f00 */
[----:B------:R-:W-:Y:S02]  /*38690*/  IMAD.MOV.U32 R186, RZ, RZ, R185 ;  /* 0x000000ffffba7224 */ /* 0x000fe400078e00b9 */
[----:B------:R-:W-:Y:S02]  /*386a0*/  IMAD.MOV.U32 R193, RZ, RZ, R192 ;  /* 0x000000ffffc17224 */ /* 0x000fe400078e00c0 */
        /* <DEDUP_REMOVED lines=18> */
[----:B------:R-:W-:Y:S01]  /*387d0*/  MOV R189, R188 ;  /* 0x000000bc00bd7202 */ /* 0x000fe20000000f00 */
[----:B------:R-:W-:Y:S01]  /*387e0*/  IMAD.MOV.U32 R188, RZ, RZ, R186 ;  /* 0x000000ffffbc7224 */ /* 0x000fe200078e00ba */
[----:B--2---:R-:W-:Y:S01]  /*387f0*/  MOV R182, R181 ;  /* 0x000000b500b67202 */ /* 0x004fe20000000f00 */
[----:B------:R-:W-:-:S02]  /*38800*/  IMAD.MOV.U32 R181, RZ, RZ, R171 ;  /* 0x000000ffffb57224 */ /* 0x000fc400078e00ab */
[----:B------:R-:W-:Y:S02]  /*38810*/  IMAD.MOV.U32 R171, RZ, RZ, R31 ;  /* 0x000000ffffab7224 */ /* 0x000fe400078e001f */
[----:B------:R-:W2:Y:S01]  /*38820*/  LDL.LU R31, [R1+0x4b88] ;  /* 0x004b8800011f7983 */ /* 0x000ea20000300800 */
[----:B------:R-:W-:-:S03]  /*38830*/  MOV R183, R182 ;  /* 0x000000b600b77202 */ /* 0x000fc60000000f00 */
[----:B------:R1:W-:Y:S01]  /*38840*/  STL.64 [R1+0x278], R98 ;  /* 0x0002786201007387 */ /* 0x0003e20000100a00 */
[----:B------:R-:W-:Y:S02]  /*38850*/  IMAD.MOV.U32 R182, RZ, RZ, R181 ;  /* 0x000000ffffb67224 */ /* 0x000fe400078e00b5 */
[----:B------:R-:W-:Y:S02]  /*38860*/  IMAD.MOV.U32 R181, RZ, RZ, R177 ;  /* 0x000000ffffb57224 */ /* 0x000fe400078e00b1 */
[----:B------:R-:W-:Y:S01]  /*38870*/  IMAD.MOV.U32 R185, RZ, RZ, R183 ;  /* 0x000000ffffb97224 */ /* 0x000fe200078e00b7 */
[C---:B-1----:R-:W-:Y:S01]  /*38880*/  LEA R98, P5, R209.reuse, R234, 0x2 ;  /* 0x000000ead1627211 */ /* 0x042fe200078a10ff */
[----:B------:R-:W4:Y:S03]  /*38890*/  LDL.LU R177, [R1+0x1d24] ;  /* 0x001d240001b17983 */ /* 0x000f260000300800 */
        /* <DEDUP_REMOVED lines=11> */
[----:B------:R-:W-:Y:S01]  /*38950*/  IMAD R161, R209, R161, RZ ;  /* 0x000000a1d1a17224 */ /* 0x000fe200078e02ff */
[----:B------:R-:W2:Y:S01]  /*38960*/  LDL.LU R28, [R1+0x4b84] ;  /* 0x004b8400011c7983 */ /* 0x000ea20000300800 */
[----:B------:R-:W-:Y:S02]  /*38970*/  IMAD.MOV.U32 R194, RZ, RZ, R193 ;  /* 0x000000ffffc27224 */ /* 0x000fe400078e00c1 */
        /* <DEDUP_REMOVED lines=51> */
[----:B------:R-:W-:Y:S01]  /*38cb0*/  MOV R180, R26 ;  /* 0x0000001a00b47202 */ /* 0x000fe20000000f00 */
[----:B------:R-:W-:Y:S01]  /*38cc0*/  IMAD.MOV.U32 R183, RZ, RZ, R182 ;  /* 0x000000ffffb77224 */ /* 0x000fe200078e00b6 */
[----:B------:R-:W-:Y:S01]  /*38cd0*/  MOV R182, R181 ;  /* 0x000000b500b67202 */ /* 0x000fe20000000f00 */
[----:B------:R-:W2:Y:S01]  /*38ce0*/  LDL.LU R26, [R1+0x4b7c] ;  /* 0x004b7c00011a7983 */ /* 0x000ea20000300800 */
[----:B------:R-:W-:-:S03]  /*38cf0*/  IMAD.MOV.U32 R181, RZ, RZ, R179 ;  /* 0x000000ffffb57224 */ /* 0x000fc600078e00b3 */
[----:B------:R-:W2:Y:S04]  /*38d00*/  LDL.LU R27, [R1+0x4b78] ;  /* 0x004b7800011b7983 */ /* 0x000ea80000300800 */
[----:B------:R3:W-:Y:S04]  /*38d10*/  STL.64 [R1+0x260], R96 ;  /* 0x0002606001007387 */ /* 0x0007e80000100a00 */
[----:B------:R-:W3:Y:S01]  /*38d20*/  LDL.LU R179, [R1+0x1d1c] ;  /* 0x001d1c0001b37983 */ /* 0x000ee20000300800 */
[----:B-1----:R-:W-:-:S04]  /*38d30*/  LEA R98, P5, R208, R234, 0x2 ;  /* 0x000000ead0627211 */ /* 0x002fc800078a10ff */
[----:B------:R-:W-:Y:S01]  /*38d40*/  LEA.HI.X.SX32 R99, R208, R0, 0x2, P5 ;  /* 0x00000000d0637211 */ /* 0x000fe200028f16ff */
        /* <DEDUP_REMOVED lines=16> */
[----:B---3--:R-:W-:Y:S01]  /*38e50*/  IMAD.MOV.U32 R181, RZ, RZ, R179 ;  /* 0x000000ffffb57224 */ /* 0x008fe200078e00b3 */
[----:B------:R-:W-:Y:S02]  /*38e60*/  MOV R179, R175 ;  /* 0x000000af00b37202 */ /* 0x000fe40000000f00 */
[----:B------:R-:W3:Y:S01]  /*38e70*/  LDL.LU R175, [R1+0x1cd4] ;  /* 0x001cd40001af7983 */ /* 0x000ee20000300800 */
[----:B------:R-:W-:-:S02]  /*38e80*/  IMAD R163, R208, R163, RZ ;  /* 0x000000a3d0a37224 */ /* 0x000fc400078e02ff */
        /* <DEDUP_REMOVED lines=15> */
[----:B---3--:R-:W-:Y:S02]  /*38f80*/  IMAD.MOV.U32 R179, RZ, RZ, R175 ;  /* 0x000000ffffb37224 */ /* 0x008fe400078e00af */
[----:B------:R-:W-:Y:S02]  /*38f90*/  IMAD.MOV.U32 R175, RZ, RZ, R167 ;  /* 0x000000ffffaf7224 */ /* 0x000fe400078e00a7 */
[----:B------:R-:W3:Y:S01]  /*38fa0*/  LDL.LU R167, [R1+0x1d28] ;  /* 0x001d280001a77983 */ /* 0x000ee20000300800 */
[----:B------:R-:W-:Y:S01]  /*38fb0*/  MOV R211, R199 ;  /* 0x000000c700d37202 */ /* 0x000fe20000000f00 */
[----:B------:R-:W-:-:S02]  /*38fc0*/  IMAD.MOV.U32 R199, RZ, RZ, R198 ;  /* 0x000000ffffc77224 */ /* 0x000fc400078e00c6 */
[----:B------:R-:W-:Y:S01]  /*38fd0*/  IMAD.MOV.U32 R198, RZ, RZ, R197 ;  /* 0x000000ffffc67224 */ /* 0x000fe200078e00c5 */
[----:B------:R-:W-:Y:S01]  /*38fe0*/  MOV R197, R196 ;  /* 0x000000c400c57202 */ /* 0x000fe20000000f00 */
[----:B------:R-:W-:Y:S01]  /*38ff0*/  IMAD.MOV.U32 R196, RZ, RZ, R195 ;  /* 0x000000ffffc47224 */ /* 0x000fe200078e00c3 */
[-C--:B------:R-:W-:Y:S01]  /*39000*/  LEA R96, P6, R210, R234.reuse, 0x2 ;  /* 0x000000ead2607211 */ /* 0x080fe200078c10ff */
[----:B------:R-:W-:Y:S01]  /*39010*/  IMAD.MOV.U32 R195, RZ, RZ, R194 ;  /* 0x000000ffffc37224 */ /* 0x000fe200078e00c2 */
[----:B------:R-:W-:Y:S01]  /*39020*/  MOV R194, R193 ;  /* 0x000000c100c27202 */ /* 0x000fe20000000f00 */
[----:B------:R-:W-:Y:S01]  /*39030*/  IMAD.MOV.U32 R193, RZ, RZ, R192 ;  /* 0x000000ffffc17224 */ /* 0x000fe200078e00c0 */
[----:B-1----:R-:W-:Y:S01]  /*39040*/  LEA R98, P5, R202, R234, 0x2 ;  /* 0x000000eaca627211 */ /* 0x002fe200078a10ff */
        /* <DEDUP_REMOVED lines=8> */
[----:B------:R1:W-:Y:S01]  /*390d0*/  STL.64 [R1+0x250], R96 ;  /* 0x0002506001007387 */ /* 0x0003e20000100a00 */
[----:B------:R-:W-:Y:S01]  /*390e0*/  IMAD.MOV.U32 R210, RZ, RZ, R199 ;  /* 0x000000ffffd27224 */ /* 0x000fe200078e00c7 */
[----:B------:R-:W-:Y:S01]  /*390f0*/  MOV R199, R197 ;  /* 0x000000c500c77202 */ /* 0x000fe20000000f00 */
[----:B------:R-:W-:-:S02]  /*39100*/  IMAD.MOV.U32 R197, RZ, RZ, R195 ;  /* 0x000000ffffc57224 */ /* 0x000fc400078e00c3 */
        /* <DEDUP_REMOVED lines=14> */
[----:B---3--:R-:W-:Y:S01]  /*391f0*/  IMAD.MOV.U32 R175, RZ, RZ, R167 ;  /* 0x000000ffffaf7224 */ /* 0x008fe200078e00a7 */
[----:B------:R-:W-:-:S02]  /*39200*/  MOV R167, R24 ;  /* 0x0000001800a77202 */ /* 0x000fc40000000f00 */
[----:B------:R-:W3:Y:S04]  /*39210*/  LDL.LU R24, [R1+0x4b74] ;  /* 0x004b740001187983 */ /* 0x000ee80000300800 */
[----:B------:R1:W-:Y:S04]  /*39220*/  STL.64 [R1+0x248], R98 ;  /* 0x0002486201007387 */ /* 0x0003e80000100a00 */
[----:B------:R-:W3:Y:S01]  /*39230*/  LDL.LU R25, [R1+0x4b70] ;  /* 0x004b700001197983 */ /* 0x000ee20000300800 */
[----:B-1----:R-:W-:-:S04]  /*39240*/  LEA R98, P5, R206, R234, 0x2 ;  /* 0x000000eace627211 */ /* 0x002fc800078a10ff */
[----:B------:R-:W-:Y:S01]  /*39250*/  LEA.HI.X.SX32 R99, R206, R0, 0x2, P5 ;  /* 0x00000000ce637211 */ /* 0x000fe200028f16ff */
[----:B------:R1:W-:Y:S04]  /*39260*/  STL.64 [R1+0x240], R96 ;  /* 0x0002406001007387 */ /* 0x0003e80000100a00 */
[----:B------:R4:W-:Y:S04]  /*39270*/  STL.64 [R1+0x238], R98 ;  /* 0x0002386201007387 */ /* 0x0009e80000100a00 */
[----:B------:R-:W2:Y:S01]  /*39280*/  LDL.LU R187, [R1+0x1cd8] ;  /* 0x001cd80001bb7983 */ /* 0x000ea20000300800 */
[----:B------:R-:W-:-:S02]  /*39290*/  IMAD.MOV.U32 R202, RZ, RZ, R198 ;  /* 0x000000ffffca7224 */ /* 0x000fc400078e00c6 */
[----:B------:R-:W-:Y:S01]  /*392a0*/  IMAD.MOV.U32 R198, RZ, RZ, R196 ;  /* 0x000000ffffc67224 */ /* 0x000fe200078e00c4 */
[----:B------:R-:W-:Y:S01]  /*392b0*/  MOV R196, R194 ;  /* 0x000000c200c47202 */ /* 0x000fe20000000f00 */
[----:B------:R-:W-:Y:S01]  /*392c0*/  IMAD.MOV.U32 R194, RZ, RZ, R192 ;  /* 0x000000ffffc27224 */ /* 0x000fe200078e00c0 */
[C---:B-1----:R-:W-:Y:S01]  /*392d0*/  LEA R96, P6, R204.reuse, R234, 0x2 ;  /* 0x000000eacc607211 */ /* 0x042fe200078c10ff */
        /* <DEDUP_REMOVED lines=12> */
[----:B------:R-:W-:Y:S01]  /*393a0*/  MOV R197, R196 ;  /* 0x000000c400c57202 */ /* 0x000fe20000000f00 */
[----:B------:R-:W-:Y:S01]  /*393b0*/  IMAD.MOV.U32 R192, RZ, RZ, R190 ;  /* 0x000000ffffc07224 */ /* 0x000fe200078e00be */
[----:B------:R-:W-:Y:S01]  /*393c0*/  MOV R190, R188 ;  /* 0x000000bc00be7202 */ /* 0x000fe20000000f00 */
[----:B------:R-:W-:Y:S01]  /*393d0*/  IMAD.MOV.U32 R196, RZ, RZ, R195 ;  /* 0x000000ffffc47224 */ /* 0x000fe200078e00c3 */
[----:B------:R-:W1:Y:S01]  /*393e0*/  LDC R167, c[0x0][0x240] ;  /* 0x00009000ffa77b82 */ /* 0x000e620000000800 */
[----:B------:R-:W-:Y:S01]  /*393f0*/  IMAD.MOV.U32 R195, RZ, RZ, R194 ;  /* 0x000000ffffc37224 */ /* 0x000fe200078e00c2 */
[----:B------:R-:W-:Y:S01]  /*39400*/  MOV R194, R193 ;  /* 0x000000c100c27202 */ /* 0x000fe20000000f00 */
[----:B------:R-:W-:Y:S01]  /*39410*/  IMAD.MOV.U32 R188, RZ, RZ, R7 ;  /* 0x000000ffffbc7224 */ /* 0x000fe200078e0007 */
[----:B------:R-:W-:Y:S01]  /*39420*/  LEA.HI.X.SX32 R99, R203, R0, 0x2, P5 ;  /* 0x00000000cb637211 */ /* 0x000fe200028f16ff */
[----:B------:R-:W-:Y:S01]  /*39430*/  IMAD.MOV.U32 R193, RZ, RZ, R192 ;  /* 0x000000ffffc17224 */ /* 0x000fe200078e00c0 */
[----:B------:R-:W4:Y:S01]  /*39440*/  LDL.LU R7, [R1+0x1d04] ;  /* 0x001d040001077983 */ /* 0x000f220000300800 */
        /* <DEDUP_REMOVED lines=9> */
[----:B------:R-:W-:Y:S01]  /*394e0*/  IMAD R165, R206, R165, RZ ;  /* 0x000000a5cea57224 */ /* 0x000fe200078e02ff */
[----:B------:R1:W-:Y:S01]  /*394f0*/  STL.64 [R1+0x230], R96 ;  /* 0x0002306001007387 */ /* 0x0003e20000100a00 */
        /* <DEDUP_REMOVED lines=10> */
[----:B------:R-:W-:Y:S02]  /*395a0*/  MOV R190, R189 ;  /* 0x000000bd00be7202 */ /* 0x000fe40000000f00 */
[----:B------:R-:W-:Y:S01]  /*395b0*/  MOV R196, R195 ;  /* 0x000000c300c47202 */ /* 0x000fe20000000f00 */
[----:B------:R-:W-:Y:S01]  /*395c0*/  IMAD.MOV.U32 R195, RZ, RZ, R194 ;  /* 0x000000ffffc37224 */ /* 0x000fe200078e00c2 */
[----:B------:R-:W-:Y:S01]  /*395d0*/  LEA.HI.X.SX32 R97, R205, R0, 0x2, P6 ;  /* 0x00000000cd617211 */ /* 0x000fe200030f16ff */
        /* <DEDUP_REMOVED lines=9> */
[----:B--2---:R-:W-:Y:S01]  /*39670*/  MOV R188, R187 ;  /* 0x000000bb00bc7202 */ /* 0x004fe20000000f00 */
[----:B------:R-:W-:-:S02]  /*39680*/  IMAD.MOV.U32 R187, RZ, RZ, R22 ;  /* 0x000000ffffbb7224 */ /* 0x000fc400078e0016 */
[----:B------:R-:W2:Y:S04]  /*39690*/  LDL.LU R22, [R1+0x4b6c] ;  /* 0x004b6c0001167983 */ /* 0x000ea80000300800 */
[----:B------:R1:W-:Y:S01]  /*396a0*/  STL.64 [R1+0x228], R98 ;  /* 0x0002286201007387 */ /* 0x0003e20000100a00 */
[----:B------:R-:W-:Y:S02]  /*396b0*/  IMAD.MOV.U32 R189, RZ, RZ, R188 ;  /* 0x000000ffffbd7224 */ /* 0x000fe400078e00bc */
[----:B------:R-:W-:Y:S01]  /*396c0*/  IMAD.MOV.U32 R188, RZ, RZ, R187 ;  /* 0x000000ffffbc7224 */ /* 0x000fe200078e00bb */
[----:B------:R-:W-:Y:S02]  /*396d0*/  MOV R187, R184 ;  /* 0x000000b800bb7202 */ /* 0x000fe40000000f00 */
[----:B-1----:R-:W-:-:S04]  /*396e0*/  LEA R98, P5, R200, R234, 0x2 ;  /* 0x000000eac8627211 */ /* 0x002fc800078a10ff */
[----:B------:R-:W-:Y:S02]  /*396f0*/  LEA.HI.X.SX32 R99, R200, R0, 0x2, P5 ;  /* 0x00000000c8637211 */ /* 0x000fe400028f16ff */
        /* <DEDUP_REMOVED lines=25> */
[C---:B-1----:R-:W-:Y:S01]  /*39890*/  LEA R96, P6, R209.reuse, R234, 0x2 ;  /* 0x000000ead1607211 */ /* 0x042fe200078c10ff */
[----:B------:R-:W-:Y:S01]  /*398a0*/  IMAD.MOV.U32 R193, RZ, RZ, R192 ;  /* 0x000000ffffc17224 */ /* 0x000fe200078e00c0 */
[----:B------:R1:W-:Y:S01]  /*398b0*/  STL.64 [R1+0x218], R98 ;  /* 0x0002186201007387 */ /* 0x0003e20000100a00 */
        /* <DEDUP_REMOVED lines=11> */
[C---:B-1----:R-:W-:Y:S01]  /*39970*/  LEA R98, P5, R201.reuse, R234, 0x2 ;  /* 0x000000eac9627211 */ /* 0x042fe200078a10ff */
[----:B------:R-:W1:Y:S01]  /*39980*/  LDC R169, c[0x0][0x240] ;  /* 0x00009000ffa97b82 */ /* 0x000e620000000800 */
[----:B------:R-:W2:Y:S01]  /*39990*/  LDL.LU R177, [R1+0x1ce0] ;  /* 0x001ce00001b17983 */ /* 0x000ea20000300800 */
[----:B------:R-:W-:Y:S01]  /*399a0*/  MOV R209, R200 ;  /* 0x000000c800d17202 */ /* 0x000fe20000000f00 */
[----:B------:R-:W-:Y:S01]  /*399b0*/  IMAD.MOV.U32 R200, RZ, RZ, R198 ;  /* 0x000000ffffc87224 */ /* 0x000fe200078e00c6 */
[----:B------:R-:W-:Y:S01]  /*399c0*/  LEA.HI.X.SX32 R99, R201, R0, 0x2, P5 ;  /* 0x00000000c9637211 */ /* 0x000fe200028f16ff */
[----:B------:R-:W-:Y:S01]  /*399d0*/  IMAD.MOV.U32 R201, RZ, RZ, R199 ;  /* 0x000000ffffc97224 */ /* 0x000fe200078e00c7 */
[----:B------:R-:W-:-:S02]  /*399e0*/  MOV R199, R197 ;  /* 0x000000c500c77202 */ /* 0x000fc40000000f00 */
[----:B------:R-:W3:Y:S01]  /*399f0*/  LDC R171, c[0x0][0x240] ;  /* 0x00009000ffab7b82 */ /* 0x000ee20000000800 */
[C---:B----4-:R-:W-:Y:S01]  /*39a00*/  LEA R96, P6, R208.reuse, R234, 0x2 ;  /* 0x000000ead0607211 */ /* 0x050fe200078c10ff */
[----:B------:R-:W-:Y:S01]  /*39a10*/  IMAD.MOV.U32 R198, RZ, RZ, R196 ;  /* 0x000000ffffc67224 */ /* 0x000fe200078e00c4 */
[----:B------:R4:W-:Y:S01]  /*39a20*/  STL.64 [R1+0x208], R98 ;  /* 0x0002086201007387 */ /* 0x0009e20000100a00 */
        /* <DEDUP_REMOVED lines=32> */
[----:B------:R-:W4:Y:S01]  /*39c30*/  LDC R173, c[0x0][0x240] ;  /* 0x00009000ffad7b82 */ /* 0x000f220000000800 */
[----:B------:R-:W-:-:S02]  /*39c40*/  IMAD R167, R211, R167, RZ ;  /* 0x000000a7d3a77224 */ /* 0x000fc400078e02ff */
[----:B------:R-:W-:Y:S02]  /*39c50*/  IMAD.MOV.U32 R190, RZ, RZ, R189 ;  /* 0x000000ffffbe7224 */ /* 0x000fe400078e00bd */
        /* <DEDUP_REMOVED lines=17> */
[----:B--2---:R-:W-:Y:S02]  /*39d70*/  MOV R188, R177 ;  /* 0x000000b100bc7202 */ /* 0x004fe40000000f00 */
[----:B------:R-:W2:Y:S02]  /*39d80*/  LDL.LU R177, [R1+0x1cf8] ;  /* 0x001cf80001b17983 */ /* 0x000ea40000300800 */
[----:B------:R-:W-:Y:S01]  /*39d90*/  MOV R189, R188 ;  /* 0x000000bc00bd7202 */ /* 0x000fe20000000f00 */
[----:B------:R-:W-:Y:S02]  /*39da0*/  IMAD.MOV.U32 R188, RZ, RZ, R186 ;  /* 0x000000ffffbc7224 */ /* 0x000fe400078e00ba */
[----:B------:R-:W-:Y:S01]  /*39db0*/  IMAD.MOV.U32 R186, RZ, RZ, R183 ;  /* 0x000000ffffba7224 */ /* 0x000fe200078e00b7 */
[----:B------:R-:W-:Y:S01]  /*39dc0*/  MOV R183, R180 ;  /* 0x000000b400b77202 */ /* 0x000fe20000000f00 */
[----:B------:R1:W-:Y:S01]  /*39dd0*/  STL.64 [R1+0x200], R96 ;  /* 0x0002006001007387 */ /* 0x0003e20000100a00 */
[----:B------:R-:W-:-:S02]  /*39de0*/  IMAD.MOV.U32 R190, RZ, RZ, R189 ;  /* 0x000000ffffbe7224 */ /* 0x000fc400078e00bd */
[----:B------:R-:W-:Y:S01]  /*39df0*/  IMAD.MOV.U32 R189, RZ, RZ, R188 ;  /* 0x000000ffffbd7224 */ /* 0x000fe200078e00bc */
[----:B------:R-:W2:Y:S01]  /*39e00*/  LDL.LU R180, [R1+0x1d3c] ;  /* 0x001d3c0001b47983 */ /* 0x000ea20000300800 */
[----:B------:R-:W-:Y:S01]  /*39e10*/  MOV R188, R186 ;  /* 0x000000ba00bc7202 */ /* 0x000fe20000000f00 */
[----:B------:R-:W-:Y:S02]  /*39e20*/  IMAD.MOV.U32 R186, RZ, RZ, R183 ;  /* 0x000000ffffba7224 */ /* 0x000fe400078e00b7 */
[----:B------:R4:W-:Y:S01]  /*39e30*/  STL.64 [R1+0x1f8], R98 ;  /* 0x0001f86201007387 */ /* 0x0009e20000100a00 */
[----:B------:R-:W-:Y:S01]  /*39e40*/  IMAD.MOV.U32 R183, RZ, RZ, R182 ;  /* 0x000000ffffb77224 */ /* 0x000fe200078e00b6 */
[----:B------:R-:W-:Y:S02]  /*39e50*/  MOV R182, R11 ;  /* 0x0000000b00b67202 */ /* 0x000fe40000000f00 */
[----:B------:R-:W-:Y:S01]  /*39e60*/  MOV R191, R190 ;  /* 0x000000be00bf7202 */ /* 0x000fe20000000f00 */
[----:B------:R-:W-:Y:S01]  /*39e70*/  IMAD.MOV.U32 R190, RZ, RZ, R189 ;  /* 0x000000ffffbe7224 */ /* 0x000fe200078e00bd */
[-C--:B-1----:R-:W-:Y:S01]  /*39e80*/  LEA R96, P6, R210, R234.reuse, 0x2 ;  /* 0x000000ead2607211 */ /* 0x082fe200078c10ff */
[----:B------:R-:W-:Y:S01]  /*39e90*/  IMAD.MOV.U32 R189, RZ, RZ, R188 ;  /* 0x000000ffffbd7224 */ /* 0x000fe200078e00bc */
[----:B----4-:R-:W-:Y:S01]  /*39ea0*/  LEA R98, P5, R202, R234, 0x2 ;  /* 0x000000eaca627211 */ /* 0x010fe200078a10ff */
[----:B------:R-:W4:Y:S01]  /*39eb0*/  LDL.LU R11, [R1+0x4b64] ;  /* 0x004b6400010b7983 */ /* 0x000f220000300800 */
[----:B------:R-:W-:-:S02]  /*39ec0*/  MOV R188, R186 ;  /* 0x000000ba00bc7202 */ /* 0x000fc40000000f00 */
[----:B------:R-:W-:Y:S01]  /*39ed0*/  LEA.HI.X.SX32 R99, R202, R0, 0x2, P5 ;  /* 0x00000000ca637211 */ /* 0x000fe200028f16ff */
        /* <DEDUP_REMOVED lines=9> */
[----:B------:R-:W-:-:S02]  /*39f70*/  IMAD.MOV.U32 R181, RZ, RZ, R2 ;  /* 0x000000ffffb57224 */ /* 0x000fc400078e0002 */
[----:B------:R-:W-:Y:S01]  /*39f80*/  IMAD.MOV.U32 R192, RZ, RZ, R190 ;  /* 0x000000ffffc07224 */ /* 0x000fe200078e00be */
[----:B------:R-:W4:Y:S01]  /*39f90*/  LDL.LU R2, [R1+0x4b60] ;  /* 0x004b600001027983 */ /* 0x000f220000300800 */
[----:B------:R-:W-:Y:S01]  /*39fa0*/  MOV R190, R188 ;  /* 0x000000bc00be7202 */ /* 0x000fe20000000f00 */
[----:B------:R-:W-:Y:S01]  /*39fb0*/  IMAD.MOV.U32 R188, RZ, RZ, R183 ;  /* 0x000000ffffbc7224 */ /* 0x000fe200078e00b7 */
[----:B------:R-:W-:Y:S01]  /*39fc0*/  MOV R183, R182 ;  /* 0x000000b600b77202 */ /* 0x000fe20000000f00 */
[----:B------:R1:W-:Y:S04]  /*39fd0*/  STL.64 [R1+0x1f0], R96 ;  /* 0x0001f06001007387 */ /* 0x0003e80000100a00 */
[----:B------:R3:W-:Y:S04]  /*39fe0*/  STL.64 [R1+0x1e8], R98 ;  /* 0x0001e86201007387 */ /* 0x0007e80000100a00 */
[----:B------:R-:W2:Y:S01]  /*39ff0*/  LDL.LU R182, [R1+0x1ce4] ;  /* 0x001ce40001b67983 */ /* 0x000ea20000300800 */
[----:B------:R-:W-:Y:S01]  /*3a000*/  IMAD.MOV.U32 R210, RZ, RZ, R201 ;  /* 0x000000ffffd27224 */ /* 0x000fe200078e00c9 */
[----:B-1----:R-:W-:Y:S01]  /*3a010*/  LEA R96, P6, R207, R234, 0x2 ;  /* 0x000000eacf607211 */ /* 0x002fe200078c10ff */
[----:B------:R-:W-:Y:S01]  /*3a020*/  IMAD.MOV.U32 R201, RZ, RZ, R199 ;  /* 0x000000ffffc97224 */ /* 0x000fe200078e00c7 */
[----:B------:R-:W-:-:S02]  /*3a030*/  MOV R199, R197 ;  /* 0x000000c500c77202 */ /* 0x000fc40000000f00 */
        /* <DEDUP_REMOVED lines=13> */
[C---:B---3--:R-:W-:Y:S01]  /*3a110*/  LEA R98, P5, R204.reuse, R234, 0x2 ;  /* 0x000000eacc627211 */ /* 0x048fe200078a10ff */
[----:B------:R-:W-:Y:S01]  /*3a120*/  IMAD.MOV.U32 R195, RZ, RZ, R194 ;  /* 0x000000ffffc37224 */ /* 0x000fe200078e00c2 */
[----:B------:R-:W-:Y:S01]  /*3a130*/  MOV R194, R193 ;  /* 0x000000c100c27202 */ /* 0x000fe20000000f00 */
[----:B------:R-:W-:Y:S02]  /*3a140*/  IMAD.MOV.U32 R189, RZ, RZ, R186 ;  /* 0x000000ffffbd7224 */ /* 0x000fe400078e00ba */
[----:B------:R-:W-:Y:S02]  /*3a150*/  IMAD.MOV.U32 R186, RZ, RZ, R181 ;  /* 0x000000ffffba7224 */ /* 0x000fe400078e00b5 */
[----:B------:R-:W-:Y:S02]  /*3a160*/  IMAD.MOV.U32 R193, RZ, RZ, R192 ;  /* 0x000000ffffc17224 */ /* 0x000fe400078e00c0 */
[----:B------:R-:W-:Y:S01]  /*3a170*/  IMAD.MOV.U32 R192, RZ, RZ, R191 ;  /* 0x000000ffffc07224 */ /* 0x000fe200078e00bf */
[----:B------:R-:W-:Y:S01]  /*3a180*/  MOV R191, R190 ;  /* 0x000000be00bf7202 */ /* 0x000fe20000000f00 */
[----:B------:R-:W-:Y:S01]  /*3a190*/  IMAD.MOV.U32 R190, RZ, RZ, R188 ;  /* 0x000000ffffbe7224 */ /* 0x000fe200078e00bc */
[----:B------:R-:W-:Y:S01]  /*3a1a0*/  LEA.HI.X.SX32 R99, R204, R0, 0x2, P5 ;  /* 0x00000000cc637211 */ /* 0x000fe200028f16ff */
[----:B------:R-:W-:Y:S01]  /*3a1b0*/  IMAD.MOV.U32 R188, RZ, RZ, R186 ;  /* 0x000000ffffbc7224 */ /* 0x000fe200078e00ba */
[----:B------:R-:W-:Y:S01]  /*3a1c0*/  MOV R204, R201 ;  /* 0x000000c900cc7202 */ /* 0x000fe20000000f00 */
[----:B------:R1:W-:Y:S01]  /*3a1d0*/  STL.64 [R1+0x1e0], R96 ;  /* 0x0001e06001007387 */ /* 0x0003e20000100a00 */
[----:B------:R-:W-:-:S02]  /*3a1e0*/  IMAD.MOV.U32 R201, RZ, RZ, R200 ;  /* 0x000000ffffc97224 */ /* 0x000fc400078e00c8 */
[----:B------:R-:W-:Y:S01]  /*3a1f0*/  IMAD.MOV.U32 R200, RZ, RZ, R199 ;  /* 0x000000ffffc87224 */ /* 0x000fe200078e00c7 */
[----:B------:R-:W-:Y:S01]  /*3a200*/  MOV R199, R198 ;  /* 0x000000c600c77202 */ /* 0x000fe20000000f00 */
[----:B------:R-:W-:Y:S02]  /*3a210*/  IMAD.MOV.U32 R198, RZ, RZ, R197 ;  /* 0x000000ffffc67224 */ /* 0x000fe400078e00c5 */
[----:B------:R-:W-:Y:S01]  /*3a220*/  IMAD.MOV.U32 R197, RZ, RZ, R196 ;  /* 0x000000ffffc57224 */ /* 0x000fe200078e00c4 */
[----:B------:R-:W-:Y:S01]  /*3a230*/  MOV R196, R195 ;  /* 0x000000c300c47202 */ /* 0x000fe20000000f00 */
[----:B------:R-:W-:Y:S01]  /*3a240*/  IMAD R169, R204, R169, RZ ;  /* 0x000000a9cca97224 */ /* 0x000fe200078e02ff */
        /* <DEDUP_REMOVED lines=20> */
[----:B--2---:R-:W-:Y:S01]  /*3a390*/  MOV R186, R182 ;  /* 0x000000b600ba7202 */ /* 0x004fe20000000f00 */
[----:B------:R-:W-:Y:S02]  /*3a3a0*/  IMAD.MOV.U32 R182, RZ, RZ, R179 ;  /* 0x000000ffffb67224 */ /* 0x000fe400078e00b3 */
[----:B------:R-:W-:Y:S02]  /*3a3b0*/  IMAD.MOV.U32 R179, RZ, RZ, R18 ;  /* 0x000000ffffb37224 */ /* 0x000fe400078e0012 */
[----:B------:R-:W2:Y:S04]  /*3a3c0*/  LDL.LU R18, [R1+0x1d14] ;  /* 0x001d140001127983 */ /* 0x000ea80000300800 */
[----:B------:R1:W-:Y:S01]  /*3a3d0*/  STL.64 [R1+0x1d8], R98 ;  /* 0x0001d86201007387 */ /* 0x0003e20000100a00 */
[----:B------:R-:W-:-:S02]  /*3a3e0*/  IMAD.MOV.U32 R188, RZ, RZ, R186 ;  /* 0x000000ffffbc7224 */ /* 0x000fc400078e00ba */
[----:B------:R-:W-:Y:S01]  /*3a3f0*/  IMAD.MOV.U32 R186, RZ, RZ, R182 ;  /* 0x000000ffffba7224 */ /* 0x000fe200078e00b6 */
[----:B-1----:R-:W-:-:S04]  /*3a400*/  LEA R98, P5, R206, R234, 0x2 ;  /* 0x000000eace627211 */ /* 0x002fc800078a10ff */
[----:B------:R-:W-:Y:S02]  /*3a410*/  LEA.HI.X.SX32 R99, R206, R0, 0x2, P5 ;  /* 0x00000000ce637211 */ /* 0x000fe400028f16ff */
[----:B------:R-:W-:Y:S01]  /*3a420*/  MOV R206, R201 ;  /* 0x000000c900ce7202 */ /* 0x000fe20000000f00 */
[----:B------:R-:W-:Y:S02]  /*3a430*/  IMAD.MOV.U32 R201, RZ, RZ, R200 ;  /* 0x000000ffffc97224 */ /* 0x000fe400078e00c8 */
[----:B------:R-:W-:Y:S01]  /*3a440*/  IMAD.MOV.U32 R200, RZ, RZ, R199 ;  /* 0x000000ffffc87224 */ /* 0x000fe200078e00c7 */
[----:B------:R-:W-:Y:S01]  /*3a450*/  MOV R199, R198 ;  /* 0x000000c600c77202 */ /* 0x000fe20000000f00 */
[----:B------:R-:W-:Y:S01]  /*3a460*/  IMAD.MOV.U32 R198, RZ, RZ, R197 ;  /* 0x000000ffffc67224 */ /* 0x000fe200078e00c5 */
[----:B------:R-:W-:Y:S01]  /*3a470*/  MOV R182, R15 ;  /* 0x0000000f00b67202 */ /* 0x000fe20000000f00 */
[----:B------:R-:W-:Y:S01]  /*3a480*/  IMAD.MOV.U32 R197, RZ, RZ, R196 ;  /* 0x000000ffffc57224 */ /* 0x000fe200078e00c4 */
[----:B------:R-:W3:Y:S01]  /*3a490*/  LDL.LU R15, [R1+0x4b5c] ;  /* 0x004b5c00010f7983 */ /* 0x000ee20000300800 */
[----:B------:R-:W-:Y:S01]  /*3a4a0*/  IMAD R171, R206, R171, RZ ;  /* 0x000000abceab7224 */ /* 0x000fe200078e02ff */
[----:B------:R-:W-:Y:S01]  /*3a4b0*/  MOV R196, R195 ;  /* 0x000000c300c47202 */ /* 0x000fe20000000f00 */
        /* <DEDUP_REMOVED lines=19> */
[----:B------:R-:W4:Y:S01]  /*3a5f0*/  LDL.LU R7, [R1+0x1d58] ;  /* 0x001d580001077983 */ /* 0x000f220000300800 */
[----:B------:R-:W-:Y:S01]  /*3a600*/  IMAD.MOV.U32 R197, RZ, RZ, R196 ;  /* 0x000000ffffc57224 */ /* 0x000fe200078e00c4 */
[----:B------:R-:W-:Y:S01]  /*3a610*/  MOV R190, R188 ;  /* 0x000000bc00be7202 */ /* 0x000fe20000000f00 */
[----:B------:R-:W-:Y:S01]  /*3a620*/  IMAD.MOV.U32 R188, RZ, RZ, R186 ;  /* 0x000000ffffbc7224 */ /* 0x000fe200078e00ba */
[----:B------:R-:W-:Y:S01]  /*3a630*/  MOV R196, R195 ;  /* 0x000000c300c47202 */ /* 0x000fe20000000f00 */
[----:B------:R-:W3:Y:S01]  /*3a640*/  LDL.LU R9, [R1+0x1d38] ;  /* 0x001d380001097983 */ /* 0x000ee20000300800 */
[----:B------:R-:W-:Y:S02]  /*3a650*/  IMAD.MOV.U32 R195, RZ, RZ, R194 ;  /* 0x000000ffffc37224 */ /* 0x000fe400078e00c2 */
[----:B------:R-:W-:Y:S01]  /*3a660*/  IMAD.MOV.U32 R201, RZ, RZ, R200 ;  /* 0x000000ffffc97224 */ /* 0x000fe200078e00c8 */
[----:B------:R1:W-:Y:S01]  /*3a670*/  STL.64 [R1+0x1c8], R98 ;  /* 0x0001c86201007387 */ /* 0x0003e20000100a00 */
[----:B------:R-:W-:Y:S01]  /*3a680*/  IMAD.MOV.U32 R194, RZ, RZ, R193 ;  /* 0x000000ffffc27224 */ /* 0x000fe200078e00c1 */
[----:B------:R-:W-:Y:S01]  /*3a690*/  MOV R193, R192 ;  /* 0x000000c000c17202 */ /* 0x000fe20000000f00 */
[----:B------:R-:W-:Y:S01]  /*3a6a0*/  IMAD.MOV.U32 R200, RZ, RZ, R199 ;  /* 0x000000ffffc87224 */ /* 0x000fe200078e00c7 */
[----:B------:R-:W-:Y:S01]  /*3a6b0*/  MOV R199, R198 ;  /* 0x000000c600c77202 */ /* 0x000fe20000000f00 */
[----:B------:R-:W-:-:S02]  /*3a6c0*/  IMAD.MOV.U32 R186, RZ, RZ, R184 ;  /* 0x000000ffffba7224 */ /* 0x000fc400078e00b8 */
[----:B------:R-:W-:Y:S01]  /*3a6d0*/  IMAD.MOV.U32 R192, RZ, RZ, R191 ;  /* 0x000000ffffc07224 */ /* 0x000fe200078e00bf */
[----:B------:R-:W4:Y:S01]  /*3a6e0*/  LDL.LU R184, [R1+0x1d34] ;  /* 0x001d340001b87983 */ /* 0x000f220000300800 */
        /* <DEDUP_REMOVED lines=21> */
[----:B------:R-:W-:Y:S01]  /*3a840*/  MOV R196, R194 ;  /* 0x000000c200c47202 */ /* 0x000fe20000000f00 */
[----:B------:R-:W-:Y:S01]  /*3a850*/  IMAD.MOV.U32 R197, RZ, RZ, R195 ;  /* 0x000000ffffc57224 */ /* 0x000fe200078e00c3 */
[----:B------:R-:W4:Y:S01]  /*3a860*/  LDL.LU R19, [R1+0x1d4c] ;  /* 0x001d4c0001137983 */ /* 0x000f220000300800 */
[----:B------:R-:W-:-:S02]  /*3a870*/  IMAD.MOV.U32 R213, RZ, RZ, R201 ;  /* 0x000000ffffd57224 */ /* 0x000fc400078e00c9 */
[----:B------:R-:W-:Y:S01]  /*3a880*/  IMAD.MOV.U32 R201, RZ, RZ, R200 ;  /* 0x000000ffffc97224 */ /* 0x000fe200078e00c8 */
[----:B------:R-:W-:Y:S01]  /*3a890*/  MOV R200, R199 ;  /* 0x000000c700c87202 */ /* 0x000fe20000000f00 */
[----:B------:R-:W-:Y:S01]  /*3a8a0*/  IMAD.MOV.U32 R195, RZ, RZ, R193 ;  /* 0x000000ffffc37224 */ /* 0x000fe200078e00c1 */
[----:B------:R1:W-:Y:S01]  /*3a8b0*/  STL.64 [R1+0x1c0], R96 ;  /* 0x0001c06001007387 */ /* 0x0003e20000100a00 */
[----:B------:R-:W-:Y:S01]  /*3a8c0*/  IMAD.MOV.U32 R194, RZ, RZ, R192 ;  /* 0x000000ffffc27224 */ /* 0x000fe200078e00c0 */
[----:B------:R-:W-:Y:S01]  /*3a8d0*/  MOV R193, R191 ;  /* 0x000000bf00c17202 */ /* 0x000fe20000000f00 */
[----:B------:R-:W-:Y:S02]  /*3a8e0*/  IMAD.MOV.U32 R199, RZ, RZ, R198 ;  /* 0x000000ffffc77224 */ /* 0x000fe400078e00c6 */
[----:B------:R-:W-:Y:S02]  /*3a8f0*/  IMAD.MOV.U32 R188, RZ, RZ, R186 ;  /* 0x000000ffffbc7224 */ /* 0x000fe400078e00ba */
[----:B------:R-:W-:Y:S01]  /*3a900*/  IMAD.MOV.U32 R198, RZ, RZ, R197 ;  /* 0x000000ffffc67224 */ /* 0x000fe200078e00c5 */
[----:B------:R-:W4:Y:S01]  /*3a910*/  LDL.LU R186, [R1+0x1d2c] ;  /* 0x001d2c0001ba7983 */ /* 0x000f220000300800 */
[----:B------:R-:W-:Y:S01]  /*3a920*/  IMAD.MOV.U32 R192, RZ, RZ, R190 ;  /* 0x000000ffffc07224 */ /* 0x000fe200078e00be */
[----:B------:R-:W-:Y:S01]  /*3a930*/  MOV R197, R196 ;  /* 0x000000c400c57202 */ /* 0x000fe20000000f00 */
[----:B------:R-:W-:Y:S01]  /*3a940*/  IMAD.MOV.U32 R191, RZ, RZ, R185 ;  /* 0x000000ffffbf7224 */ /* 0x000fe200078e00b9 */
[C---:B-1----:R-:W-:Y:S01]  /*3a950*/  LEA R96, P6, R209.reuse, R234, 0x2 ;  /* 0x000000ead1607211 */ /* 0x042fe200078c10ff */
        /* <DEDUP_REMOVED lines=9> */
[----:B------:R-:W4:Y:S01]  /*3a9f0*/  LDL.LU R185, [R1+0x1d30] ;  /* 0x001d300001b97983 */ /* 0x000f220000300800 */
[----:B-1----:R-:W-:Y:S01]  /*3aa00*/  LEA R98, P5, R208, R234, 0x2 ;  /* 0x000000ead0627211 */ /* 0x002fe200078a10ff */
[----:B------:R-:W-:-:S02]  /*3aa10*/  IMAD.MOV.U32 R190, RZ, RZ, R13 ;  /* 0x000000ffffbe7224 */ /* 0x000fc400078e000d */
[----:B------:R-:W3:Y:S01]  /*3aa20*/  LDL.LU R17, [R1+0x4b58] ;  /* 0x004b580001117983 */ /* 0x000ee20000300800 */
[----:B------:R-:W-:Y:S01]  /*3aa30*/  LEA.HI.X.SX32 R99, R208, R0, 0x2, P5 ;  /* 0x00000000d0637211 */ /* 0x000fe200028f16ff */
[----:B------:R-:W-:Y:S01]  /*3aa40*/  IMAD.MOV.U32 R208, RZ, RZ, R199 ;  /* 0x000000ffffd07224 */ /* 0x000fe200078e00c7 */
[----:B------:R-:W-:Y:S01]  /*3aa50*/  MOV R209, R200 ;  /* 0x000000c800d17202 */ /* 0x000fe20000000f00 */
[----:B------:R1:W-:Y:S01]  /*3aa60*/  STL.64 [R1+0x1b0], R96 ;  /* 0x0001b06001007387 */ /* 0x0003e20000100a00 */
[----:B------:R-:W-:Y:S01]  /*3aa70*/  MOV R200, R197 ;  /* 0x000000c500c87202 */ /* 0x000fe20000000f00 */
[----:B------:R-:W-:Y:S01]  /*3aa80*/  IMAD.MOV.U32 R199, RZ, RZ, R196 ;  /* 0x000000ffffc77224 */ /* 0x000fe200078e00c4 */
[----:B------:R-:W-:Y:S01]  /*3aa90*/  MOV R197, R194 ;  /* 0x000000c200c57202 */ /* 0x000fe20000000f00 */
[----:B------:R-:W4:Y:S01]  /*3aaa0*/  LDL.LU R13, [R1+0x4b54] ;  /* 0x004b5400010d7983 */ /* 0x000f220000300800 */
[----:B------:R-:W-:Y:S01]  /*3aab0*/  IMAD.MOV.U32 R196, RZ, RZ, R193 ;  /* 0x000000ffffc47224 */ /* 0x000fe200078e00c1 */
[----:B------:R-:W-:Y:S01]  /*3aac0*/  MOV R194, R191 ;  /* 0x000000bf00c27202 */ /* 0x000fe20000000f00 */
[----:B------:R-:W-:Y:S01]  /*3aad0*/  IMAD.MOV.U32 R193, RZ, RZ, R190 ;  /* 0x000000ffffc17224 */ /* 0x000fe200078e00be */
[----:B------:R1:W-:Y:S04]  /*3aae0*/  STL.64 [R1+0x1a8], R98 ;  /* 0x0001a86201007387 */ /* 0x0003e80000100a00 */
[----:B------:R-:W2:Y:S04]  /*3aaf0*/  LDL.LU R191, [R1+0x1cf4] ;  /* 0x001cf40001bf7983 */ /* 0x000ea80000300800 */
[----:B------:R-:W3:Y:S01]  /*3ab00*/  LDL.LU R190, [R1+0x1d08] ;  /* 0x001d080001be7983 */ /* 0x000ee20000300800 */
[----:B------:R-:W-:Y:S01]  /*3ab10*/  IMAD R173, R212, R173, RZ ;  /* 0x000000add4ad7224 */ /* 0x000fe200078e02ff */
[----:B-1----:R-:W-:Y:S01]  /*3ab20*/  LEA R96, P6, R211, R234, 0x2 ;  /* 0x000000ead3607211 */ /* 0x002fe200078c10ff */
[----:B------:R-:W-:-:S02]  /*3ab30*/  IMAD.MOV.U32 R212, RZ, RZ, R201 ;  /* 0x000000ffffd47224 */ /* 0x000fc400078e00c9 */
[----:B------:R-:W-:Y:S01]  /*3ab40*/  IMAD.MOV.U32 R201, RZ, RZ, R198 ;  /* 0x000000ffffc97224 */ /* 0x000fe200078e00c6 */
[----:B------:R-:W-:Y:S01]  /*3ab50*/  LEA.HI.X.SX32 R97, R211, R0, 0x2, P6 ;  /* 0x00000000d3617211 */ /* 0x000fe200030f16ff */
        /* <DEDUP_REMOVED lines=9> */
[----:B------:R-:W-:Y:S02]  /*3abf0*/  IMAD.MOV.U32 R192, RZ, RZ, R177 ;  /* 0x000000ffffc07224 */ /* 0x000fe400078e00b1 */
[----:B------:R-:W-:Y:S01]  /*3ac00*/  IMAD.MOV.U32 R196, RZ, RZ, R195 ;  /* 0x000000ffffc47224 */ /* 0x000fe200078e00c3 */
[----:B------:R-:W-:Y:S01]  /*3ac10*/  STL.64 [R1+0x1a0], R96 ;  /* 0x0001a06001007387 */ /* 0x000fe20000100a00 */
[----:B------:R-:W-:Y:S01]  /*3ac20*/  IMAD.MOV.U32 R195, RZ, RZ, R194 ;  /* 0x000000ffffc37224 */ /* 0x000fe200078e00c2 */
[----:B------:R-:W-:Y:S01]  /*3ac30*/  MOV R194, R193 ;  /* 0x000000c100c27202 */ /* 0x000fe20000000f00 */
[----:B------:R-:W-:Y:S02]  /*3ac40*/  IMAD.MOV.U32 R193, RZ, RZ, R192 ;  /* 0x000000ffffc17224 */ /* 0x000fe400078e00c0 */
[----:B------:R-:W-:Y:S01]  /*3ac50*/  IMAD.MOV.U32 R181, RZ, RZ, R175 ;  /* 0x000000ffffb57224 */ /* 0x000fe200078e00af */
[----:B------:R-:W-:Y:S01]  /*3ac60*/  LEA R98, P5, R210, R234, 0x2 ;  /* 0x000000ead2627211 */ /* 0x000fe200078a10ff */
[----:B------:R-:W1:Y:S08]  /*3ac70*/  LDC R175, c[0x0][0x240] ;  /* 0x00009000ffaf7b82 */ /* 0x000e700000000800 */
[----:B------:R-:W4:Y:S01]  /*3ac80*/  LDC R177, c[0x0][0x240] ;  /* 0x00009000ffb17b82 */ /* 0x000f220000000800 */
[----:B--2---:R-:W-:Y:S01]  /*3ac90*/  IMAD.MOV.U32 R192, RZ, RZ, R191 ;  /* 0x000000ffffc07224 */ /* 0x004fe200078e00bf */
[----:B---3--:R-:W-:Y:S01]  /*3aca0*/  MOV R191, R190 ;  /* 0x000000be00bf7202 */ /* 0x008fe20000000f00 */
[----:B------:R-:W-:-:S02]  /*3acb0*/  IMAD.MOV.U32 R190, RZ, RZ, R189 ;  /* 0x000000ffffbe7224 */ /* 0x000fc400078e00bd */
[----:B------:R-:W2:Y:S01]  /*3acc0*/  LDL.LU R189, [R1+0x1cec] ;  /* 0x001cec0001bd7983 */ /* 0x000ea20000300800 */
        /* <DEDUP_REMOVED lines=9> */
[----:B-1----:R-:W-:Y:S01]  /*3ad60*/  IMAD R175, R208, R175, RZ ;  /* 0x000000afd0af7224 */ /* 0x002fe200078e02ff */
        /* <DEDUP_REMOVED lines=13> */
[----:B------:R-:W-:Y:S01]  /*3ae40*/  IMAD.MOV.U32 R194, RZ, RZ, R193 ;  /* 0x000000ffffc27224 */ /* 0x000fe200078e00c1 */
[----:B------:R-:W-:Y:S01]  /*3ae50*/  MOV R193, R192 ;  /* 0x000000c000c17202 */ /* 0x000fe20000000f00 */
[----:B------:R1:W-:Y:S01]  /*3ae60*/  STL.64 [R1+0x198], R98 ;  /* 0x0001986201007387 */ /* 0x0003e20000100a00 */
[----:B--2---:R-:W-:Y:S01]  /*3ae70*/  MOV R190, R189 ;  /* 0x000000bd00be7202 */ /* 0x004fe20000000f00 */
[----:B------:R-:W-:Y:S02]  /*3ae80*/  IMAD.MOV.U32 R189, RZ, RZ, R183 ;  /* 0x000000ffffbd7224 */ /* 0x000fe400078e00b7 */
[----:B------:R-:W-:-:S02]  /*3ae90*/  IMAD.MOV.U32 R183, RZ, RZ, R20 ;  /* 0x000000ffffb77224 */ /* 0x000fc400078e0014 */
[----:B------:R-:W-:Y:S01]  /*3aea0*/  IMAD.MOV.U32 R192, RZ, RZ, R190 ;  /* 0x000000ffffc07224 */ /* 0x000fe200078e00be */
[----:B------:R-:W2:Y:S01]  /*3aeb0*/  LDL.LU R20, [R1+0x1d40] ;  /* 0x001d400001147983 */ /* 0x000ea20000300800 */
[----:B------:R-:W-:Y:S01]  /*3aec0*/  IMAD.MOV.U32 R190, RZ, RZ, R189 ;  /* 0x000000ffffbe7224 */ /* 0x000fe200078e00bd */
[----:B------:R-:W-:Y:S01]  /*3aed0*/  MOV R189, R183 ;  /* 0x000000b700bd7202 */ /* 0x000fe20000000f00 */
[----:B------:R-:W-:Y:S02]  /*3aee0*/  IMAD.MOV.U32 R183, RZ, RZ, R181 ;  /* 0x000000ffffb77224 */ /* 0x000fe400078e00b5 */
[----:B------:R-:W3:Y:S01]  /*3aef0*/  LDL.LU R181, [R1+0x1cfc] ;  /* 0x001cfc0001b57983 */ /* 0x000ee20000300800 */
[CC--:B-1----:R-:W-:Y:S02]  /*3af00*/  LEA R98, P5, R202.reuse, R234.reuse, 0x2 ;  /* 0x000000eaca627211 */ /* 0x0c2fe400078a10ff */
[----:B------:R-:W-:Y:S02]  /*3af10*/  LEA R96, P6, R207, R234, 0x2 ;  /* 0x000000eacf607211 */ /* 0x000fe400078c10ff */
[----:B------:R-:W-:Y:S01]  /*3af20*/  LEA.HI.X.SX32 R99, R202, R0, 0x2, P5 ;  /* 0x00000000ca637211 */ /* 0x000fe200028f16ff */
        /* <DEDUP_REMOVED lines=20> */
[----:B------:R-:W-:Y:S02]  /*3b070*/  IMAD.MOV.U32 R189, RZ, RZ, R183 ;  /* 0x000000ffffbd7224 */ /* 0x000fe400078e00b7 */
[----:B------:R-:W-:Y:S01]  /*3b080*/  IMAD.MOV.U32 R197, RZ, RZ, R196 ;  /* 0x000000ffffc57224 */ /* 0x000fe200078e00c4 */
[----:B------:R-:W-:Y:S01]  /*3b090*/  MOV R196, R195 ;  /* 0x000000c300c47202 */ /* 0x000fe20000000f00 */
[----:B------:R-:W-:-:S02]  /*3b0a0*/  IMAD.MOV.U32 R195, RZ, RZ, R194 ;  /* 0x000000ffffc37224 */ /* 0x000fc400078e00c2 */
[----:B------:R-:W-:Y:S01]  /*3b0b0*/  IMAD.MOV.U32 R194, RZ, RZ, R193 ;  /* 0x000000ffffc27224 */ /* 0x000fe200078e00c1 */
[C---:B-1----:R-:W-:Y:S02]  /*3b0c0*/  LEA R96, P6, R204.reuse, R234, 0x2 ;  /* 0x000000eacc607211 */ /* 0x042fe400078c10ff */
[----:B------:R-:W-:Y:S01]  /*3b0d0*/  MOV R193, R192 ;  /* 0x000000c000c17202 */ /* 0x000fe20000000f00 */
[----:B------:R-:W-:Y:S01]  /*3b0e0*/  IMAD.MOV.U32 R192, RZ, RZ, R190 ;  /* 0x000000ffffc07224 */ /* 0x000fe200078e00be */
[----:B------:R-:W-:Y:S01]  /*3b0f0*/  LEA.HI.X.SX32 R97, R204, R0, 0x2, P6 ;  /* 0x00000000cc617211 */ /* 0x000fe200030f16ff */
[----:B------:R1:W-:Y:S04]  /*3b100*/  STL.64 [R1+0x188], R98 ;  /* 0x0001886201007387 */ /* 0x0003e80000100a00 */
[----:B------:R4:W-:Y:S01]  /*3b110*/  STL.64 [R1+0x180], R96 ;  /* 0x0001806001007387 */ /* 0x0009e20000100a00 */
[----:B---3--:R-:W-:Y:S01]  /*3b120*/  MOV R183, R181 ;  /* 0x000000b500b77202 */ /* 0x008fe20000000f00 */
[----:B------:R-:W-:Y:S01]  /*3b130*/  IMAD.MOV.U32 R181, RZ, RZ, R179 ;  /* 0x000000ffffb57224 */ /* 0x000fe200078e00b3 */
[-C--:B-1----:R-:W-:Y:S01]  /*3b140*/  LEA R98, P5, R203, R234.reuse, 0x2 ;  /* 0x000000eacb627211 */ /* 0x082fe200078a10ff */
[----:B------:R-:W-:Y:S01]  /*3b150*/  IMAD.MOV.U32 R204, RZ, RZ, R202 ;  /* 0x000000ffffcc7224 */ /* 0x000fe200078e00ca */
[----:B----4-:R-:W-:Y:S01]  /*3b160*/  LEA R96, P6, R206, R234, 0x2 ;  /* 0x000000eace607211 */ /* 0x010fe200078c10ff */
[----:B------:R-:W-:Y:S01]  /*3b170*/  IMAD.MOV.U32 R190, RZ, RZ, R183 ;  /* 0x000000ffffbe7224 */ /* 0x000fe200078e00b7 */
[----:B------:R-:W-:Y:S01]  /*3b180*/  MOV R183, R181 ;  /* 0x000000b500b77202 */ /* 0x000fe20000000f00 */
[----:B------:R-:W-:Y:S01]  /*3b190*/  IMAD.MOV.U32 R181, RZ, RZ, R21 ;  /* 0x000000ffffb57224 */ /* 0x000fe200078e0015 */
[----:B------:R-:W1:Y:S01]  /*3b1a0*/  LDC R179, c[0x0][0x240] ;  /* 0x00009000ffb37b82 */ /* 0x000e620000000800 */
[----:B------:R-:W-:Y:S01]  /*3b1b0*/  IMAD.MOV.U32 R21, RZ, RZ, R18 ;  /* 0x000000ffff157224 */ /* 0x000fe200078e0012 */
[----:B------:R-:W-:-:S02]  /*3b1c0*/  MOV R18, R13 ;  /* 0x0000000d00127202 */ /* 0x000fc40000000f00 */
[----:B------:R-:W3:Y:S01]  /*3b1d0*/  LDL.LU R13, [R1+0x4b50] ;  /* 0x004b5000010d7983 */ /* 0x000ee20000300800 */
[-C--:B------:R-:W-:Y:S01]  /*3b1e0*/  LEA.HI.X.SX32 R99, R203, R0.reuse, 0x2, P5 ;  /* 0x00000000cb637211 */ /* 0x080fe200028f16ff */
[----:B------:R-:W-:Y:S02]  /*3b1f0*/  IMAD.MOV.U32 R203, RZ, RZ, R200 ;  /* 0x000000ffffcb7224 */ /* 0x000fe400078e00c8 */
[----:B------:R-:W-:Y:S02]  /*3b200*/  IMAD.MOV.U32 R200, RZ, RZ, R197 ;  /* 0x000000ffffc87224 */ /* 0x000fe400078e00c5 */
        /* <DEDUP_REMOVED lines=8> */
[----:B------:R-:W-:-:S02]  /*3b290*/  MOV R198, R196 ;  /* 0x000000c400c67202 */ /* 0x000fc40000000f00 */
[C---:B----4-:R-:W-:Y:S01]  /*3b2a0*/  LEA R98, P5, R205.reuse, R234, 0x2 ;  /* 0x000000eacd627211 */ /* 0x050fe200078a10ff */
[----:B------:R-:W-:Y:S01]  /*3b2b0*/  IMAD.MOV.U32 R196, RZ, RZ, R195 ;  /* 0x000000ffffc47224 */ /* 0x000fe200078e00c3 */
[----:B------:R-:W-:Y:S01]  /*3b2c0*/  MOV R21, R8 ;  /* 0x0000000800157202 */ /* 0x000fe20000000f00 */
[----:B------:R-:W-:Y:S01]  /*3b2d0*/  IMAD.MOV.U32 R8, RZ, RZ, R17 ;  /* 0x000000ffff087224 */ /* 0x000fe200078e0011 */
[----:B------:R-:W-:Y:S01]  /*3b2e0*/  LEA.HI.X.SX32 R99, R205, R0, 0x2, P5 ;  /* 0x00000000cd637211 */ /* 0x000fe200028f16ff */
[----:B------:R-:W4:Y:S01]  /*3b2f0*/  LDL.LU R17, [R1+0x4b4c] ;  /* 0x004b4c0001117983 */ /* 0x000f220000300800 */
[----:B------:R-:W-:Y:S01]  /*3b300*/  MOV R195, R193 ;  /* 0x000000c100c37202 */ /* 0x000fe20000000f00 */
[----:B------:R-:W-:Y:S02]  /*3b310*/  IMAD.MOV.U32 R193, RZ, RZ, R190 ;  /* 0x000000ffffc17224 */ /* 0x000fe400078e00be */
[----:B------:R2:W-:Y:S01]  /*3b320*/  STL.64 [R1+0x170], R96 ;  /* 0x0001706001007387 */ /* 0x0005e20000100a00 */
[----:B------:R-:W-:-:S02]  /*3b330*/  IMAD.MOV.U32 R190, RZ, RZ, R181 ;  /* 0x000000ffffbe7224 */ /* 0x000fc400078e00b5 */
[----:B------:R-:W-:Y:S01]  /*3b340*/  IMAD.MOV.U32 R206, RZ, RZ, R203 ;  /* 0x000000ffffce7224 */ /* 0x000fe200078e00cb */
[----:B------:R1:W-:Y:S01]  /*3b350*/  STL.64 [R1+0x168], R98 ;  /* 0x0001686201007387 */ /* 0x0003e20000100a00 */
[----:B------:R-:W-:Y:S01]  /*3b360*/  IMAD.MOV.U32 R203, RZ, RZ, R198 ;  /* 0x000000ffffcb7224 */ /* 0x000fe200078e00c6 */
[----:B------:R-:W-:Y:S01]  /*3b370*/  MOV R198, R195 ;  /* 0x000000c300c67202 */ /* 0x000fe20000000f00 */
[----:B------:R-:W-:Y:S01]  /*3b380*/  IMAD.MOV.U32 R195, RZ, RZ, R193 ;  /* 0x000000ffffc37224 */ /* 0x000fe200078e00c1 */
[----:B------:R-:W-:Y:S02]  /*3b390*/  MOV R205, R202 ;  /* 0x000000ca00cd7202 */ /* 0x000fe40000000f00 */
[CC--:B--2---:R-:W-:Y:S01]  /*3b3a0*/  LEA R96, P6, R214.reuse, R234.reuse, 0x2 ;  /* 0x000000ead6607211 */ /* 0x0c4fe200078c10ff */
[----:B------:R-:W-:Y:S01]  /*3b3b0*/  IMAD.MOV.U32 R202, RZ, RZ, R197 ;  /* 0x000000ffffca7224 */ /* 0x000fe200078e00c5 */
[----:B------:R-:W2:Y:S01]  /*3b3c0*/  LDC R181, c[0x0][0x240] ;  /* 0x00009000ffb57b82 */ /* 0x000ea20000000800 */
[C---:B-1----:R-:W-:Y:S01]  /*3b3d0*/  LEA R98, P5, R213.reuse, R234, 0x2 ;  /* 0x000000ead5627211 */ /* 0x042fe200078a10ff */
[----:B------:R-:W-:Y:S01]  /*3b3e0*/  IMAD.MOV.U32 R193, RZ, RZ, R190 ;  /* 0x000000ffffc17224 */ /* 0x000fe200078e00be */
[----:B------:R-:W-:Y:S01]  /*3b3f0*/  LEA.HI.X.SX32 R97, R214, R0, 0x2, P6 ;  /* 0x00000000d6617211 */ /* 0x000fe200030f16ff */
[----:B------:R-:W-:Y:S01]  /*3b400*/  IMAD.MOV.U32 R197, RZ, RZ, R194 ;  /* 0x000000ffffc57224 */ /* 0x000fe200078e00c2 */
[----:B------:R-:W-:Y:S01]  /*3b410*/  MOV R190, R182 ;  /* 0x000000b600be7202 */ /* 0x000fe20000000f00 */
[----:B------:R-:W-:Y:S01]  /*3b420*/  IMAD.MOV.U32 R182, RZ, RZ, R9 ;  /* 0x000000ffffb67224 */ /* 0x000fe200078e0009 */
[----:B------:R-:W-:Y:S01]  /*3b430*/  LEA.HI.X.SX32 R99, R213, R0, 0x2, P5 ;  /* 0x00000000d5637211 */ /* 0x000fe200028f16ff */
[----:B------:R-:W-:Y:S01]  /*3b440*/  IMAD.MOV.U32 R9, RZ, RZ, R15 ;  /* 0x000000ffff097224 */ /* 0x000fe200078e000f */
[----:B------:R-:W-:Y:S01]  /*3b450*/  MOV R194, R192 ;  /* 0x000000c000c27202 */ /* 0x000fe20000000f00 */
[----:B------:R-:W4:Y:S01]  /*3b460*/  LDL.LU R15, [R1+0x4b48] ;  /* 0x004b4800010f7983 */ /* 0x000f220000300800 */
[----:B------:R-:W-:Y:S01]  /*3b470*/  MOV R213, R206 ;  /* 0x000000ce00d57202 */ /* 0x000fe20000000f00 */
[----:B------:R-:W-:-:S02]  /*3b480*/  IMAD.MOV.U32 R206, RZ, RZ, R202 ;  /* 0x000000ffffce7224 */ /* 0x000fc400078e00ca */
[----:B------:R1:W-:Y:S01]  /*3b490*/  STL.64 [R1+0x160], R96 ;  /* 0x0001606001007387 */ /* 0x0003e20000100a00 */
[----:B------:R-:W-:Y:S01]  /*3b4a0*/  IMAD.MOV.U32 R202, RZ, RZ, R198 ;  /* 0x000000ffffca7224 */ /* 0x000fe200078e00c6 */
[----:B------:R-:W-:Y:S01]  /*3b4b0*/  MOV R198, R197 ;  /* 0x000000c500c67202 */ /* 0x000fe20000000f00 */
[----:B------:R-:W-:Y:S02]  /*3b4c0*/  IMAD.MOV.U32 R192, RZ, RZ, R183 ;  /* 0x000000ffffc07224 */ /* 0x000fe400078e00b7 */
        /* <DEDUP_REMOVED lines=8> */
[----:B------:R-:W-:-:S02]  /*3b550*/  LEA.HI.X.SX32 R97, R212, R0, 0x2, P6 ;  /* 0x00000000d4617211 */ /* 0x000fc400030f16ff */
[----:B------:R-:W-:Y:S02]  /*3b560*/  MOV R190, R188 ;  /* 0x000000bc00be7202 */ /* 0x000fe40000000f00 */
[----:B------:R-:W-:-:S04]  /*3b570*/  LEA R98, P5, R209, R234, 0x2 ;  /* 0x000000ead1627211 */ /* 0x000fc800078a10ff */
[----:B------:R-:W-:Y:S01]  /*3b580*/  LEA.HI.X.SX32 R99, R209, R0, 0x2, P5 ;  /* 0x00000000d1637211 */ /* 0x000fe200028f16ff */
[----:B------:R-:W-:Y:S01]  /*3b590*/  IMAD.MOV.U32 R209, RZ, RZ, R206 ;  /* 0x000000ffffd17224 */ /* 0x000fe200078e00ce */
[----:B------:R-:W-:Y:S01]  /*3b5a0*/  MOV R206, R202 ;  /* 0x000000ca00ce7202 */ /* 0x000fe20000000f00 */
[----:B------:R-:W-:Y:S02]  /*3b5b0*/  IMAD.MOV.U32 R202, RZ, RZ, R198 ;  /* 0x000000ffffca7224 */ /* 0x000fe400078e00c6 */
[----:B---3--:R-:W-:Y:S02]  /*3b5c0*/  IMAD.MOV.U32 R188, RZ, RZ, R13 ;  /* 0x000000ffffbc7224 */ /* 0x008fe400078e000d */
[----:B------:R-:W5:Y:S04]  /*3b5d0*/  LDL.LU R13, [R1+0x4b44] ;  /* 0x004b4400010d7983 */ /* 0x000f680000300800 */
[----:B------:R3:W-:Y:S04]  /*3b5e0*/  STL.64 [R1+0x150], R96 ;  /* 0x0001506001007387 */ /* 0x0007e80000100a00 */
[----:B------:R2:W-:Y:S01]  /*3b5f0*/  STL.64 [R1+0x148], R98 ;  /* 0x0001486201007387 */ /* 0x0005e20000100a00 */
[----:B---3--:R-:W-:-:S04]  /*3b600*/  LEA R96, P6, R211, R234, 0x2 ;  /* 0x000000ead3607211 */ /* 0x008fc800078c10ff */
[----:B------:R-:W-:Y:S02]  /*3b610*/  LEA.HI.X.SX32 R97, R211, R0, 0x2, P6 ;  /* 0x00000000d3617211 */ /* 0x000fe400030f16ff */
[C---:B--2---:R-:W-:Y:S01]  /*3b620*/  LEA R98, P5, R210.reuse, R234, 0x2 ;  /* 0x000000ead2627211 */ /* 0x044fe200078a10ff */
[----:B------:R-:W-:Y:S01]  /*3b630*/  IMAD.MOV.U32 R198, RZ, RZ, R197 ;  /* 0x000000ffffc67224 */ /* 0x000fe200078e00c5 */
[----:B------:R-:W2:Y:S01]  /*3b640*/  LDC R211, c[0x0][0x240] ;  /* 0x00009000ffd37b82 */ /* 0x000ea20000000800 */
[----:B------:R3:W-:Y:S01]  /*3b650*/  STL.64 [R1+0x140], R96 ;  /* 0x0001406001007387 */ /* 0x0007e20000100a00 */
[----:B------:R-:W-:-:S05]  /*3b660*/  LEA.HI.X.SX32 R99, R210, R0, 0x2, P5 ;  /* 0x00000000d2637211 */ /* 0x000fca00028f16ff */
[----:B------:R1:W-:Y:S01]  /*3b670*/  STL.64 [R1+0x138], R98 ;  /* 0x0001386201007387 */ /* 0x0003e20000100a00 */
[----:B---3--:R-:W-:-:S04]  /*3b680*/  LEA R96, P6, R208, R234, 0x2 ;  /* 0x000000ead0607211 */ /* 0x008fc800078c10ff */
[----:B------:R-:W-:Y:S02]  /*3b690*/  LEA.HI.X.SX32 R97, R208, R0, 0x2, P6 ;  /* 0x00000000d0617211 */ /* 0x000fe400030f16ff */
[----:B-1----:R-:W-:-:S03]  /*3b6a0*/  LEA R98, P5, R207, R234, 0x2 ;  /* 0x000000eacf627211 */ /* 0x002fc600078a10ff */
[----:B------:R1:W-:Y:S01]  /*3b6b0*/  STL.64 [R1+0x130], R96 ;  /* 0x0001306001007387 */ /* 0x0003e20000100a00 */
[----:B------:R-:W-:Y:S02]  /*3b6c0*/  LEA.HI.X.SX32 R99, R207, R0, 0x2, P5 ;  /* 0x00000000cf637211 */ /* 0x000fe400028f16ff */
[----:B------:R-:W-:Y:S01]  /*3b6d0*/  MOV R197, R195 ;  /* 0x000000c300c57202 */ /* 0x000fe20000000f00 */
[----:B------:R-:W-:Y:S01]  /*3b6e0*/  IMAD R177, R213, R177, RZ ;  /* 0x000000b1d5b17224 */ /* 0x000fe200078e02ff */
[----:B------:R-:W3:Y:S01]  /*3b6f0*/  LDC R207, c[0x0][0x240] ;  /* 0x00009000ffcf7b82 */ /* 0x000ee20000000800 */
[----:B------:R4:W-:Y:S01]  /*3b700*/  STL.64 [R1+0x128], R98 ;  /* 0x0001286201007387 */ /* 0x0009e20000100a00 */
[----:B-1----:R-:W-:Y:S01]  /*3b710*/  LEA R96, P6, R205, R234, 0x2 ;  /* 0x000000eacd607211 */ /* 0x002fe200078c10ff */
[----:B------:R-:W-:-:S05]  /*3b720*/  IMAD.MOV.U32 R195, RZ, RZ, R193 ;  /* 0x000000ffffc37224 */ /* 0x000fca00078e00c1 */
[----:B------:R-:W1:Y:S01]  /*3b730*/  LDC R213, c[0x0][0x240] ;  /* 0x00009000ffd57b82 */ /* 0x000e620000000800 */
[----:B------:R-:W-:Y:S02]  /*3b740*/  LEA.HI.X.SX32 R97, R205, R0, 0x2, P6 ;  /* 0x00000000cd617211 */ /* 0x000fe400030f16ff */
[----:B----4-:R-:W-:-:S03]  /*3b750*/  LEA R98, P5, R204, R234, 0x2 ;  /* 0x000000eacc627211 */ /* 0x010fc600078a10ff */
[----:B------:R4:W-:Y:S01]  /*3b760*/  STL.64 [R1+0x120], R96 ;  /* 0x0001206001007387 */ /* 0x0009e20000100a00 */
[----:B------:R-:W-:Y:S01]  /*3b770*/  LEA.HI.X.SX32 R99, R204, R0, 0x2, P5 ;  /* 0x00000000cc637211 */ /* 0x000fe200028f16ff */
[----:B------:R-:W-:Y:S01]  /*3b780*/  IMAD.MOV.U32 R193, RZ, RZ, R192 ;  /* 0x000000ffffc17224 */ /* 0x000fe200078e00c0 */
[----:B------:R-:W3:Y:S03]  /*3b790*/  LDC R205, c[0x0][0x240] ;  /* 0x00009000ffcd7b82 */ /* 0x000ee60000000800 */
[----:B------:R2:W-:Y:S01]  /*3b7a0*/  STL.64 [R1+0x118], R98 ;  /* 0x0001186201007387 */ /* 0x0005e20000100a00 */
[----:B----4-:R-:W-:-:S04]  /*3b7b0*/  LEA R96, P6, R202, R234, 0x2 ;  /* 0x000000eaca607211 */ /* 0x010fc800078c10ff */
[----:B------:R-:W-:Y:S02]  /*3b7c0*/  LEA.HI.X.SX32 R97, R202, R0, 0x2, P6 ;  /* 0x00000000ca617211 */ /* 0x000fe400030f16ff */
[----:B--2---:R-:W-:-:S03]  /*3b7d0*/  LEA R98, P5, R199, R234, 0x2 ;  /* 0x000000eac7627211 */ /* 0x004fc600078a10ff */
[----:B------:R2:W-:Y:S01]  /*3b7e0*/  STL.64 [R1+0x110], R96 ;  /* 0x0001106001007387 */ /* 0x0005e20000100a00 */
[----:B------:R-:W-:-:S05]  /*3b7f0*/  LEA.HI.X.SX32 R99, R199, R0, 0x2, P5 ;  /* 0x00000000c7637211 */ /* 0x000fca00028f16ff */
[----:B------:R4:W-:Y:S01]  /*3b800*/  STL.64 [R1+0x108], R98 ;  /* 0x0001086201007387 */ /* 0x0009e20000100a00 */
[----:B--2---:R-:W-:-:S04]  /*3b810*/  LEA R96, P6, R201, R234, 0x2 ;  /* 0x000000eac9607211 */ /* 0x004fc800078c10ff */
[----:B------:R-:W-:Y:S02]  /*3b820*/  LEA.HI.X.SX32 R97, R201, R0, 0x2, P6 ;  /* 0x00000000c9617211 */ /* 0x000fe400030f16ff */
[----:B----4-:R-:W-:-:S03]  /*3b830*/  LEA R98, P5, R178, R234, 0x2 ;  /* 0x000000eab2627211 */ /* 0x010fc600078a10ff */
        /* <DEDUP_REMOVED lines=91> */
[----:B------:R-:W-:Y:S02]  /*3bdf0*/  LEA.HI.X.SX32 R99, R86, R0, 0x2, P5 ;  /* 0x0000000056637211 */ /* 0x000fe400028f16ff */
[----:B------:R-:W-:-:S04]  /*3be00*/  LEA R86, P5, R87, R234, 0x2 ;  /* 0x000000ea57567211 */ /* 0x000fc800078a10ff */
[----:B------:R-:W-:Y:S02]  /*3be10*/  LEA.HI.X.SX32 R87, R87, R0, 0x2, P5 ;  /* 0x0000000057577211 */ /* 0x000fe400028f16ff */
[CC--:B--2---:R-:W-:Y:S02]  /*3be20*/  LEA R96, P6, R88.reuse, R234.reuse, 0x2 ;  /* 0x000000ea58607211 */ /* 0x0c4fe400078c10ff */
[----:B------:R-:W-:Y:S02]  /*3be30*/  LEA R90, P5, R91, R234, 0x2 ;  /* 0x000000ea5b5a7211 */ /* 0x000fe400078a10ff */
[----:B------:R-:W-:Y:S02]  /*3be40*/  LEA.HI.X.SX32 R97, R88, R0, 0x2, P6 ;  /* 0x0000000058617211 */ /* 0x000fe400030f16ff */
[----:B------:R-:W-:Y:S02]  /*3be50*/  LEA R88, P6, R89, R234, 0x2 ;  /* 0x000000ea59587211 */ /* 0x000fe400078c10ff */
[----:B------:R-:W-:-:S02]  /*3be60*/  LEA.HI.X.SX32 R91, R91, R0, 0x2, P5 ;  /* 0x000000005b5b7211 */ /* 0x000fc400028f16ff */
[----:B------:R-:W-:Y:S02]  /*3be70*/  LEA.HI.X.SX32 R89, R89, R0, 0x2, P6 ;  /* 0x0000000059597211 */ /* 0x000fe400030f16ff */
[-C--:B------:R-:W-:Y:S02]  /*3be80*/  LEA R92, P6, R93, R234.reuse, 0x2 ;  /* 0x000000ea5d5c7211 */ /* 0x080fe400078c10ff */
[----:B------:R-:W-:Y:S01]  /*3be90*/  LEA R94, P5, R95, R234, 0x2 ;  /* 0x000000ea5f5e7211 */ /* 0x000fe200078a10ff */
[----:B------:R2:W-:Y:S01]  /*3bea0*/  STL.64 [R1+0x8], R98 ;  /* 0x0000086201007387 */ /* 0x0005e20000100a00 */
[-C--:B------:R-:W-:Y:S02]  /*3beb0*/  LEA.HI.X.SX32 R93, R93, R0.reuse, 0x2, P6 ;  /* 0x000000005d5d7211 */ /* 0x080fe400030f16ff */
[----:B------:R-:W-:Y:S01]  /*3bec0*/  LEA.HI.X.SX32 R95, R95, R0, 0x2, P5 ;  /* 0x000000005f5f7211 */ /* 0x000fe200028f16ff */
[----:B------:R4:W-:Y:S01]  /*3bed0*/  STL.64 [R1], R96 ;  /* 0x0000006001007387 */ /* 0x0009e20000100a00 */
[----:B--2---:R-:W-:-:S02]  /*3bee0*/  LEA R98, P5, R4, R234, 0x2 ;  /* 0x000000ea04627211 */ /* 0x004fc400078a10ff */
[C---:B----4-:R-:W-:Y:S02]  /*3bef0*/  LEA R96, P6, R3.reuse, R234, 0x2 ;  /* 0x000000ea03607211 */ /* 0x050fe400078c10ff */
[-C--:B------:R-:W-:Y:S02]  /*3bf00*/  LEA.HI.X.SX32 R99, R4, R0.reuse, 0x2, P5 ;  /* 0x0000000004637211 */ /* 0x080fe400028f16ff */
[----:B------:R-:W-:Y:S01]  /*3bf10*/  LEA.HI.X.SX32 R97, R3, R0, 0x2, P6 ;  /* 0x0000000003617211 */ /* 0x000fe200030f16ff */
[----:B------:R-:W-:Y:S01]  /*3bf20*/  IMAD.MOV.U32 R199, RZ, RZ, R198 ;  /* 0x000000ffffc77224 */ /* 0x000fe200078e00c6 */
[-C--:B------:R-:W-:Y:S01]  /*3bf30*/  LEA R100, P6, R5, R234.reuse, 0x2 ;  /* 0x000000ea05647211 */ /* 0x080fe200078c10ff */
[----:B------:R-:W-:Y:S01]  /*3bf40*/  IMAD R179, R209, R179, RZ ;  /* 0x000000b3d1b37224 */ /* 0x000fe200078e02ff */
[----:B------:R-:W-:Y:S02]  /*3bf50*/  LEA R102, P5, R12, R234, 0x2 ;  /* 0x000000ea0c667211 */ /* 0x000fe400078a10ff */
[----:B------:R-:W-:Y:S01]  /*3bf60*/  MOV R192, R190 ;  /* 0x000000be00c07202 */ /* 0x000fe20000000f00 */
[----:B------:R-:W-:Y:S01]  /*3bf70*/  IMAD.MOV.U32 R198, RZ, RZ, R197 ;  /* 0x000000ffffc67224 */ /* 0x000fe200078e00c5 */
[----:B------:R-:W-:Y:S01]  /*3bf80*/  LEA.HI.X.SX32 R101, R5, R0, 0x2, P6 ;  /* 0x0000000005657211 */ /* 0x000fe200030f16ff */
[----:B------:R-:W-:Y:S01]  /*3bf90*/  IMAD.MOV.U32 R201, RZ, RZ, R199 ;  /* 0x000000ffffc97224 */ /* 0x000fe200078e00c7 */
[----:B------:R-:W-:Y:S01]  /*3bfa0*/  LEA R104, P6, R14, R234, 0x2 ;  /* 0x000000ea0e687211 */ /* 0x000fe200078c10ff */
[----:B------:R-:W2:Y:S01]  /*3bfb0*/  LDC R209, c[0x0][0x240] ;  /* 0x00009000ffd17b82 */ /* 0x000ea20000000800 */
[----:B------:R-:W-:-:S02]  /*3bfc0*/  LEA.HI.X.SX32 R103, R12, R0, 0x2, P5 ;  /* 0x000000000c677211 */ /* 0x000fc400028f16ff */
[----:B------:R-:W-:Y:S02]  /*3bfd0*/  LEA R106, P5, R16, R234, 0x2 ;  /* 0x000000ea106a7211 */ /* 0x000fe400078a10ff */
[----:B------:R-:W-:Y:S02]  /*3bfe0*/  LEA.HI.X.SX32 R105, R14, R0, 0x2, P6 ;  /* 0x000000000e697211 */ /* 0x000fe400030f16ff */
[----:B------:R-:W-:Y:S01]  /*3bff0*/  LEA R108, P6, R109, R234, 0x2 ;  /* 0x000000ea6d6c7211 */ /* 0x000fe200078c10ff */
[----:B------:R-:W-:Y:S01]  /*3c000*/  IMAD.MOV.U32 R190, RZ, RZ, R188 ;  /* 0x000000ffffbe7224 */ /* 0x000fe200078e00bc */
[----:B------:R-:W-:Y:S01]  /*3c010*/  LEA.HI.X.SX32 R107, R16, R0, 0x2, P5 ;  /* 0x00000000106b7211 */ /* 0x000fe200028f16ff */
[----:B------:R-:W-:Y:S01]  /*3c020*/  IMAD R183, R203, R183, RZ ;  /* 0x000000b7cbb77224 */ /* 0x000fe200078e02ff */
[----:B------:R-:W-:Y:S01]  /*3c030*/  LEA R110, P5, R111, R234, 0x2 ;  /* 0x000000ea6f6e7211 */ /* 0x000fe200078a10ff */
[----:B------:R-:W-:Y:S01]  /*3c040*/  IMAD R181, R206, R181, RZ ;  /* 0x000000b5ceb57224 */ /* 0x000fe200078e02ff */
[----:B------:R-:W-:Y:S01]  /*3c050*/  LEA.HI.X.SX32 R109, R109, R0, 0x2, P6 ;  /* 0x000000006d6d7211 */ /* 0x000fe200030f16ff */
[----:B------:R-:W-:Y:S01]  /*3c060*/  IMAD R215, R182, R215, RZ ;  /* 0x000000d7b6d77224 */ /* 0x000fe200078e02ff */
[----:B------:R-:W-:Y:S01]  /*3c070*/  LEA R112, P6, R113, R234, 0x2 ;  /* 0x000000ea71707211 */ /* 0x000fe200078c10ff */
[----:B-1----:R-:W-:Y:S01]  /*3c080*/  IMAD R213, R184, R213, RZ ;  /* 0x000000d5b8d57224 */ /* 0x002fe200078e02ff */
[----:B------:R-:W-:Y:S01]  /*3c090*/  LEA.HI.X.SX32 R111, R111, R0, 0x2, P5 ;  /* 0x000000006f6f7211 */ /* 0x000fe200028f16ff */
[----:B------:R-:W1:Y:S01]  /*3c0a0*/  LDC R4, c[0x0][0x240] ;  /* 0x00009000ff047b82 */ /* 0x000e620000000800 */
[----:B------:R-:W-:-:S02]  /*3c0b0*/  LEA R114, P5, R115, R234, 0x2 ;  /* 0x000000ea73727211 */ /* 0x000fc400078a10ff */
[----:B------:R-:W-:Y:S02]  /*3c0c0*/  LEA.HI.X.SX32 R113, R113, R0, 0x2, P6 ;  /* 0x0000000071717211 */ /* 0x000fe400030f16ff */
[----:B------:R-:W-:Y:S02]  /*3c0d0*/  LEA R116, P6, R117, R234, 0x2 ;  /* 0x000000ea75747211 */ /* 0x000fe400078c10ff */
[----:B------:R-:W-:Y:S01]  /*3c0e0*/  LEA.HI.X.SX32 R115, R115, R0, 0x2, P5 ;  /* 0x0000000073737211 */ /* 0x000fe200028f16ff */
[----:B------:R-:W4:Y:S01]  /*3c0f0*/  LDC R3, c[0x0][0x240] ;  /* 0x00009000ff037b82 */ /* 0x000f220000000800 */
[----:B------:R-:W-:Y:S02]  /*3c100*/  LEA R118, P5, R119, R234, 0x2 ;  /* 0x000000ea77767211 */ /* 0x000fe400078a10ff */
[----:B------:R-:W-:Y:S02]  /*3c110*/  LEA.HI.X.SX32 R117, R117, R0, 0x2, P6 ;  /* 0x0000000075757211 */ /* 0x000fe400030f16ff */
[----:B------:R-:W-:-:S02]  /*3c120*/  LEA R120, P6, R121, R234, 0x2 ;  /* 0x000000ea79787211 */ /* 0x000fc400078c10ff */
[----:B------:R-:W-:Y:S02]  /*3c130*/  LEA.HI.X.SX32 R119, R119, R0, 0x2, P5 ;  /* 0x0000000077777211 */ /* 0x000fe400028f16ff */
[----:B------:R-:W-:Y:S01]  /*3c140*/  MOV R197, R195 ;  /* 0x000000c300c57202 */ /* 0x000fe20000000f00 */
[----:B------:R-:W-:Y:S01]  /*3c150*/  IMAD.MOV.U32 R188, RZ, RZ, R186 ;  /* 0x000000ffffbc7224 */ /* 0x000fe200078e00ba */
[----:B------:R-:W-:Y:S01]  /*3c160*/  LEA R122, P5, R123, R234, 0x2 ;  /* 0x000000ea7b7a7211 */ /* 0x000fe200078a10ff */
[----:B------:R-:W4:Y:S01]  /*3c170*/  LDC R5, c[0x0][0x240] ;  /* 0x00009000ff057b82 */ /* 0x000f220000000800 */
[----:B------:R-:W-:Y:S02]  /*3c180*/  LEA.HI.X.SX32 R121, R121, R0, 0x2, P6 ;  /* 0x0000000079797211 */ /* 0x000fe400030f16ff */
[----:B------:R-:W-:Y:S02]  /*3c190*/  LEA R124, P6, R125, R234, 0x2 ;  /* 0x000000ea7d7c7211 */ /* 0x000fe400078c10ff */
[----:B------:R-:W-:-:S02]  /*3c1a0*/  LEA.HI.X.SX32 R123, R123, R0, 0x2, P5 ;  /* 0x000000007b7b7211 */ /* 0x000fc400028f16ff */
[----:B------:R-:W-:Y:S01]  /*3c1b0*/  LEA R126, P5, R127, R234, 0x2 ;  /* 0x000000ea7f7e7211 */ /* 0x000fe200078a10ff */
[----:B------:R-:W-:Y:S01]  /*3c1c0*/  IMAD.MOV.U32 R195, RZ, RZ, R193 ;  /* 0x000000ffffc37224 */ /* 0x000fe200078e00c1 */
[----:B------:R-:W-:Y:S01]  /*3c1d0*/  LEA.HI.X.SX32 R125, R125, R0, 0x2, P6 ;  /* 0x000000007d7d7211 */ /* 0x000fe200030f16ff */
[----:B------:R-:W-:Y:S01]  /*3c1e0*/  IMAD.MOV.U32 R193, RZ, RZ, R192 ;  /* 0x000000ffffc17224 */ /* 0x000fe200078e00c0 */
[----:B------:R-:W-:Y:S02]  /*3c1f0*/  LEA R128, P6, R129, R234, 0x2 ;  /* 0x000000ea81807211 */ /* 0x000fe400078c10ff */
[----:B------:R-:W-:Y:S01]  /*3c200*/  MOV R199, R198 ;  /* 0x000000c600c77202 */ /* 0x000fe20000000f00 */
[----:B------:R-:W-:Y:S01]  /*3c210*/  IMAD.MOV.U32 R202, RZ, RZ, R201 ;  /* 0x000000ffffca7224 */ /* 0x000fe200078e00c9 */
[----:B------:R-:W-:Y:S01]  /*3c220*/  LEA.HI.X.SX32 R127, R127, R0, 0x2, P5 ;  /* 0x000000007f7f7211 */ /* 0x000fe200028f16ff */
[----:B------:R-:W3:Y:S01]  /*3c230*/  LDC R14, c[0x0][0x240] ;  /* 0x00009000ff0e7b82 */ /* 0x000ee20000000800 */
[----:B------:R-:W-:Y:S01]  /*3c240*/  MOV R192, R190 ;  /* 0x000000be00c07202 */ /* 0x000fe20000000f00 */
[----:B------:R-:W-:Y:S01]  /*3c250*/  IMAD.MOV.U32 R190, RZ, RZ, R187 ;  /* 0x000000ffffbe7224 */ /* 0x000fe200078e00bb */
[----:B------:R-:W-:-:S02]  /*3c260*/  LEA R130, P5, R131, R234, 0x2 ;  /* 0x000000ea83827211 */ /* 0x000fc400078a10ff */
[----:B------:R-:W-:-:S03]  /*3c270*/  LEA.HI.X.SX32 R129, R129, R0, 0x2, P6 ;  /* 0x0000000081817211 */ /* 0x000fc600030f16ff */
[----:B------:R-:W2:Y:S01]  /*3c280*/  LDC R187, c[0x0][0x240] ;  /* 0x00009000ffbb7b82 */ /* 0x000ea20000000800 */
[----:B------:R-:W-:Y:S02]  /*3c290*/  LEA R132, P6, R133, R234, 0x2 ;  /* 0x000000ea85847211 */ /* 0x000fe400078c10ff */
[----:B------:R-:W-:Y:S02]  /*3c2a0*/  LEA.HI.X.SX32 R131, R131, R0, 0x2, P5 ;  /* 0x0000000083837211 */ /* 0x000fe400028f16ff */
[----:B------:R-:W-:Y:S02]  /*3c2b0*/  LEA R134, P5, R135, R234, 0x2 ;  /* 0x000000ea87867211 */ /* 0x000fe400078a10ff */
[----:B------:R-:W-:Y:S01]  /*3c2c0*/  MOV R186, R185 ;  /* 0x000000b900ba7202 */ /* 0x000fe20000000f00 */
[----:B------:R-:W1:Y:S01]  /*3c2d0*/  LDC R203, c[0x0][0x240] ;  /* 0x00009000ffcb7b82 */ /* 0x000e620000000800 */
[----:B------:R-:W-:Y:S02]  /*3c2e0*/  LEA.HI.X.SX32 R133, R133, R0, 0x2, P6 ;  /* 0x0000000085857211 */ /* 0x000fe400030f16ff */
[----:B------:R-:W-:-:S02]  /*3c2f0*/  LEA R136, P6, R137, R234, 0x2 ;  /* 0x000000ea89887211 */ /* 0x000fc400078c10ff */
[----:B------:R-:W-:-:S03]  /*3c300*/  LEA.HI.X.SX32 R135, R135, R0, 0x2, P5 ;  /* 0x0000000087877211 */ /* 0x000fc600028f16ff */
[----:B------:R-:W4:Y:S01]  /*3c310*/  LDC R185, c[0x0][0x240] ;  /* 0x00009000ffb97b82 */ /* 0x000f220000000800 */
[----:B------:R-:W-:Y:S02]  /*3c320*/  LEA R138, P5, R139, R234, 0x2 ;  /* 0x000000ea8b8a7211 */ /* 0x000fe400078a10ff */
[----:B------:R-:W-:Y:S02]  /*3c330*/  LEA.HI.X.SX32 R137, R137, R0, 0x2, P6 ;  /* 0x0000000089897211 */ /* 0x000fe400030f16ff */
[----:B------:R-:W-:Y:S02]  /*3c340*/  LEA R140, P6, R141, R234, 0x2 ;  /* 0x000000ea8d8c7211 */ /* 0x000fe400078c10ff */
[----:B------:R-:W-:Y:S01]  /*3c350*/  LEA.HI.X.SX32 R139, R139, R0, 0x2, P5 ;  /* 0x000000008b8b7211 */ /* 0x000fe200028f16ff */
[----:B------:R-:W1:Y:S01]  /*3c360*/  LDC R12, c[0x0][0x240] ;  /* 0x00009000ff0c7b82 */ /* 0x000e620000000800 */
[----:B------:R-:W-:Y:S01]  /*3c370*/  LEA R142, P5, R143, R234, 0x2 ;  /* 0x000000ea8f8e7211 */ /* 0x000fe200078a10ff */
[----:B------:R-:W-:Y:S01]  /*3c380*/  IMAD.MOV.U32 R198, RZ, RZ, R195 ;  /* 0x000000ffffc67224 */ /* 0x000fe200078e00c3 */
[----:B------:R-:W-:Y:S01]  /*3c390*/  LEA.HI.X.SX32 R141, R141, R0, 0x2, P6 ;  /* 0x000000008d8d7211 */ /* 0x000fe200030f16ff */
[----:B------:R-:W-:Y:S01]  /*3c3a0*/  IMAD.MOV.U32 R195, RZ, RZ, R193 ;  /* 0x000000ffffc37224 */ /* 0x000fe200078e00c1 */
[----:B------:R-:W-:-:S02]  /*3c3b0*/  LEA R144, P6, R145, R234, 0x2 ;  /* 0x000000ea91907211 */ /* 0x000fc400078c10ff */
[----:B------:R-:W-:Y:S01]  /*3c3c0*/  LEA.HI.X.SX32 R143, R143, R0, 0x2, P5 ;  /* 0x000000008f8f7211 */ /* 0x000fe200028f16ff */
[----:B------:R-:W1:Y:S01]  /*3c3d0*/  LDC R16, c[0x0][0x240] ;  /* 0x00009000ff107b82 */ /* 0x000e620000000800 */
[----:B------:R-:W-:Y:S02]  /*3c3e0*/  LEA R146, P5, R147, R234, 0x2 ;  /* 0x000000ea93927211 */ /* 0x000fe400078a10ff */
[----:B------:R-:W-:Y:S02]  /*3c3f0*/  MOV R193, R192 ;  /* 0x000000c000c17202 */ /* 0x000fe40000000f00 */
[----:B------:R-:W-:Y:S01]  /*3c400*/  MOV R201, R199 ;  /* 0x000000c700c97202 */ /* 0x000fe20000000f00 */
[----:B------:R-:W-:Y:S01]  /*3c410*/  IMAD.MOV.U32 R199, RZ, RZ, R198 ;  /* 0x000000ffffc77224 */ /* 0x000fe200078e00c6 */
[----:B------:R-:W-:Y:S01]  /*3c420*/  LEA.HI.X.SX32 R145, R145, R0, 0x2, P6 ;  /* 0x0000000091917211 */ /* 0x000fe200030f16ff */
[----:B------:R-:W-:Y:S01]  /*3c430*/  IMAD.MOV.U32 R198, RZ, RZ, R195 ;  /* 0x000000ffffc67224 */ /* 0x000fe200078e00c3 */
[----:B------:R-:W-:-:S02]  /*3c440*/  LEA R148, P6, R149, R234, 0x2 ;  /* 0x000000ea95947211 */ /* 0x000fc400078c10ff */
[----:B------:R-:W-:Y:S01]  /*3c450*/  LEA.HI.X.SX32 R147, R147, R0, 0x2, P5 ;  /* 0x0000000093937211 */ /* 0x000fe200028f16ff */
[----:B--2---:R-:W-:Y:S01]  /*3c460*/  IMAD R187, R202, R187, RZ ;  /* 0x000000bbcabb7224 */ /* 0x004fe200078e02ff */
[----:B------:R-:W-:Y:S02]  /*3c470*/  MOV R195, R193 ;  /* 0x000000c100c37202 */ /* 0x000fe40000000f00 */
[----:B------:R-:W-:Y:S01]  /*3c480*/  LEA R150, P5, R151, R234, 0x2 ;  /* 0x000000ea97967211 */ /* 0x000fe200078a10ff */
[----:B------:R-:W-:Y:S01]  /*3c490*/  IMAD.MOV.U32 R202, RZ, RZ, R201 ;  /* 0x000000ffffca7224 */ /* 0x000fe200078e00c9 */
[----:B------:R-:W-:Y:S01]  /*3c4a0*/  LEA.HI.X.SX32 R149, R149, R0, 0x2, P6 ;  /* 0x0000000095957211 */ /* 0x000fe200030f16ff */
[----:B------:R-:W-:Y:S01]  /*3c4b0*/  IMAD.MOV.U32 R201, RZ, RZ, R199 ;  /* 0x000000ffffc97224 */ /* 0x000fe200078e00c7 */
[----:B------:R-:W2:Y:S01]  /*3c4c0*/  LDC R193, c[0x0][0x240] ;  /* 0x00009000ffc17b82 */ /* 0x000ea20000000800 */
[----:B------:R-:W-:Y:S01]  /*3c4d0*/  MOV R199, R198 ;  /* 0x000000c600c77202 */ /* 0x000fe20000000f00 */
[----:B------:R-:W-:Y:S01]  /*3c4e0*/  IMAD.MOV.U32 R198, RZ, RZ, R195 ;  /* 0x000000ffffc67224 */ /* 0x000fe200078e00c3 */
[----:B------:R-:W-:-:S02]  /*3c4f0*/  LEA R152, P6, R153, R234, 0x2 ;  /* 0x000000ea99987211 */ /* 0x000fc400078c10ff */
[----:B------:R-:W-:Y:S01]  /*3c500*/  LEA.HI.X.SX32 R151, R151, R0, 0x2, P5 ;  /* 0x0000000097977211 */ /* 0x000fe200028f16ff */
[----:B----4-:R-:W-:Y:S01]  /*3c510*/  IMAD R185, R200, R185, RZ ;  /* 0x000000b9c8b97224 */ /* 0x010fe200078e02ff */
[----:B------:R-:W-:Y:S01]  /*3c520*/  LEA R154, P5, R155, R234, 0x2 ;  /* 0x000000ea9b9a7211 */ /* 0x000fe200078a10ff */
[----:B------:R-:W4:Y:S01]  /*3c530*/  LDC R195, c[0x0][0x240] ;  /* 0x00009000ffc37b82 */ /* 0x000f220000000800 */
[----:B------:R-:W-:Y:S01]  /*3c540*/  MOV R200, R196 ;  /* 0x000000c400c87202 */ /* 0x000fe20000000f00 */
[----:B------:R-:W-:Y:S01]  /*3c550*/  IMAD.MOV.U32 R196, RZ, RZ, R191 ;  /* 0x000000ffffc47224 */ /* 0x000fe200078e00bf */
[----:B------:R-:W-:Y:S02]  /*3c560*/  LEA.HI.X.SX32 R153, R153, R0, 0x2, P6 ;  /* 0x0000000099997211 */ /* 0x000fe400030f16ff */
[----:B------:R-:W-:Y:S02]  /*3c570*/  LEA R156, P6, R157, R234, 0x2 ;  /* 0x000000ea9d9c7211 */ /* 0x000fe400078c10ff */
[----:B------:R-:W-:Y:S01]  /*3c580*/  LEA.HI.X.SX32 R155, R155, R0, 0x2, P5 ;  /* 0x000000009b9b7211 */ /* 0x000fe200028f16ff */
[----:B------:R-:W3:Y:S01]  /*3c590*/  LDC R191, c[0x0][0x240] ;  /* 0x00009000ffbf7b82 */ /* 0x000ee20000000800 */
[----:B------:R-:W-:-:S02]  /*3c5a0*/  LEA R158, P5, R159, R234, 0x2 ;  /* 0x000000ea9f9e7211 */ /* 0x000fc400078a10ff */
[----:B------:R-:W-:Y:S02]  /*3c5b0*/  LEA.HI.X.SX32 R157, R157, R0, 0x2, P6 ;  /* 0x000000009d9d7211 */ /* 0x000fe400030f16ff */
[----:B------:R-:W-:Y:S02]  /*3c5c0*/  LEA R160, P6, R161, R234, 0x2 ;  /* 0x000000eaa1a07211 */ /* 0x000fe400078c10ff */
[----:B------:R-:W-:Y:S02]  /*3c5d0*/  LEA.HI.X.SX32 R159, R159, R0, 0x2, P5 ;  /* 0x000000009f9f7211 */ /* 0x000fe400028f16ff */
[----:B------:R-:W-:Y:S01]  /*3c5e0*/  LEA R162, P5, R163, R234, 0x2 ;  /* 0x000000eaa3a27211 */ /* 0x000fe200078a10ff */
[----:B------:R-:W-:Y:S01]  /*3c5f0*/  IMAD.MOV.U32 R192, RZ, RZ, R190 ;  /* 0x000000ffffc07224 */ /* 0x000fe200078e00be */
[----:B------:R-:W-:Y:S01]  /*3c600*/  LEA.HI.X.SX32 R161, R161, R0, 0x2, P6 ;  /* 0x00000000a1a17211 */ /* 0x000fe200030f16ff */
[----:B------:R-:W-:Y:S01]  /*3c610*/  IMAD.MOV.U32 R190, RZ, RZ, R189 ;  /* 0x000000ffffbe7224 */ /* 0x000fe200078e00bd */
[----:B------:R-:W-:Y:S01]  /*3c620*/  LEA R164, P6, R165, R234, 0x2 ;  /* 0x000000eaa5a47211 */ /* 0x000fe200078c10ff */
[----:B------:R-:W1:Y:S01]  /*3c630*/  LDC R189, c[0x0][0x240] ;  /* 0x00009000ffbd7b82 */ /* 0x000e620000000800 */
[----:B------:R-:W-:-:S02]  /*3c640*/  LEA.HI.X.SX32 R163, R163, R0, 0x2, P5 ;  /* 0x00000000a3a37211 */ /* 0x000fc400028f16ff */
[----:B------:R-:W-:Y:S02]  /*3c650*/  LEA R166, P5, R167, R234, 0x2 ;  /* 0x000000eaa7a67211 */ /* 0x000fe400078a10ff */
[----:B------:R-:W-:Y:S02]  /*3c660*/  LEA.HI.X.SX32 R165, R165, R0, 0x2, P6 ;  /* 0x00000000a5a57211 */ /* 0x000fe400030f16ff */
[----:B------:R-:W-:Y:S02]  /*3c670*/  LEA R168, P6, R169, R234, 0x2 ;  /* 0x000000eaa9a87211 */ /* 0x000fe400078c10ff */
[----:B------:R-:W-:Y:S02]  /*3c680*/  LEA.HI.X.SX32 R167, R167, R0, 0x2, P5 ;  /* 0x00000000a7a77211 */ /* 0x000fe400028f16ff */
[----:B------:R-:W-:Y:S01]  /*3c690*/  LEA R170, P5, R171, R234, 0x2 ;  /* 0x000000eaabaa7211 */ /* 0x000fe200078a10ff */
[----:B--2---:R-:W-:Y:S01]  /*3c6a0*/  IMAD R193, R200, R193, RZ ;  /* 0x000000c1c8c17224 */ /* 0x004fe200078e02ff */
[----:B------:R-:W-:Y:S01]  /*3c6b0*/  LEA.HI.X.SX32 R169, R169, R0, 0x2, P6 ;  /* 0x00000000a9a97211 */ /* 0x000fe200030f16ff */
[----:B------:R-:W-:Y:S01]  /*3c6c0*/  IMAD.MOV.U32 R200, RZ, RZ, R197 ;  /* 0x000000ffffc87224 */ /* 0x000fe200078e00c5 */
[----:B------:R-:W-:Y:S01]  /*3c6d0*/  LEA R172, P6, R173, R234, 0x2 ;  /* 0x000000eaadac7211 */ /* 0x000fe200078c10ff */
[----:B------:R-:W2:Y:S01]  /*3c6e0*/  LDC R197, c[0x0][0x240] ;  /* 0x00009000ffc57b82 */ /* 0x000ea20000000800 */
[----:B------:R-:W-:Y:S01]  /*3c6f0*/  LEA.HI.X.SX32 R171, R171, R0, 0x2, P5 ;  /* 0x00000000abab7211 */ /* 0x000fe200028f16ff */
[----:B----4-:R-:W-:Y:S01]  /*3c700*/  IMAD R195, R199, R195, RZ ;  /* 0x000000c3c7c37224 */ /* 0x010fe200078e02ff */
[----:B------:R-:W-:Y:S01]  /*3c710*/  LEA R174, P5, R175, R234, 0x2 ;  /* 0x000000eaafae7211 */ /* 0x000fe200078a10ff */
[----:B---3--:R-:W-:Y:S01]  /*3c720*/  IMAD R191, R201, R191, RZ ;  /* 0x000000bfc9bf7224 */ /* 0x008fe200078e02ff */
[----:B------:R-:W-:-:S03]  /*3c730*/  LEA.HI.X.SX32 R173, R173, R0, 0x2, P6 ;  /* 0x00000000adad7211 */ /* 0x000fc600030f16ff */
[----:B------:R-:W3:Y:S01]  /*3c740*/  LDC R199, c[0x0][0x240] ;  /* 0x00009000ffc77b82 */ /* 0x000ee20000000800 */
[----:B------:R-:W-:Y:S02]  /*3c750*/  LEA R176, P6, R177, R234, 0x2 ;  /* 0x000000eab1b07211 */ /* 0x000fe400078c10ff */
[----:B------:R-:W-:Y:S02]  /*3c760*/  LEA.HI.X.SX32 R175, R175, R0, 0x2, P5 ;  /* 0x00000000afaf7211 */ /* 0x000fe400028f16ff */
[----:B------:R-:W-:-:S03]  /*3c770*/  LEA R178, P5, R179, R234, 0x2 ;  /* 0x000000eab3b27211 */ /* 0x000fc600078a10ff */
[----:B------:R-:W4:Y:S01]  /*3c780*/  LDC R201, c[0x0][0x240] ;  /* 0x00009000ffc97b82 */ /* 0x000f220000000800 */
[----:B------:R-:W-:Y:S01]  /*3c790*/  IMAD R14, R180, R14, RZ ;  /* 0x0000000eb40e7224 */ /* 0x000fe200078e02ff */
[----:B------:R-:W-:Y:S02]  /*3c7a0*/  LEA.HI.X.SX32 R177, R177, R0, 0x2, P6 ;  /* 0x00000000b1b17211 */ /* 0x000fe400030f16ff */
[----:B------:R-:W-:Y:S02]  /*3c7b0*/  LEA R180, P6, R181, R234, 0x2 ;  /* 0x000000eab5b47211 */ /* 0x000fe400078c10ff */
[----:B------:R-:W-:Y:S02]  /*3c7c0*/  LEA.HI.X.SX32 R179, R179, R0, 0x2, P5 ;  /* 0x00000000b3b37211 */ /* 0x000fe400028f16ff */
[----:B------:R-:W-:Y:S01]  /*3c7d0*/  LEA R182, P5, R183, R234, 0x2 ;  /* 0x000000eab7b67211 */ /* 0x000fe200078a10ff */
[----:B-1----:R-:W-:Y:S01]  /*3c7e0*/  IMAD R189, R202, R189, RZ ;  /* 0x000000bdcabd7224 */ /* 0x002fe200078e02ff */
[----:B------:R-:W-:Y:S01]  /*3c7f0*/  LEA.HI.X.SX32 R181, R181, R0, 0x2, P6 ;  /* 0x00000000b5b57211 */ /* 0x000fe200030f16ff */
[----:B------:R-:W-:Y:S01]  /*3c800*/  IMAD R211, R186, R211, RZ ;  /* 0x000000d3bad37224 */ /* 0x000fe200078e02ff */
[----:B------:R-:W-:-:S02]  /*3c810*/  LEA R184, P6, R185, R234, 0x2 ;  /* 0x000000eab9b87211 */ /* 0x000fc400078c10ff */
[----:B------:R-:W-:Y:S02]  /*3c820*/  LEA.HI.X.SX32 R183, R183, R0, 0x2, P5 ;  /* 0x00000000b7b77211 */ /* 0x000fe400028f16ff */
[----:B------:R-:W-:Y:S01]  /*3c830*/  LEA R186, P5, R187, R234, 0x2 ;  /* 0x000000eabbba7211 */ /* 0x000fe200078a10ff */
[----:B------:R-:W-:Y:S01]  /*3c840*/  IMAD R209, R188, R209, RZ ;  /* 0x000000d1bcd17224 */ /* 0x000fe200078e02ff */
[----:B------:R-:W-:Y:S01]  /*3c850*/  LEA.HI.X.SX32 R185, R185, R0, 0x2, P6 ;  /* 0x00000000b9b97211 */ /* 0x000fe200030f16ff */
[----:B------:R-:W-:Y:S01]  /*3c860*/  IMAD R207, R190, R207, RZ ;  /* 0x000000cfbecf7224 */ /* 0x000fe200078e02ff */
[----:B------:R-:W-:Y:S02]  /*3c870*/  LEA R188, P6, R189, R234, 0x2 ;  /* 0x000000eabdbc7211 */ /* 0x000fe400078c10ff */
[----:B------:R-:W-:Y:S02]  /*3c880*/  LEA.HI.X.SX32 R187, R187, R0, 0x2, P5 ;  /* 0x00000000bbbb7211 */ /* 0x000fe400028f16ff */
[----:B------:R-:W-:Y:S01]  /*3c890*/  LEA R190, P5, R191, R234, 0x2 ;  /* 0x000000eabfbe7211 */ /* 0x000fe200078a10ff */
[----:B------:R-:W-:Y:S01]  /*3c8a0*/  IMAD R205, R192, R205, RZ ;  /* 0x000000cdc0cd7224 */ /* 0x000fe200078e02ff */
[----:B------:R-:W-:Y:S01]  /*3c8b0*/  LEA.HI.X.SX32 R189, R189, R0, 0x2, P6 ;  /* 0x00000000bdbd7211 */ /* 0x000fe200030f16ff */
[----:B--2---:R-:W-:Y:S01]  /*3c8c0*/  IMAD R197, R200, R197, RZ ;  /* 0x000000c5c8c57224 */ /* 0x004fe200078e02ff */
[----:B------:R-:W-:Y:S01]  /*3c8d0*/  LEA R192, P6, R193, R234, 0x2 ;  /* 0x000000eac1c07211 */ /* 0x000fe200078c10ff */
[----:B------:R-:W-:Y:S01]  /*3c8e0*/  IMAD R203, R194, R203, RZ ;  /* 0x000000cbc2cb7224 */ /* 0x000fe200078e02ff */
[----:B------:R-:W-:Y:S01]  /*3c8f0*/  LEA.HI.X.SX32 R191, R191, R0, 0x2, P5 ;  /* 0x00000000bfbf7211 */ /* 0x000fe200028f16ff */
[----:B---3--:R-:W-:Y:S01]  /*3c900*/  IMAD R199, R198, R199, RZ ;  /* 0x000000c7c6c77224 */ /* 0x008fe200078e02ff */
[----:B------:R-:W-:Y:S01]  /*3c910*/  LEA R194, P5, R195, R234, 0x2 ;  /* 0x000000eac3c27211 */ /* 0x000fe200078a10ff */
[----:B----4-:R-:W-:Y:S01]  /*3c920*/  IMAD R201, R196, R201, RZ ;  /* 0x000000c9c4c97224 */ /* 0x010fe200078e02ff */
[----:B------:R-:W-:-:S02]  /*3c930*/  LEA.HI.X.SX32 R193, R193, R0, 0x2, P6 ;  /* 0x00000000c1c17211 */ /* 0x000fc400030f16ff */
[----:B------:R-:W-:Y:S02]  /*3c940*/  LEA R196, P6, R197, R234, 0x2 ;  /* 0x000000eac5c47211 */ /* 0x000fe400078c10ff */
[----:B------:R-:W-:Y:S02]  /*3c950*/  LEA.HI.X.SX32 R195, R195, R0, 0x2, P5 ;  /* 0x00000000c3c37211 */ /* 0x000fe400028f16ff */
[----:B------:R-:W-:Y:S02]  /*3c960*/  LEA R198, P5, R199, R234, 0x2 ;  /* 0x000000eac7c67211 */ /* 0x000fe400078a10ff */
[----:B------:R-:W-:Y:S02]  /*3c970*/  LEA.HI.X.SX32 R197, R197, R0, 0x2, P6 ;  /* 0x00000000c5c57211 */ /* 0x000fe400030f16ff */
[----:B------:R-:W-:Y:S02]  /*3c980*/  LEA R200, P6, R201, R234, 0x2 ;  /* 0x000000eac9c87211 */ /* 0x000fe400078c10ff */
        /* <DEDUP_REMOVED lines=10> */
[----:B------:R-:W-:Y:S01]  /*3ca30*/  LEA.HI.X.SX32 R209, R209, R0, 0x2, P6 ;  /* 0x00000000d1d17211 */ /* 0x000fe200030f16ff */
[----:B------:R-:W-:Y:S01]  /*3ca40*/  IMAD R4, R20, R4, RZ ;  /* 0x0000000414047224 */ /* 0x000fe200078e02ff */
[----:B------:R-:W-:Y:S02]  /*3ca50*/  LEA R212, P6, R213, R234, 0x2 ;  /* 0x000000ead5d47211 */ /* 0x000fe400078c10ff */
[----:B------:R-:W-:-:S02]  /*3ca60*/  LEA.HI.X.SX32 R211, R211, R0, 0x2, P5 ;  /* 0x00000000d3d37211 */ /* 0x000fc400028f16ff */
        /* <DEDUP_REMOVED lines=9> */
[----:B------:R-:W-:Y:S01]  /*3cb00*/  IMAD R16, R8, R16, RZ ;  /* 0x0000001008107224 */ /* 0x000fe200078e02ff */
[----:B------:R-:W-:Y:S01]  /*3cb10*/  LEA R220, P6, R3, R234, 0x2 ;  /* 0x000000ea03dc7211 */ /* 0x000fe200078c10ff */
[----:B------:R-:W-:Y:S01]  /*3cb20*/  IMAD R229, R9, R229, RZ ;  /* 0x000000e509e57224 */ /* 0x000fe200078e02ff */
[----:B------:R-:W-:Y:S01]  /*3cb30*/  LEA.HI.X.SX32 R219, R4, R0, 0x2, P5 ;  /* 0x0000000004db7211 */ /* 0x000fe200028f16ff */
[----:B------:R-:W-:Y:S01]  /*3cb40*/  IMAD R231, R7, R231, RZ ;  /* 0x000000e707e77224 */ /* 0x000fe200078e02ff */
[----:B------:R-:W-:Y:S01]  /*3cb50*/  LEA R222, P5, R5, R234, 0x2 ;  /* 0x000000ea05de7211 */ /* 0x000fe200078a10ff */
[----:B------:R-:W1:Y:S01]  /*3cb60*/  LDC R14, c[0x0][0x230] ;  /* 0x00008c00ff0e7b82 */ /* 0x000e620000000800 */
[----:B------:R-:W-:-:S02]  /*3cb70*/  LEA.HI.X.SX32 R221, R3, R0, 0x2, P6 ;  /* 0x0000000003dd7211 */ /* 0x000fc400030f16ff */
[----:B------:R-:W-:Y:S02]  /*3cb80*/  LEA R224, P6, R12, R234, 0x2 ;  /* 0x000000ea0ce07211 */ /* 0x000fe400078c10ff */
[----:B------:R-:W-:Y:S02]  /*3cb90*/  LEA.HI.X.SX32 R223, R5, R0, 0x2, P5 ;  /* 0x0000000005df7211 */ /* 0x000fe400028f16ff */
[----:B------:R-:W-:Y:S01]  /*3cba0*/  LEA R226, P5, R16, R234, 0x2 ;  /* 0x000000ea10e27211 */ /* 0x000fe200078a10ff */
[----:B------:R-:W-:Y:S01]  /*3cbb0*/  IMAD R3, R11, R225, RZ ;  /* 0x000000e10b037224 */ /* 0x000fe200078e02ff */
[----:B------:R-:W-:Y:S01]  /*3cbc0*/  LEA.HI.X.SX32 R225, R12, R0, 0x2, P6 ;  /* 0x000000000ce17211 */ /* 0x000fe200030f16ff */
[----:B------:R-:W-:Y:S01]  /*3cbd0*/  IMAD R233, R2, R233, RZ ;  /* 0x000000e902e97224 */ /* 0x000fe200078e02ff */
[----:B------:R-:W-:Y:S01]  /*3cbe0*/  LEA R228, P6, R229, R234, 0x2 ;  /* 0x000000eae5e47211 */ /* 0x000fe200078c10ff */
[----:B------:R-:W2:Y:S01]  /*3cbf0*/  LDC R5, c[0x0][0x230] ;  /* 0x00008c00ff057b82 */ /* 0x000ea20000000800 */
[----:B------:R-:W-:Y:S01]  /*3cc00*/  LEA.HI.X.SX32 R227, R16, R0, 0x2, P5 ;  /* 0x0000000010e37211 */ /* 0x000fe200028f16ff */
[----:B------:R-:W3:Y:S01]  /*3cc10*/  LDL.LU R2, [R1+0x4b40] ;  /* 0x004b400001027983 */ /* 0x000ee20000300800 */
[----:B------:R-:W-:-:S02]  /*3cc20*/  LEA R230, P5, R231, R234, 0x2 ;  /* 0x000000eae7e67211 */ /* 0x000fc400078a10ff */
[----:B------:R-:W-:Y:S02]  /*3cc30*/  LEA.HI.X.SX32 R229, R229, R0, 0x2, P6 ;  /* 0x00000000e5e57211 */ /* 0x000fe400030f16ff */
[----:B------:R-:W-:Y:S01]  /*3cc40*/  LEA R232, P6, R233, R234, 0x2 ;  /* 0x000000eae9e87211 */ /* 0x000fe200078c10ff */
[----:B------:R-:W4:Y:S01]  /*3cc50*/  LDC R16, c[0x0][0x230] ;  /* 0x00008c00ff107b82 */ /* 0x000f220000000800 */
[----:B------:R-:W-:Y:S02]  /*3cc60*/  LEA.HI.X.SX32 R231, R231, R0, 0x2, P5 ;  /* 0x00000000e7e77211 */ /* 0x000fe400028f16ff */
[----:B------:R-:W-:Y:S02]  /*3cc70*/  IADD3 R4, R10, -0x81, RZ ;  /* 0xffffff7f0a047810 */ /* 0x000fe40007ffe0ff */
[----:B------:R-:W-:Y:S02]  /*3cc80*/  LEA R234, P5, R3, R234, 0x2 ;  /* 0x000000ea03ea7211 */ /* 0x000fe400078a10ff */
[----:B------:R-:W-:-:S02]  /*3cc90*/  LEA.HI.X.SX32 R233, R233, R0, 0x2, P6 ;  /* 0x00000000e9e97211 */ /* 0x000fc400030f16ff */
[----:B------:R-:W-:Y:S01]  /*3cca0*/  LEA.HI.X.SX32 R235, R3, R0, 0x2, P5 ;  /* 0x0000000003eb7211 */ /* 0x000fe200028f16ff */
[----:B------:R-:W-:Y:S01]  /*3ccb0*/  IMAD R0, R6, 0x7d, RZ ;  /* 0x0000007d06007824 */ /* 0x000fe200078e02ff */
[----:B------:R-:W-:Y:S02]  /*3ccc0*/  ISETP.GE.U32.AND P6, PT, R4, 0x7fffff00, PT ;  /* 0x7fffff000400780c */ /* 0x000fe40003fc6070 */
[----:B------:R-:W4:Y:S01]  /*3ccd0*/  LDC R4, c[0x0][0x230] ;  /* 0x00008c00ff047b82 */ /* 0x000f220000000800 */
[----:B------:R-:W-:-:S04]  /*3cce0*/  IMAD.WIDE R20, R0, 0x4, R242 ;  /* 0x0000000400147825 */ /* 0x000fc800078e02f2 */
[C---:B------:R-:W-:Y:S01]  /*3ccf0*/  IMAD.WIDE R18, R0.reuse, 0x4, R236 ;  /* 0x0000000400127825 */ /* 0x040fe200078e02ec */
[----:B------:R1:W-:Y:S03]  /*3cd00*/  STL.64 [R1+0xc88], R20 ;  /* 0x000c881401007387 */ /* 0x0003e60000100a00 */
[----:B------:R-:W-:Y:S01]  /*3cd10*/  IMAD.WIDE R10, R0, 0x4, R238 ;  /* 0x00000004000a7825 */ /* 0x000fe200078e02ee */
[----:B------:R2:W-:Y:S03]  /*3cd20*/  STL.64 [R1+0xc90], R18 ;  /* 0x000c901201007387 */ /* 0x0005e60000100a00 */
[----:B------:R-:W-:Y:S01]  /*3cd30*/  IMAD R3, R6, 0x7e, RZ ;  /* 0x0000007e06037824 */ /* 0x000fe200078e02ff */
[----:B------:R-:W-:Y:S01]  /*3cd40*/  LDGSTS.E [R244+0x30004], desc[UR60][R20.64], !P4 ;  /* 0x3000400014f47fae */ /* 0x000fe2000e12187c */
[----:B------:R-:W-:-:S03]  /*3cd50*/  IMAD.WIDE R8, R0, 0x4, R240 ;  /* 0x0000000400087825 */ /* 0x000fc600078e02f0 */
[----:B------:R2:W-:Y:S01]  /*3cd60*/  LDGSTS.E [R244+0x34004], desc[UR60][R18.64], !P4 ;  /* 0x3400400012f47fae */ /* 0x0005e2000e12187c */
[----:B-1----:R-:W-:-:S03]  /*3cd70*/  VIADD R0, R14, 0xffffff7e ;  /* 0xffffff7e0e007836 */ /* 0x002fc60000000000 */
[----:B------:R1:W-:Y:S04]  /*3cd80*/  LDGSTS.E [R244+0x38004], desc[UR60][R10.64], !P4 ;  /* 0x380040000af47fae */ /* 0x0003e8000e12187c */
[----:B------:R-:W3:Y:S04]  /*3cd90*/  LDL.LU.64 R20, [R1+0x4b38] ;  /* 0x004b380001147983 */ /* 0x000ee80000300a00 */
[----:B------:R1:W-:Y:S01]  /*3cda0*/  STL.64 [R1+0xc98], R10 ;  /* 0x000c980a01007387 */ /* 0x0003e20000100a00 */
[----:B--2---:R-:W-:-:S03]  /*3cdb0*/  IMAD.WIDE R18, R3, 0x4, R242 ;  /* 0x0000000403127825 */ /* 0x004fc600078e02f2 */
[----:B------:R2:W-:Y:S01]  /*3cdc0*/  LDGSTS.E [R244+0x3c004], desc[UR60][R8.64], !P4 ;  /* 0x3c00400008f47fae */ /* 0x0005e2000e12187c */
[----:B------:R-:W-:Y:S01]  /*3cdd0*/  ISETP.GE.U32.AND P4, PT, R0, 0x7ffffeff, PT ;  /* 0x7ffffeff0000780c */ /* 0x000fe20003f86070 */
[----:B------:R-:W-:Y:S02]  /*3cde0*/  IMAD R0, R6, 0x7f, RZ ;  /* 0x0000007f06007824 */ /* 0x000fe400078e02ff */
[----:B------:R2:W-:Y:S01]  /*3cdf0*/  STL.64 [R1+0xca0], R8 ;  /* 0x000ca00801007387 */ /* 0x0005e20000100a00 */
[----:B------:R-:W-:-:S04]  /*3ce00*/  IMAD.WIDE R6, R3, 0x4, R240 ;  /* 0x0000000403067825 */ /* 0x000fc800078e02f0 */
[C---:B-1----:R-:W-:Y:S01]  /*3ce10*/  IMAD.WIDE R10, R3.reuse, 0x4, R236 ;  /* 0x00000004030a7825 */ /* 0x042fe200078e02ec */
[----:B------:R1:W-:Y:S04]  /*3ce20*/  STL.64 [R1+0xca8], R18 ;  /* 0x000ca81201007387 */ /* 0x0003e80000100a00 */
[----:B------:R-:W-:Y:S01]  /*3ce30*/  LDGSTS.E [R244+0x30008], desc[UR60][R18.64], !P2 ;  /* 0x3000800012f47fae */ /* 0x000fe2000d12187c */
[----:B--2---:R-:W-:-:S03]  /*3ce40*/  IMAD.WIDE R8, R3, 0x4, R238 ;  /* 0x0000000403087825 */ /* 0x004fc600078e02ee */
[----:B------:R2:W-:Y:S01]  /*3ce50*/  STL.64 [R1+0xcb0], R10 ;  /* 0x000cb00a01007387 */ /* 0x0005e20000100a00 */
[----:B------:R-:W-:-:S03]  /*3ce60*/  VIADD R3, R5, 0xffffff7d ;  /* 0xffffff7d05037836 */ /* 0x000fc60000000000 */
[----:B------:R2:W-:Y:S04]  /*3ce70*/  LDGSTS.E [R244+0x34008], desc[UR60][R10.64], !P2 ;  /* 0x340080000af47fae */ /* 0x0005e8000d12187c */
[----:B-1----:R-:W3:Y:S04]  /*3ce80*/  LDL.LU.64 R18, [R1+0x4b30] ;  /* 0x004b300001127983 */ /* 0x002ee80000300a00 */
[----:B------:R1:W-:Y:S04]  /*3ce90*/  STL.64 [R1+0xcb8], R8 ;  /* 0x000cb80801007387 */ /* 0x0003e80000100a00 */
[----:B------:R1:W-:Y:S01]  /*3cea0*/  LDGSTS.E [R244+0x38008], desc[UR60][R8.64], !P2 ;  /* 0x3800800008f47fae */ /* 0x0003e2000d12187c */
[----:B--2---:R-:W-:-:S03]  /*3ceb0*/  IMAD.WIDE R10, R0, 0x4, R238 ;  /* 0x00000004000a7825 */ /* 0x004fc600078e02ee */
[----:B------:R2:W-:Y:S04]  /*3cec0*/  STL.64 [R1+0xcc0], R6 ;  /* 0x000cc00601007387 */ /* 0x0005e80000100a00 */
[----:B------:R2:W-:Y:S01]  /*3ced0*/  LDGSTS.E [R244+0x3c008], desc[UR60][R6.64], !P2 ;  /* 0x3c00800006f47fae */ /* 0x0005e2000d12187c */
[----:B------:R-:W-:Y:S01]  /*3cee0*/  ISETP.GE.U32.AND P2, PT, R3, 0x7ffffefe, PT ;  /* 0x7ffffefe0300780c */ /* 0x000fe20003f46070 */
[----:B-1----:R-:W-:Y:S01]  /*3cef0*/  IMAD.WIDE R8, R0, 0x4, R242 ;  /* 0x0000000400087825 */ /* 0x002fe200078e02f2 */
[----:B----4-:R-:W-:-:S03]  /*3cf00*/  IADD3 R3, R4, -0x84, RZ ;  /* 0xffffff7c04037810 */ /* 0x010fc60007ffe0ff */
[----:B------:R-:W-:-:S04]  /*3cf10*/  IMAD.WIDE R4, R0, 0x4, R240 ;  /* 0x0000000400047825 */ /* 0x000fc800078e02f0 */
[----:B--2---:R-:W-:Y:S01]  /*3cf20*/  IMAD.WIDE R6, R0, 0x4, R236 ;  /* 0x0000000400067825 */ /* 0x004fe200078e02ec */
[----:B------:R1:W-:Y:S04]  /*3cf30*/  STL.64 [R1+0xcc8], R8 ;  /* 0x000cc80801007387 */ /* 0x0003e80000100a00 */
[----:B------:R2:W-:Y:S04]  /*3cf40*/  STL.64 [R1+0xcd0], R6 ;  /* 0x000cd00601007387 */ /* 0x0005e80000100a00 */
[----:B------:R-:W-:Y:S04]  /*3cf50*/  LDGSTS.E [R244+0x3000c], desc[UR60][R8.64], !P3 ;  /* 0x3000c00008f47fae */ /* 0x000fe8000d92187c */
[----:B------:R-:W-:Y:S04]  /*3cf60*/  LDGSTS.E [R244+0x3400c], desc[UR60][R6.64], !P3 ;  /* 0x3400c00006f47fae */ /* 0x000fe8000d92187c */
[----:B------:R-:W-:Y:S04]  /*3cf70*/  LDGSTS.E [R244+0x3800c], desc[UR60][R10.64], !P3 ;  /* 0x3800c0000af47fae */ /* 0x000fe8000d92187c */
[----:B-1----:R-:W4:Y:S04]  /*3cf80*/  LDL.LU.64 R8, [R1+0x4b28] ;  /* 0x004b280001087983 */ /* 0x002f280000300a00 */
[----:B------:R1:W-:Y:S04]  /*3cf90*/  STL.64 [R1+0xcd8], R10 ;  /* 0x000cd80a01007387 */ /* 0x0003e80000100a00 */
[----:B--2---:R-:W2:Y:S04]  /*3cfa0*/  LDL.LU.64 R6, [R1+0x4b20] ;  /* 0x004b200001067983 */ /* 0x004ea80000300a00 */
[----:B------:R-:W-:Y:S04]  /*3cfb0*/  STL.64 [R1+0xce0], R4 ;  /* 0x000ce00401007387 */ /* 0x000fe80000100a00 */
[----:B-1----:R-:W4:Y:S04]  /*3cfc0*/  LDL.LU.64 R10, [R1+0x4b18] ;  /* 0x004b1800010a7983 */ /* 0x002f280000300a00 */
[----:B------:R1:W-:Y:S01]  /*3cfd0*/  STL.64 [R1+0x4c10], R238 ;  /* 0x004c10ee01007387 */ /* 0x0003e20000100a00 */
[----:B------:R-:W-:Y:S01]  /*3cfe0*/  VIADD R0, R16, 0xffffff5f ;  /* 0xffffff5f10007836 */ /* 0x000fe20000000000 */
[----:B------:R-:W-:-:S02]  /*3cff0*/  ISETP.GE.U32.AND P5, PT, R3, 0x7ffffefd, PT ;  /* 0x7ffffefd0300780c */ /* 0x000fc40003fa6070 */
[----:B------:R3:W-:Y:S04]  /*3d000*/  LDGSTS.E [R244+0x3c00c], desc[UR60][R4.64], !P3 ;  /* 0x3c00c00004f47fae */ /* 0x0007e8000d92187c */
[----:B-1----:R-:W2:Y:S01]  /*3d010*/  LDL R239, [R1+0x2940] ;  /* 0x0029400001ef7983 */ /* 0x002ea20000100800 */
[----:B------:R-:W-:-:S03]  /*3d020*/  ISETP.GE.U32.AND P3, PT, R0, 0x7ffffee0, PT ;  /* 0x7ffffee00000780c */ /* 0x000fc60003f66070 */
[----:B------:R-:W-:Y:S04]  /*3d030*/  STL.64 [R1+0x4c08], R240 ;  /* 0x004c08f001007387 */ /* 0x000fe80000100a00 */
[----:B------:R-:W-:Y:S04]  /*3d040*/  STL.64 [R1+0x4c00], R250 ;  /* 0x004c00fa01007387 */ /* 0x000fe80000100a00 */
[----:B------:R-:W-:Y:S04]  /*3d050*/  STL.64 [R1+0x4bf8], R248 ;  /* 0x004bf8f801007387 */ /* 0x000fe80000100a00 */
[----:B------:R-:W-:Y:S04]  /*3d060*/  STL.64 [R1+0x4bf0], R246 ;  /* 0x004bf0f601007387 */ /* 0x000fe80000100a00 */
[----:B------:R1:W-:Y:S04]  /*3d070*/  STL.64 [R1+0x4be8], R244 ;  /* 0x004be8f401007387 */ /* 0x0003e80000100a00 */
[----:B------:R-:W0:Y:S01]  /*3d080*/  LDGDEPBAR ;  /* 0x00000000000079af */ /* 0x000e220000000000 */
[----:B---3--:R-:W-:-:S02]  /*3d090*/  LOP3.LUT R3, R2, 0x10, RZ, 0x3c, !PT ;  /* 0x0000001002037812 */ /* 0x008fc400078e3cff */
[C---:B------:R-:W-:Y:S02]  /*3d0a0*/  LOP3.LUT R4, R2.reuse, 0x20, RZ, 0x3c, !PT ;  /* 0x0000002002047812 */ /* 0x040fe400078e3cff */
[C---:B------:R-:W-:Y:S02]  /*3d0b0*/  LOP3.LUT R5, R2.reuse, 0x30, RZ, 0x3c, !PT ;  /* 0x0000003002057812 */ /* 0x040fe400078e3cff */
[C---:B------:R-:W-:Y:S02]  /*3d0c0*/  LOP3.LUT R12, R2.reuse, 0x40, RZ, 0x3c, !PT ;  /* 0x00000040020c7812 */ /* 0x040fe400078e3cff */
[C---:B------:R-:W-:Y:S02]  /*3d0d0*/  LOP3.LUT R14, R2.reuse, 0x50, RZ, 0x3c, !PT ;  /* 0x00000050020e7812 */ /* 0x040fe400078e3cff */
[C---:B------:R-:W-:Y:S02]  /*3d0e0*/  LOP3.LUT R252, R2.reuse, 0x60, RZ, 0x3c, !PT ;  /* 0x0000006002fc7812 */ /* 0x040fe400078e3cff */
[----:B------:R-:W-:Y:S01]  /*3d0f0*/  LOP3.LUT R16, R2, 0x70, RZ, 0x3c, !PT ;  /* 0x0000007002107812 */ /* 0x000fe200078e3cff */
[----:B----4-:R3:W-:Y:S04]  /*3d100*/  STL.64 [R1+0x4b18], R10 ;  /* 0x004b180a01007387 */ /* 0x0107e80000100a00 */
[----:B-1----:R-:W4:Y:S04]  /*3d110*/  LDL.64 R244, [R1+0x198] ;  /* 0x0001980001f47983 */ /* 0x002f280000100a00 */
[----:B------:R-:W4:Y:S04]  /*3d120*/  LDL.64 R246, [R1+0x158] ;  /* 0x0001580001f67983 */ /* 0x000f280000100a00 */
[----:B------:R-:W4:Y:S01]  /*3d130*/  LDL.64 R248, [R1+0x118] ;  /* 0x0001180001f87983 */ /* 0x000f220000100a00 */
[----:B--2---:R-:W-:-:S03]  /*3d140*/  IADD3 R0, R239, 0x100000, R2 ;  /* 0x00100000ef007810 */ /* 0x004fc60007ffe002 */
[----:B------:R-:W2:Y:S01]  /*3d150*/  LDL.64 R250, [R1+0xd8] ;  /* 0x0000d80001fa7983 */ /* 0x000ea20000100a00 */
[C---:B------:R-:W-:Y:S02]  /*3d160*/  IADD3 R2, R239.reuse, 0x100000, R3 ;  /* 0x00100000ef027810 */ /* 0x040fe40007ffe003 */
[C---:B------:R-:W-:Y:S01]  /*3d170*/  IADD3 R3, R239.reuse, 0x100000, R4 ;  /* 0x00100000ef037810 */ /* 0x040fe20007ffe004 */
[----:B------:R-:W2:Y:S01]  /*3d180*/  LDL.64 R240, [R1+0x98] ;  /* 0x0000980001f07983 */ /* 0x000ea20000100a00 */
[C---:B------:R-:W-:Y:S02]  /*3d190*/  IADD3 R4, R239.reuse, 0x100000, R5 ;  /* 0x00100000ef047810 */ /* 0x040fe40007ffe005 */
[C---:B------:R-:W-:Y:S01]  /*3d1a0*/  IADD3 R5, R239.reuse, 0x100000, R12 ;  /* 0x00100000ef057810 */ /* 0x040fe20007ffe00c */
[----:B------:R-:W-:Y:S01]  /*3d1b0*/  LDGSTS.E [R0+-0x40000], desc[UR60][R6.64], P0 ;  /* 0xc000000006007fae */ /* 0x000fe2000812187c */
[C---:B------:R-:W-:Y:S02]  /*3d1c0*/  IADD3 R12, R239.reuse, 0x100000, R14 ;  /* 0x00100000ef0c7810 */ /* 0x040fe40007ffe00e */
[C---:B------:R-:W-:Y:S01]  /*3d1d0*/  IADD3 R14, R239.reuse, 0x100000, R252 ;  /* 0x00100000ef0e7810 */ /* 0x040fe20007ffe0fc */
[----:B------:R-:W-:Y:S01]  /*3d1e0*/  LDGSTS.E [R0+-0x3fc00], desc[UR60][R82.64], P0 ;  /* 0xc040000052007fae */ /* 0x000fe2000812187c */
[----:B------:R-:W-:Y:S01]  /*3d1f0*/  IADD3 R16, R239, 0x100000, R16 ;  /* 0x00100000ef107810 */ /* 0x000fe20007ffe010 */
[----:B------:R-:W1:Y:S02]  /*3d200*/  LDC R252, c[0x0][0x230] ;  /* 0x00008c00fffc7b82 */ /* 0x000e640000000800 */
[----:B------:R-:W2:Y:S04]  /*3d210*/  LDL.64 R238, [R1+0x58] ;  /* 0x0000580001ee7983 */ /* 0x000ea80000100a00 */
[----:B---3--:R-:W3:Y:S04]  /*3d220*/  LDL.LU.64 R10, [R1+0x18] ;  /* 0x00001800010a7983 */ /* 0x008ee80000300a00 */
[----:B------:R1:W-:Y:S04]  /*3d230*/  STL.64 [R1+0x4b20], R6 ;  /* 0x004b200601007387 */ /* 0x0003e80000100a00 */
[----:B------:R-:W-:Y:S04]  /*3d240*/  LDGSTS.E [R0+-0x3f800], desc[UR60][R80.64], P0 ;  /* 0xc080000050007fae */ /* 0x000fe8000812187c */
[----:B------:R-:W-:Y:S04]  /*3d250*/  LDGSTS.E [R0+-0x3f400], desc[UR60][R78.64], P0 ;  /* 0xc0c000004e007fae */ /* 0x000fe8000812187c */
[----:B-1----:R-:W4:Y:S04]  /*3d260*/  LDL.64 R6, [R1+0x1d8] ;  /* 0x0001d80001067983 */ /* 0x002f280000100a00 */
[----:B------:R1:W-:Y:S04]  /*3d270*/  STL.64 [R1+0x4b28], R82 ;  /* 0x004b285201007387 */ /* 0x0003e80000100a00 */
[----:B------:R-:W-:Y:S04]  /*3d280*/  LDGSTS.E [R0+-0x3f000], desc[UR60][R76.64], P0 ;  /* 0xc10000004c007fae */ /* 0x000fe8000812187c */
[----:B------:R-:W-:Y:S04]  /*3d290*/  LDGSTS.E [R0+-0x3ec00], desc[UR60][R74.64], P0 ;  /* 0xc14000004a007fae */ /* 0x000fe8000812187c */
[----:B-1----:R-:W2:Y:S04]  /*3d2a0*/  LDL.64 R82, [R1+0x218] ;  /* 0x0002180001527983 */ /* 0x002ea80000100a00 */
[----:B------:R1:W-:Y:S04]  /*3d2b0*/  STL.64 [R1+0x4b30], R80 ;  /* 0x004b305001007387 */ /* 0x0003e80000100a00 */
[----:B------:R-:W-:Y:S04]  /*3d2c0*/  LDGSTS.E [R0+-0x3e800], desc[UR60][R72.64], P0 ;  /* 0xc180000048007fae */ /* 0x000fe8000812187c */
[----:B------:R-:W-:Y:S04]  /*3d2d0*/  LDGSTS.E [R0+-0x3e400], desc[UR60][R70.64], P0 ;  /* 0xc1c0000046007fae */ /* 0x000fe8000812187c */
[----:B-1----:R-:W3:Y:S04]  /*3d2e0*/  LDL.64 R80, [R1+0x258] ;  /* 0x0002580001507983 */ /* 0x002ee80000100a00 */
        /* <DEDUP_REMOVED lines=40> */
[----:B------:R-:W-:Y:S04]  /*3d570*/  STL.64 [R1+0x4b88], R58 ;  /* 0x004b883a01007387 */ /* 0x000fe80000100a00 */
[----:B------:R-:W-:Y:S04]  /*3d580*/  STL.64 [R1+0x4b90], R56 ;  /* 0x004b903801007387 */ /* 0x000fe80000100a00 */
[----:B------:R-:W-:Y:S04]  /*3d590*/  STL.64 [R1+0x4b98], R54 ;  /* 0x004b983601007387 */ /* 0x000fe80000100a00 */
[----:B------:R-:W-:Y:S04]  /*3d5a0*/  STL.64 [R1+0x4ba0], R52 ;  /* 0x004ba03401007387 */ /* 0x000fe80000100a00 */
[----:B------:R1:W-:Y:S04]  /*3d5b0*/  STL.64 [R1+0x4ba8], R50 ;  /* 0x004ba83201007387 */ /* 0x0003e80000100a00 */
[----:B------:R-:W-:Y:S04]  /*3d5c0*/  STL.64 [R1+0x4bb0], R48 ;  /* 0x004bb03001007387 */ /* 0x000fe80000100a00 */
[----:B------:R-:W-:Y:S04]  /*3d5d0*/  STL.64 [R1+0x4bb8], R46 ;  /* 0x004bb82e01007387 */ /* 0x000fe80000100a00 */
[----:B------:R-:W-:Y:S04]  /*3d5e0*/  STL.64 [R1+0x4bc0], R44 ;  /* 0x004bc02c01007387 */ /* 0x000fe80000100a00 */
[----:B------:R-:W-:Y:S04]  /*3d5f0*/  STL.64 [R1+0x4bc8], R42 ;  /* 0x004bc82a01007387 */ /* 0x000fe80000100a00 */
[----:B------:R-:W-:Y:S04]  /*3d600*/  STL.64 [R1+0x4bd0], R40 ;  /* 0x004bd02801007387 */ /* 0x000fe80000100a00 */
[----:B------:R-:W-:Y:S04]  /*3d610*/  LDGSTS.E [R0+-0x39000], desc[UR60][R28.64], P0 ;  /* 0xc70000001c007fae */ /* 0x000fe8000812187c */
[----:B------:R-:W-:Y:S04]  /*3d620*/  STL.64 [R1+0x4bd8], R38 ;  /* 0x004bd82601007387 */ /* 0x000fe80000100a00 */
[----:B------:R-:W-:Y:S04]  /*3d630*/  LDGSTS.E [R0+-0x38c00], desc[UR60][R26.64], P0 ;  /* 0xc74000001a007fae */ /* 0x000fe8000812187c */
[----:B------:R1:W-:Y:S04]  /*3d640*/  STL.64 [R1+0x4be0], R36 ;  /* 0x004be02401007387 */ /* 0x0003e80000100a00 */
[----:B------:R-:W-:Y:S04]  /*3d650*/  LDGSTS.E [R0+-0x38800], desc[UR60][R24.64], P0 ;  /* 0xc780000018007fae */ /* 0x000fe8000812187c */
[----:B------:R-:W-:Y:S04]  /*3d660*/  LDGSTS.E [R0+-0x38400], desc[UR60][R22.64], P0 ;  /* 0xc7c0000016007fae */ /* 0x000fe8000812187c */
[----:B-1----:R-:W2:Y:S04]  /*3d670*/  LDL.64 R50, [R1+0xc80] ;  /* 0x000c800001327983 */ /* 0x002ea80000100a00 */
[----:B------:R-:W-:Y:S04]  /*3d680*/  LDGSTS.E [R0+-0x20000], desc[UR60][R20.64], P0 ;  /* 0xe000000014007fae */ /* 0x000fe8000812187c */
[----:B------:R-:W2:Y:S04]  /*3d690*/  LDL.64 R52, [R1+0xc48] ;  /* 0x000c480001347983 */ /* 0x000ea80000100a00 */
        /* <DEDUP_REMOVED lines=10> */
[----:B----4-:R-:W-:Y:S04]  /*3d740*/  LDGSTS.E [R0+-0x1fc00], desc[UR60][R60.64], P0 ;  /* 0xe04000003c007fae */ /* 0x010fe8000812187c */
[----:B------:R-:W-:Y:S04]  /*3d750*/  LDGSTS.E [R0+-0x1f800], desc[UR60][R18.64], P0 ;  /* 0xe080000012007fae */ /* 0x000fe8000812187c */
[----:B------:R-:W-:Y:S04]  /*3d760*/  LDGSTS.E [R0+-0x1f400], desc[UR60][R8.64], P0 ;  /* 0xe0c0000008007fae */ /* 0x000fe8000812187c */
[----:B---3--:R-:W-:Y:S04]  /*3d770*/  LDGSTS.E [R0+-0x1f000], desc[UR60][R62.64], P0 ;  /* 0xe10000003e007fae */ /* 0x008fe8000812187c */
[----:B------:R-:W3:Y:S04]  /*3d780*/  LDL.64 R60, [R1+0xb68] ;  /* 0x000b6800013c7983 */ /* 0x000ee80000100a00 */
[----:B--2---:R-:W-:Y:S04]  /*3d790*/  LDGSTS.E [R0+-0x1ec00], desc[UR60][R64.64], P0 ;  /* 0xe140000040007fae */ /* 0x004fe8000812187c */
[----:B------:R-:W2:Y:S04]  /*3d7a0*/  LDL.64 R62, [R1+0xb30] ;  /* 0x000b3000013e7983 */ /* 0x000ea80000100a00 */
[----:B------:R-:W-:Y:S04]  /*3d7b0*/  LDGSTS.E [R0+-0x1e800], desc[UR60][R66.64], P0 ;  /* 0xe180000042007fae */ /* 0x000fe8000812187c */
[----:B------:R-:W4:Y:S04]  /*3d7c0*/  LDL.64 R64, [R1+0xaf8] ;  /* 0x000af80001407983 */ /* 0x000f280000100a00 */
        /* <DEDUP_REMOVED lines=44> */
[----:B------:R-:W4:Y:S04]  /*3da90*/  LDL.64 R50, [R1+0x5b8] ;  /* 0x0005b80001327983 */ /* 0x000f280000100a00 */
[----:B------:R-:W4:Y:S04]  /*3daa0*/  LDL.64 R52, [R1+0x580] ;  /* 0x0005800001347983 */ /* 0x000f280000100a00 */
[----:B------:R-:W-:Y:S04]  /*3dab0*/  LDGSTS.E [R2+-0x3f380], desc[UR60][R56.64], P0 ;  /* 0xc0c8000038027fae */ /* 0x000fe8000812187c */
[----:B------:R-:W4:Y:S04]  /*3dac0*/  LDL.64 R54, [R1+0x540] ;  /* 0x0005400001367983 */ /* 0x000f280000100a00 */
[----:B------:R-:W-:Y:S04]  /*3dad0*/  LDGSTS.E [R2+-0x3ef80], desc[UR60][R58.64], P0 ;  /* 0xc10800003a027fae */ /* 0x000fe8000812187c */
[----:B------:R-:W4:Y:S04]  /*3dae0*/  LDL.64 R56, [R1+0x508] ;  /* 0x0005080001387983 */ /* 0x000f280000100a00 */
[----:B------:R-:W4:Y:S04]  /*3daf0*/  LDL.64 R58, [R1+0x4d0] ;  /* 0x0004d000013a7983 */ /* 0x000f280000100a00 */
[----:B---3--:R-:W-:Y:S04]  /*3db00*/  LDGSTS.E [R2+-0x3eb80], desc[UR60][R60.64], P0 ;  /* 0xc14800003c027fae */ /* 0x008fe8000812187c */
[----:B--2---:R-:W-:Y:S04]  /*3db10*/  LDGSTS.E [R2+-0x3e780], desc[UR60][R62.64], P0 ;  /* 0xc18800003e027fae */ /* 0x004fe8000812187c */
[----:B------:R-:W2:Y:S04]  /*3db20*/  LDL.64 R60, [R1+0x490] ;  /* 0x00049000013c7983 */ /* 0x000ea80000100a00 */
[----:B----4-:R-:W-:Y:S04]  /*3db30*/  LDGSTS.E [R2+-0x3e380], desc[UR60][R64.64], P0 ;  /* 0xc1c8000040027fae */ /* 0x010fe8000812187c */
[----:B------:R-:W3:Y:S04]  /*3db40*/  LDL.64 R62, [R1+0x450] ;  /* 0x00045000013e7983 */ /* 0x000ee80000100a00 */
        /* <DEDUP_REMOVED lines=42> */
[----:B------:R-:W4:Y:S04]  /*3ddf0*/  LDL.64 R40, [R1+0x6c8] ;  /* 0x0006c80001287983 */ /* 0x000f280000100a00 */
        /* <DEDUP_REMOVED lines=8> */
[----:B------:R-:W-:Y:S04]  /*3de80*/  LDGSTS.E [R2+-0x1f380], desc[UR60][R58.64], P0 ;  /* 0xe0c800003a027fae */ /* 0x000fe8000812187c */
[----:B------:R-:W4:Y:S04]  /*3de90*/  LDL.64 R56, [R1+0xbd0] ;  /* 0x000bd00001387983 */ /* 0x000f280000100a00 */
[----:B------:R-:W4:Y:S04]  /*3dea0*/  LDL.64 R44, [R1+0x658] ;  /* 0x00065800012c7983 */ /* 0x000f280000100a00 */
[----:B------:R-:W4:Y:S04]  /*3deb0*/  LDL.64 R58, [R1+0xb98] ;  /* 0x000b9800013a7983 */ /* 0x000f280000100a00 */
[----:B------:R-:W4:Y:S04]  /*3dec0*/  LDL.64 R46, [R1+0x620] ;  /* 0x00062000012e7983 */ /* 0x000f280000100a00 */
[----:B------:R-:W4:Y:S04]  /*3ded0*/  LDL.64 R48, [R1+0x5e8] ;  /* 0x0005e80001307983 */ /* 0x000f280000100a00 */
[----:B--2---:R-:W-:Y:S04]  /*3dee0*/  LDGSTS.E [R2+-0x1ef80], desc[UR60][R60.64], P0 ;  /* 0xe10800003c027fae */ /* 0x004fe8000812187c */
[----:B---3--:R-:W-:Y:S04]  /*3def0*/  LDGSTS.E [R2+-0x1eb80], desc[UR60][R62.64], P0 ;  /* 0xe14800003e027fae */ /* 0x008fe8000812187c */
        /* <DEDUP_REMOVED lines=212> */
[----:B------:R-:W4:Y:S04]  /*3ec40*/  LDL.64 R238, [R1] ;  /* 0x0000000001ee7983 */ /* 0x000f280000100a00 */
        /* <DEDUP_REMOVED lines=460> */
[----:B------:R-:W2:Y:S04]  /*40910*/  LDL.64 R244, [R1+0x630] ;  /* 0x0006300001f47983 */ /* 0x000ea80000100a00 */
[----:B------:R-:W-:Y:S04]  /*40920*/  LDGSTS.E [R16+-0x3b080], desc[UR60][R248.64], P0 ;  /* 0xc4f80000f8107fae */ /* 0x000fe8000812187c */
[----:B------:R-:W3:Y:S04]  /*40930*/  LDL.64 R246, [R1+0x668] ;  /* 0x0006680001f67983 */ /* 0x000ee80000100a00 */
[----:B------:R-:W-:Y:S04]  /*40940*/  LDGSTS.E [R16+-0x3ac80], desc[UR60][R250.64], P0 ;  /* 0xc5380000fa107fae */ /* 0x000fe8000812187c */
[----:B------:R-:W4:Y:S04]  /*40950*/  LDL.64 R248, [R1+0x6a0] ;  /* 0x0006a00001f87983 */ /* 0x000f280000100a00 */
[----:B------:R-:W-:Y:S04]  /*40960*/  LDGSTS.E [R16+-0x3a880], desc[UR60][R240.64], P0 ;  /* 0xc5780000f0107fae */ /* 0x000fe8000812187c */
[----:B------:R-:W2:Y:S04]  /*40970*/  LDL.64 R250, [R1+0x6d8] ;  /* 0x0006d80001fa7983 */ /* 0x000ea80000100a00 */
[----:B------:R-:W-:Y:S04]  /*40980*/  LDGSTS.E [R16+-0x3a480], desc[UR60][R238.64], P0 ;  /* 0xc5b80000ee107fae */ /* 0x000fe8000812187c */
[----:B------:R-:W3:Y:S04]  /*40990*/  LDL.64 R240, [R1+0x710] ;  /* 0x0007100001f07983 */ /* 0x000ee80000100a00 */
[----:B------:R-:W4:Y:S04]  /*409a0*/  LDL.64 R238, [R1+0x748] ;  /* 0x0007480001ee7983 */ /* 0x000f280000100a00 */
[----:B----4-:R-:W-:Y:S04]  /*409b0*/  LDGSTS.E [R16+-0x3a080], desc[UR60][R238.64], P0 ;  /* 0xc5f80000ee107fae */ /* 0x010fe8000812187c */
[----:B---3--:R-:W-:Y:S04]  /*409c0*/  LDGSTS.E [R16+-0x39c80], desc[UR60][R240.64], P0 ;  /* 0xc6380000f0107fae */ /* 0x008fe8000812187c */
[----:B--2---:R-:W-:Y:S04]  /*409d0*/  LDGSTS.E [R16+-0x39880], desc[UR60][R250.64], P0 ;  /* 0xc6780000fa107fae */ /* 0x004fe8000812187c */
        /* <DEDUP_REMOVED lines=19> */
[----:B------:R-:W2:Y:S04]  /*40b10*/  LDL.LU.64 R238, [R1+0x4c10] ;  /* 0x004c100001ee7983 */ /* 0x000ea80000300a00 */
[----:B------:R-:W-:Y:S04]  /*40b20*/  LDGSTS.E [R16+-0x1c880], desc[UR60][R68.64], P0 ;  /* 0xe378000044107fae */ /* 0x000fe8000812187c */
[----:B------:R-:W3:Y:S04]  /*40b30*/  LDL.LU.64 R240, [R1+0x4c08] ;  /* 0x004c080001f07983 */ /* 0x000ee80000300a00 */
[----:B------:R-:W-:Y:S04]  /*40b40*/  LDGSTS.E [R16+-0x1c480], desc[UR60][R70.64], P0 ;  /* 0xe3b8000046107fae */ /* 0x000fe8000812187c */
[----:B------:R-:W4:Y:S04]  /*40b50*/  LDL.LU.64 R250, [R1+0x4c00] ;  /* 0x004c000001fa7983 */ /* 0x000f280000300a00 */
[----:B------:R-:W-:Y:S04]  /*40b60*/  LDGSTS.E [R16+-0x1c080], desc[UR60][R72.64], P0 ;  /* 0xe3f8000048107fae */ /* 0x000fe8000812187c */
[----:B------:R-:W3:Y:S04]  /*40b70*/  LDL.LU.64 R248, [R1+0x4bf8] ;  /* 0x004bf80001f87983 */ /* 0x000ee80000300a00 */
[----:B------:R-:W-:Y:S04]  /*40b80*/  LDGSTS.E [R16+-0x1bc80], desc[UR60][R74.64], P0 ;  /* 0xe43800004a107fae */ /* 0x000fe8000812187c */
[----:B------:R-:W3:Y:S04]  /*40b90*/  LDL.LU.64 R246, [R1+0x4bf0] ;  /* 0x004bf00001f67983 */ /* 0x000ee80000300a00 */
[----:B------:R-:W-:Y:S04]  /*40ba0*/  LDGSTS.E [R16+-0x1b880], desc[UR60][R76.64], P0 ;  /* 0xe47800004c107fae */ /* 0x000fe8000812187c */
[----:B------:R-:W3:Y:S04]  /*40bb0*/  LDL.LU.64 R244, [R1+0x4be8] ;  /* 0x004be80001f47983 */ /* 0x000ee80000300a00 */
[----:B------:R-:W-:Y:S04]  /*40bc0*/  LDGSTS.E [R16+-0x1b480], desc[UR60][R78.64], P0 ;  /* 0xe4b800004e107fae */ /* 0x000fe8000812187c */
[----:B------:R-:W-:Y:S04]  /*40bd0*/  LDGSTS.E [R16+-0x1b080], desc[UR60][R80.64], P0 ;  /* 0xe4f8000050107fae */ /* 0x000fe8000812187c */
[----:B------:R-:W-:Y:S04]  /*40be0*/  LDGSTS.E [R16+-0x1ac80], desc[UR60][R82.64], P0 ;  /* 0xe538000052107fae */ /* 0x000fe8000812187c */
[----:B------:R-:W3:Y:S04]  /*40bf0*/  LDL.LU.64 R78, [R1+0xed0] ;  /* 0x000ed000014e7983 */ /* 0x000ee80000300a00 */
[----:B------:R1:W-:Y:S04]  /*40c00*/  LDGSTS.E [R16+-0x1a880], desc[UR60][R6.64], P0 ;  /* 0xe578000006107fae */ /* 0x0003e8000812187c */
[----:B------:R-:W3:Y:S04]  /*40c10*/  LDL.LU.64 R82, [R1+0xec8] ;  /* 0x000ec80001527983 */ /* 0x000ee80000300a00 */
[----:B------:R-:W3:Y:S04]  /*40c20*/  LDL.LU.64 R72, [R1+0xec0] ;  /* 0x000ec00001487983 */ /* 0x000ee80000300a00 */
[----:B------:R-:W3:Y:S01]  /*40c30*/  LDL.LU.64 R76, [R1+0xeb8] ;  /* 0x000eb800014c7983 */ /* 0x000ee20000300a00 */
[----:B-1----:R-:W1:Y:S03]  /*40c40*/  LDC R7, c[0x0][0x238] ;  /* 0x00008e00ff077b82 */ /* 0x002e660000000800 */
[----:B------:R-:W-:Y:S04]  /*40c50*/  LDGSTS.E [R16+-0x1a480], desc[UR60][R92.64], P0 ;  /* 0xe5b800005c107fae */ /* 0x000fe8000812187c */
[----:B------:R-:W-:Y:S01]  /*40c60*/  LDGSTS.E [R16+-0x1a080], desc[UR60][R108.64], P0 ;  /* 0xe5f800006c107fae */ /* 0x000fe2000812187c */
[----:B------:R-:W1:Y:S03]  /*40c70*/  LDC R6, c[0x0][0x230] ;  /* 0x00008c00ff067b82 */ /* 0x000e660000000800 */
        /* <DEDUP_REMOVED lines=8> */
[----:B------:R-:W0:Y:S01]  /*40d00*/  LDGDEPBAR ;  /* 0x00000000000079af */ /* 0x000e220000000000 */
[----:B-1----:R-:W-:-:S03]  /*40d10*/  SHF.L.U32 R7, R7, 0x7, RZ ;  /* 0x0000000707077819 */ /* 0x002fc600000006ff */
[----:B------:R-:W3:Y:S02]  /*40d20*/  LDL.LU.64 R68, [R1+0xeb0] ;  /* 0x000eb00001447983 */ /* 0x000ee40000300a00 */
[C---:B------:R-:W-:Y:S01]  /*40d30*/  IMAD.WIDE R42, R7.reuse, 0x4, R242 ;  /* 0x00000004072a7825 */ /* 0x040fe200078e02f2 */
[----:B------:R-:W-:Y:S03]  /*40d40*/  BAR.SYNC.DEFER_BLOCKING 0x0 ;  /* 0x0000000000007b1d */ /* 0x000fe60000010000 */
[----:B------:R-:W-:-:S04]  /*40d50*/  IMAD.WIDE R40, R7, 0x4, R236 ;  /* 0x0000000407287825 */ /* 0x000fc800078e02ec */
[----:B------:R-:W-:Y:S01]  /*40d60*/  VIADD R6, R6, 0xffffff5e ;  /* 0xffffff5e06067836 */ /* 0x000fe20000000000 */
[----:B------:R-:W1:Y:S01]  /*40d70*/  LDC R237, c[0x0][0x230] ;  /* 0x00008c00ffed7b82 */ /* 0x000e620000000800 */
[----:B------:R-:W3:Y:S04]  /*40d80*/  LDL.LU.64 R70, [R1+0xea8] ;  /* 0x000ea80001467983 */ /* 0x000ee80000300a00 */
[----:B------:R-:W3:Y:S01]  /*40d90*/  LDL.LU.64 R74, [R1+0xea0] ;  /* 0x000ea000014a7983 */ /* 0x000ee20000300a00 */
[----:B------:R-:W-:Y:S02]  /*40da0*/  VIADD R252, R252, 0xffffff5d ;  /* 0xffffff5dfcfc7836 */ /* 0x000fe40000000000 */
[----:B------:R-:W1:Y:S01]  /*40db0*/  LDC R242, c[0x0][0x230] ;  /* 0x00008c00fff27b82 */ /* 0x000e620000000800 */
[----:B------:R-:W3:Y:S04]  /*40dc0*/  LDL.LU.64 R80, [R1+0xed8] ;  /* 0x000ed80001507983 */ /* 0x000ee80000300a00 */
[----:B------:R1:W-:Y:S03]  /*40dd0*/  STL.64 [R1+0x2948], R42 ;  /* 0x0029482a01007387 */ /* 0x0003e60000100a00 */
[----:B------:R-:W1:Y:S01]  /*40de0*/  LDC R243, c[0x0][0x230] ;  /* 0x00008c00fff37b82 */ /* 0x000e620000000800 */
[----:B------:R1:W-:Y:S01]  /*40df0*/  STL.64 [R1+0x2950], R40 ;  /* 0x0029502801007387 */ /* 0x0003e20000100a00 */
[----:B--2---:R-:W-:-:S03]  /*40e00*/  IMAD.WIDE R38, R7, 0x4, R238 ;  /* 0x0000000407267825 */ /* 0x004fc600078e02ee */
[----:B------:R-:W-:Y:S01]  /*40e10*/  @!PT LDS RZ, [RZ] ;  /* 0x00000000fffff984 */ /* 0x000fe20000000800 */
[----:B------:R-:W-:Y:S01]  /*40e20*/  @!PT LDS RZ, [RZ] ;  /* 0x00000000fffff984 */ /* 0x000fe20000000800 */
[----:B------:R-:W-:Y:S01]  /*40e30*/  @!PT LDS RZ, [RZ] ;  /* 0x00000000fffff984 */ /* 0x000fe20000000800 */
[----:B----4-:R1:W-:Y:S01]  /*40e40*/  LDGSTS.E [R251+0x40000], desc[UR60][R42.64], !P6 ;  /* 0x400000002afb7fae */ /* 0x0103e2000f12187c */
[C---:B---3--:R-:W-:Y:S01]  /*40e50*/  IMAD.WIDE R36, R7.reuse, 0x4, R240 ;  /* 0x0000000407247825 */ /* 0x048fe200078e02f0 */
[----:B------:R-:W-:Y:S01]  /*40e60*/  ISETP.GE.U32.AND P0, PT, R6, 0x7ffffedf, PT ;  /* 0x7ffffedf0600780c */ /* 0x000fe20003f06070 */
[----:B------:R-:W2:Y:S01]  /*40e70*/  LDC R240, c[0x0][0x230] ;  /* 0x00008c00fff07b82 */ /* 0x000ea20000000800 */
[----:B------:R3:W-:Y:S04]  /*40e80*/  STL.64 [R1+0x2958], R38 ;  /* 0x0029582601007387 */ /* 0x0007e80000100a00 */
[----:B------:R4:W-:Y:S03]  /*40e90*/  LDGSTS.E [R251+0x44000], desc[UR60][R40.64], !P6 ;  /* 0x4400000028fb7fae */ /* 0x0009e6000f12187c */
[----:B------:R-:W2:Y:S01]  /*40ea0*/  LDC R6, c[0x0][0x230] ;  /* 0x00008c00ff067b82 */ /* 0x000ea20000000800 */
[----:B------:R3:W-:Y:S04]  /*40eb0*/  STL.64 [R1+0x2960], R36 ;  /* 0x0029602401007387 */ /* 0x0007e80000100a00 */
[----:B------:R3:W-:Y:S03]  /*40ec0*/  LDGSTS.E [R251+0x48000], desc[UR60][R38.64], !P6 ;  /* 0x4800000026fb7fae */ /* 0x0007e6000f12187c */
[----:B------:R-:W2:Y:S01]  /*40ed0*/  LDC R239, c[0x0][0x230] ;  /* 0x00008c00ffef7b82 */ /* 0x000ea20000000800 */
[----:B------:R-:W2:Y:S04]  /*40ee0*/  LDL.LU.64 R62, [R1+0xe98] ;  /* 0x000e9800013e7983 */ /* 0x000ea80000300a00 */
[----:B------:R3:W-:Y:S03]  /*40ef0*/  LDGSTS.E [R251+0x4c000], desc[UR60][R36.64], !P6 ;  /* 0x4c00000024fb7fae */ /* 0x0007e6000f12187c */
[----:B------:R-:W2:Y:S01]  /*40f00*/  LDC R238, c[0x0][0x230] ;  /* 0x00008c00ffee7b82 */ /* 0x000ea20000000800 */
[----:B------:R-:W2:Y:S07]  /*40f10*/  LDL.LU.64 R64, [R1+0xe90] ;  /* 0x000e900001407983 */ /* 0x000eae0000300a00 */
[----:B------:R-:W2:Y:S01]  /*40f20*/  LDC R241, c[0x0][0x230] ;  /* 0x00008c00fff17b82 */ /* 0x000ea20000000800 */
[----:B-1----:R-:W-:-:S07]  /*40f30*/  IMAD.WIDE R42, R7, 0x4, R78 ;  /* 0x00000004072a7825 */ /* 0x002fce00078e024e */
[----:B------:R-:W1:Y:S01]  /*40f40*/  LDC R79, c[0x0][0x230] ;  /* 0x00008c00ff4f7b82 */ /* 0x000e620000000800 */
[----:B------:R1:W-:Y:S01]  /*40f50*/  STL.64 [R1+0x2148], R42 ;  /* 0x0021482a01007387 */ /* 0x0003e20000100a00 */
[----:B----4-:R-:W-:-:S03]  /*40f60*/  IMAD.WIDE R40, R7, 0x4, R82 ;  /* 0x0000000407287825 */ /* 0x010fc600078e0252 */
[----:B------:R-:W4:Y:S01]  /*40f70*/  LDL.LU.64 R66, [R1+0xe88] ;  /* 0x000e880001427983 */ /* 0x000f220000300a00 */
[----:B---3--:R-:W-:-:S03]  /*40f80*/  IMAD.WIDE R38, R7, 0x4, R72 ;  /* 0x0000000407267825 */ /* 0x008fc600078e0248 */
[----:B------:R3:W-:Y:S01]  /*40f90*/  STL.64 [R1+0x2150], R40 ;  /* 0x0021502801007387 */ /* 0x0007e20000100a00 */
[----:B------:R-:W-:-:S03]  /*40fa0*/  IMAD.WIDE R36, R7, 0x4, R76 ;  /* 0x0000000407247825 */ /* 0x000fc600078e024c */
[----:B------:R-:W4:Y:S04]  /*40fb0*/  LDL.LU.64 R82, [R1+0xe80] ;  /* 0x000e800001527983 */ /* 0x000f280000300a00 */
[----:B------:R3:W-:Y:S04]  /*40fc0*/  STL.64 [R1+0x2158], R38 ;  /* 0x0021582601007387 */ /* 0x0007e80000100a00 */
[----:B------:R3:W-:Y:S04]  /*40fd0*/  STL.64 [R1+0x2160], R36 ;  /* 0x0021602401007387 */ /* 0x0007e80000100a00 */
[----:B------:R-:W4:Y:S01]  /*40fe0*/  LDL.LU.64 R72, [R1+0xe78] ;  /* 0x000e780001487983 */ /* 0x000f220000300a00 */
[----:B-1----:R-:W-:-:S03]  /*40ff0*/  VIADD R236, R79, 0xffffff5c ;  /* 0xffffff5c4fec7836 */ /* 0x002fc60000000000 */
[----:B------:R-:W4:Y:S04]  /*41000*/  LDL.LU.64 R76, [R1+0xe70] ;  /* 0x000e7000014c7983 */ /* 0x000f280000300a00 */
[----:B------:R-:W4:Y:S04]  /*41010*/  LDL.LU.64 R78, [R1+0xe68] ;  /* 0x000e6800014e7983 */ /* 0x000f280000300a00 */
[----:B------:R1:W-:Y:S04]  /*41020*/  LDGSTS.E [R251+0x40004], desc[UR60][R42.64], !P4 ;  /* 0x400040002afb7fae */ /* 0x0003e8000e12187c */
[----:B------:R3:W-:Y:S04]  /*41030*/  LDGSTS.E [R251+0x44004], desc[UR60][R40.64], !P4 ;  /* 0x4400400028fb7fae */ /* 0x0007e8000e12187c */
[----:B------:R3:W-:Y:S04]  /*41040*/  LDGSTS.E [R251+0x48004], desc[UR60][R38.64], !P4 ;  /* 0x4800400026fb7fae */ /* 0x0007e8000e12187c */
[----:B------:R3:W-:Y:S01]  /*41050*/  LDGSTS.E [R251+0x4c004], desc[UR60][R36.64], !P4 ;  /* 0x4c00400024fb7fae */ /* 0x0007e2000e12187c */
[----:B-1----:R-:W-:-:S05]  /*41060*/  IMAD.WIDE R42, R7, 0x4, R68 ;  /* 0x00000004072a7825 */ /* 0x002fca00078e0244 */
[----:B------:R2:W-:Y:S04]  /*41070*/  STL.64 [R1+0x2168], R42 ;  /* 0x0021682a01007387 */ /* 0x0005e80000100a00 */
[----:B------:R2:W-:Y:S01]  /*41080*/  LDGSTS.E [R251+0x40008], desc[UR60][R42.64], !P2 ;  /* 0x400080002afb7fae */ /* 0x0005e2000d12187c */
[----:B---3--:R-:W-:-:S04]  /*41090*/  IMAD.WIDE R40, R7, 0x4, R70 ;  /* 0x0000000407287825 */ /* 0x008fc800078e0246 */
[C---:B------:R-:W-:Y:S01]  /*410a0*/  IMAD.WIDE R38, R7.reuse, 0x4, R74 ;  /* 0x0000000407267825 */ /* 0x040fe200078e024a */
[----:B------:R1:W-:Y:S03]  /*410b0*/  STL.64 [R1+0x2178], R40 ;  /* 0x0021782801007387 */ /* 0x0003e60000100a00 */
[C---:B------:R-:W-:Y:S01]  /*410c0*/  IMAD.WIDE R36, R7.reuse, 0x4, R80 ;  /* 0x0000000407247825 */ /* 0x040fe200078e0250 */
[----:B------:R4:W-:Y:S04]  /*410d0*/  STL.64 [R1+0x2188], R38 ;  /* 0x0021882601007387 */ /* 0x0009e80000100a00 */
[----:B------:R-:W3:Y:S04]  /*410e0*/  LDL.LU.64 R68, [R1+0xee0] ;  /* 0x000ee00001447983 */ /* 0x000ee80000300a00 */
[----:B------:R4:W-:Y:S04]  /*410f0*/  STL.64 [R1+0x2198], R36 ;  /* 0x0021982401007387 */ /* 0x0009e80000100a00 */
[----:B------:R-:W3:Y:S04]  /*41100*/  LDL.LU.64 R70, [R1+0xe60] ;  /* 0x000e600001467983 */ /* 0x000ee80000300a00 */
[----:B------:R1:W-:Y:S04]  /*41110*/  LDGSTS.E [R251+0x44008], desc[UR60][R40.64], !P2 ;  /* 0x4400800028fb7fae */ /* 0x0003e8000d12187c */
[----:B------:R4:W-:Y:S04]  /*41120*/  LDGSTS.E [R251+0x48008], desc[UR60][R38.64], !P2 ;  /* 0x4800800026fb7fae */ /* 0x0009e8000d12187c */
[----:B------:R-:W3:Y:S04]  /*41130*/  LDL.LU.64 R80, [R1+0xe58] ;  /* 0x000e580001507983 */ /* 0x000ee80000300a00 */
[----:B------:R4:W-:Y:S04]  /*41140*/  LDGSTS.E [R251+0x4c008], desc[UR60][R36.64], !P2 ;  /* 0x4c00800024fb7fae */ /* 0x0009e8000d12187c */
[----:B------:R-:W3:Y:S01]  /*41150*/  LDL.LU.64 R74, [R1+0xe50] ;  /* 0x000e5000014a7983 */ /* 0x000ee20000300a00 */
[----:B--2---:R-:W-:-:S05]  /*41160*/  IMAD.WIDE R42, R7, 0x4, R62 ;  /* 0x00000004072a7825 */ /* 0x004fca00078e023e */
[----:B------:R2:W-:Y:S01]  /*41170*/  STL.64 [R1+0x21a8], R42 ;  /* 0x0021a82a01007387 */ /* 0x0005e20000100a00 */
[----:B-1----:R-:W-:-:S03]  /*41180*/  IMAD.WIDE R40, R7, 0x4, R64 ;  /* 0x0000000407287825 */ /* 0x002fc600078e0240 */
[----:B------:R2:W-:Y:S04]  /*41190*/  LDGSTS.E [R251+0x4000c], desc[UR60][R42.64], !P5 ;  /* 0x4000c0002afb7fae */ /* 0x0005e8000e92187c */
[----:B------:R1:W-:Y:S01]  /*411a0*/  LDGSTS.E [R251+0x4400c], desc[UR60][R40.64], !P5 ;  /* 0x4400c00028fb7fae */ /* 0x0003e2000e92187c */
[----:B----4-:R-:W-:-:S05]  /*411b0*/  IMAD.WIDE R38, R7, 0x4, R66 ;  /* 0x0000000407267825 */ /* 0x010fca00078e0242 */
[----:B------:R4:W-:Y:S01]  /*411c0*/  LDGSTS.E [R251+0x4800c], desc[UR60][R38.64], !P5 ;  /* 0x4800c00026fb7fae */ /* 0x0009e2000e92187c */
[----:B------:R-:W-:-:S03]  /*411d0*/  IMAD.WIDE R36, R7, 0x4, R82 ;  /* 0x0000000407247825 */ /* 0x000fc600078e0252 */
[----:B------:R-:W3:Y:S04]  /*411e0*/  LDL.LU.64 R82, [R1+0xe48] ;  /* 0x000e480001527983 */ /* 0x000ee80000300a00 */
[----:B------:R1:W-:Y:S04]  /*411f0*/  STL.64 [R1+0x21b8], R40 ;  /* 0x0021b82801007387 */ /* 0x0003e80000100a00 */
[----:B------:R4:W-:Y:S01]  /*41200*/  STL.64 [R1+0x21c8], R38 ;  /* 0x0021c82601007387 */ /* 0x0009e20000100a00 */
[----:B--2---:R-:W-:-:S03]  /*41210*/  IMAD.WIDE R42, R7, 0x4, R72 ;  /* 0x00000004072a7825 */ /* 0x004fc600078e0248 */
[----:B------:R3:W-:Y:S01]  /*41220*/  STL.64 [R1+0x21d8], R36 ;  /* 0x0021d82401007387 */ /* 0x0007e20000100a00 */
[----:B-1----:R-:W-:-:S03]  /*41230*/  IMAD.WIDE R40, R7, 0x4, R76 ;  /* 0x0000000407287825 */ /* 0x002fc600078e024c */
[----:B------:R-:W2:Y:S01]  /*41240*/  LDL.LU.64 R60, [R1+0xe40] ;  /* 0x000e4000013c7983 */ /* 0x000ea20000300a00 */
[----:B----4-:R-:W-:-:S03]  /*41250*/  IMAD.WIDE R38, R7, 0x4, R78 ;  /* 0x0000000407267825 */ /* 0x010fc600078e024e */
[----:B------:R1:W-:Y:S04]  /*41260*/  STL.64 [R1+0x2528], R42 ;  /* 0x0025282a01007387 */ /* 0x0003e80000100a00 */
[----:B------:R-:W4:Y:S04]  /*41270*/  LDL.LU.64 R72, [R1+0xe38] ;  /* 0x000e380001487983 */ /* 0x000f280000300a00 */
[----:B------:R1:W-:Y:S04]  /*41280*/  STL.64 [R1+0x2530], R40 ;  /* 0x0025302801007387 */ /* 0x0003e80000100a00 */
[----:B------:R-:W4:Y:S04]  /*41290*/  LDL.LU.64 R76, [R1+0xe30] ;  /* 0x000e3000014c7983 */ /* 0x000f280000300a00 */
[----:B------:R1:W-:Y:S04]  /*412a0*/  STL.64 [R1+0x2538], R38 ;  /* 0x0025382601007387 */ /* 0x0003e80000100a00 */
[----:B------:R-:W4:Y:S04]  /*412b0*/  LDL.LU.64 R78, [R1+0xee8] ;  /* 0x000ee800014e7983 */ /* 0x000f280000300a00 */
[----:B------:R3:W-:Y:S04]  /*412c0*/  LDGSTS.E [R251+0x4c00c], desc[UR60][R36.64], !P5 ;  /* 0x4c00c00024fb7fae */ /* 0x0007e8000e92187c */
[----:B------:R1:W-:Y:S04]  /*412d0*/  LDGSTS.E [R251+0x50000], desc[UR60][R42.64], !P3 ;  /* 0x500000002afb7fae */ /* 0x0003e8000d92187c */
[----:B------:R1:W-:Y:S04]  /*412e0*/  LDGSTS.E [R251+0x54000], desc[UR60][R40.64], !P3 ;  /* 0x5400000028fb7fae */ /* 0x0003e8000d92187c */
[----:B------:R1:W-:Y:S01]  /*412f0*/  LDGSTS.E [R251+0x58000], desc[UR60][R38.64], !P3 ;  /* 0x5800000026fb7fae */ /* 0x0003e2000d92187c */
[----:B---3--:R-:W-:-:S05]  /*41300*/  IMAD.WIDE R36, R7, 0x4, R68 ;  /* 0x0000000407247825 */ /* 0x008fca00078e0244 */
[----:B------:R3:W-:Y:S01]  /*41310*/  STL.64 [R1+0x2540], R36 ;  /* 0x0025402401007387 */ /* 0x0007e20000100a00 */
[----:B-1----:R-:W-:-:S03]  /*41320*/  IMAD.WIDE R42, R7, 0x4, R70 ;  /* 0x00000004072a7825 */ /* 0x002fc600078e0246 */
[----:B------:R3:W-:Y:S04]  /*41330*/  LDGSTS.E [R251+0x5c000], desc[UR60][R36.64], !P3 ;  /* 0x5c00000024fb7fae */ /* 0x0007e8000d92187c */
[----:B------:R2:W-:Y:S01]  /*41340*/  LDGSTS.E [R251+0x50004], desc[UR60][R42.64], !P0 ;  /* 0x500040002afb7fae */ /* 0x0005e2000c12187c */
[----:B------:R-:W-:-:S03]  /*41350*/  IMAD.WIDE R40, R7, 0x4, R80 ;  /* 0x0000000407287825 */ /* 0x000fc600078e0250 */
[----:B------:R-:W4:Y:S04]  /*41360*/  LDL.LU.64 R80, [R1+0xe28] ;  /* 0x000e280001507983 */ /* 0x000f280000300a00 */
[----:B------:R2:W-:Y:S01]  /*41370*/  STL.64 [R1+0x2548], R42 ;  /* 0x0025482a01007387 */ /* 0x0005e20000100a00 */
[----:B------:R-:W-:-:S03]  /*41380*/  IMAD.WIDE R38, R7, 0x4, R74 ;  /* 0x0000000407267825 */ /* 0x000fc600078e024a */
[----:B------:R-:W4:Y:S04]  /*41390*/  LDL.LU.64 R62, [R1+0xe20] ;  /* 0x000e2000013e7983 */ /* 0x000f280000300a00 */
[----:B------:R4:W-:Y:S04]  /*413a0*/  STL.64 [R1+0x2550], R40 ;  /* 0x0025502801007387 */ /* 0x0009e80000100a00 */
[----:B------:R-:W4:Y:S04]  /*413b0*/  LDL.LU.64 R64, [R1+0xe18] ;  /* 0x000e180001407983 */ /* 0x000f280000300a00 */
[----:B------:R1:W-:Y:S04]  /*413c0*/  STL.64 [R1+0x2558], R38 ;  /* 0x0025582601007387 */ /* 0x0003e80000100a00 */
[----:B------:R-:W4:Y:S04]  /*413d0*/  LDL.LU.64 R66, [R1+0xe10] ;  /* 0x000e100001427983 */ /* 0x000f280000300a00 */
[----:B------:R4:W-:Y:S04]  /*413e0*/  LDGSTS.E [R251+0x54004], desc[UR60][R40.64], !P0 ;  /* 0x5400400028fb7fae */ /* 0x0009e8000c12187c */
[----:B------:R1:W-:Y:S01]  /*413f0*/  LDGSTS.E [R251+0x58004], desc[UR60][R38.64], !P0 ;  /* 0x5800400026fb7fae */ /* 0x0003e2000c12187c */
[----:B---3--:R-:W-:-:S05]  /*41400*/  IMAD.WIDE R36, R7, 0x4, R82 ;  /* 0x0000000407247825 */ /* 0x008fca00078e0252 */
[----:B------:R3:W-:Y:S04]  /*41410*/  STL.64 [R1+0x2560], R36 ;  /* 0x0025602401007387 */ /* 0x0007e80000100a00 */
[----:B------:R-:W3:Y:S04]  /*41420*/  LDL.LU.64 R68, [R1+0xe08] ;  /* 0x000e080001447983 */ /* 0x000ee80000300a00 */
[----:B------:R-:W3:Y:S01]  /*41430*/  LDL.LU.64 R70, [R1+0xe00] ;  /* 0x000e000001467983 */ /* 0x000ee20000300a00 */
[----:B--2---:R-:W-:-:S03]  /*41440*/  IMAD.WIDE R42, R7, 0x4, R60 ;  /* 0x00000004072a7825 */ /* 0x004fc600078e023c */
[----:B------:R3:W-:Y:S04]  /*41450*/  LDGSTS.E [R251+0x5c004], desc[UR60][R36.64], !P0 ;  /* 0x5c00400024fb7fae */ /* 0x0007e8000c12187c */
[----:B------:R-:W2:Y:S01]  /*41460*/  LDL.LU.64 R74, [R1+0xdf8] ;  /* 0x000df800014a7983 */ /* 0x000ea20000300a00 */
[----:B----4-:R-:W-:-:S03]  /*41470*/  IMAD.WIDE R40, R7, 0x4, R72 ;  /* 0x0000000407287825 */ /* 0x010fc600078e0248 */
[----:B------:R-:W4:Y:S04]  /*41480*/  LDL.LU.64 R82, [R1+0xef0] ;  /* 0x000ef00001527983 */ /* 0x000f280000300a00 */
[----:B------:R3:W-:Y:S01]  /*41490*/  STL.64 [R1+0x2568], R42 ;  /* 0x0025682a01007387 */ /* 0x0007e20000100a00 */
[----:B-1----:R-:W-:-:S03]  /*414a0*/  IMAD.WIDE R38, R7, 0x4, R76 ;  /* 0x0000000407267825 */ /* 0x002fc600078e024c */
[----:B------:R1:W-:Y:S01]  /*414b0*/  STL.64 [R1+0x2578], R40 ;  /* 0x0025782801007387 */ /* 0x0003e20000100a00 */
[----:B---3--:R-:W-:-:S03]  /*414c0*/  IMAD.WIDE R36, R7, 0x4, R78 ;  /* 0x0000000407247825 */ /* 0x008fc600078e024e */
[----:B------:R3:W-:Y:S04]  /*414d0*/  STL.64 [R1+0x2588], R38 ;  /* 0x0025882601007387 */ /* 0x0007e80000100a00 */
[----:B------:R3:W-:Y:S04]  /*414e0*/  STL.64 [R1+0x2598], R36 ;  /* 0x0025982401007387 */ /* 0x0007e80000100a00 */
[----:B------:R-:W4:Y:S04]  /*414f0*/  LDL.LU.64 R72, [R1+0xdf0] ;  /* 0x000df00001487983 */ /* 0x000f280000300a00 */
[----:B------:R-:W4:Y:S04]  /*41500*/  LDL.LU.64 R76, [R1+0xde8] ;  /* 0x000de800014c7983 */ /* 0x000f280000300a00 */
[----:B------:R-:W4:Y:S01]  /*41510*/  LDL.LU.64 R78, [R1+0xde0] ;  /* 0x000de000014e7983 */ /* 0x000f220000300a00 */
[----:B------:R-:W-:-:S02]  /*41520*/  ISETP.GE.U32.AND P6, PT, R252, 0x7ffffede, PT ;  /* 0x7ffffedefc00780c */ /* 0x000fc40003fc6070 */
[----:B------:R-:W-:Y:S01]  /*41530*/  ISETP.GE.U32.AND P4, PT, R236, 0x7ffffedd, PT ;  /* 0x7ffffeddec00780c */ /* 0x000fe20003f86070 */
[----:B------:R-:W4:Y:S01]  /*41540*/  LDC R252, c[0x0][0x230] ;  /* 0x00008c00fffc7b82 */ /* 0x000f220000000800 */
[----:B------:R-:W-:-:S04]  /*41550*/  IADD3 R236, R6, -0xc1, RZ ;  /* 0xffffff3f06ec7810 */ /* 0x000fc80007ffe0ff */
[----:B------:R-:W-:-:S05]  /*41560*/  ISETP.GE.U32.AND P2, PT, R236, 0x7ffffec0, PT ;  /* 0x7ffffec0ec00780c */ /* 0x000fca0003f46070 */
[----:B------:R1:W-:Y:S01]  /*41570*/  LDGSTS.E [R251+0x50008], desc[UR60][R42.64], !P6 ;  /* 0x500080002afb7fae */ /* 0x0003e2000f12187c */
[----:B------:R-:W4:Y:S03]  /*41580*/  LDC R6, c[0x0][0x230] ;  /* 0x00008c00ff067b82 */ /* 0x000f260000000800 */
[----:B------:R1:W-:Y:S04]  /*41590*/  LDGSTS.E [R251+0x54008], desc[UR60][R40.64], !P6 ;  /* 0x5400800028fb7fae */ /* 0x0003e8000f12187c */
[----:B------:R3:W-:Y:S04]  /*415a0*/  LDGSTS.E [R251+0x58008], desc[UR60][R38.64], !P6 ;  /* 0x5800800026fb7fae */ /* 0x0007e8000f12187c */
[----:B------:R3:W-:Y:S01]  /*415b0*/  LDGSTS.E [R251+0x5c008], desc[UR60][R36.64], !P6 ;  /* 0x5c00800024fb7fae */ /* 0x0007e2000f12187c */
[----:B-1----:R-:W-:-:S03]  /*415c0*/  IMAD.WIDE R42, R7, 0x4, R80 ;  /* 0x00000004072a7825 */ /* 0x002fc600078e0250 */
[----:B------:R-:W4:Y:S01]  /*415d0*/  LDL.LU.64 R80, [R1+0xdd8] ;  /* 0x000dd80001507983 */ /* 0x000f220000300a00 */
[----:B------:R-:W-:-:S03]  /*415e0*/  IMAD.WIDE R40, R7, 0x4, R62 ;  /* 0x0000000407287825 */ /* 0x000fc600078e023e */
[----:B------:R1:W-:Y:S04]  /*415f0*/  STL.64 [R1+0x25a8], R42 ;  /* 0x0025a82a01007387 */ /* 0x0003e80000100a00 */
[----:B------:R1:W-:Y:S01]  /*41600*/  LDGSTS.E [R251+0x5000c], desc[UR60][R42.64], !P4 ;  /* 0x5000c0002afb7fae */ /* 0x0003e2000e12187c */
[----:B---3--:R-:W-:-:S03]  /*41610*/  IMAD.WIDE R38, R7, 0x4, R64 ;  /* 0x0000000407267825 */ /* 0x008fc600078e0240 */
[----:B------:R3:W-:Y:S04]  /*41620*/  STL.64 [R1+0x25c0], R40 ;  /* 0x0025c02801007387 */ /* 0x0007e80000100a00 */
[----:B------:R3:W-:Y:S01]  /*41630*/  LDGSTS.E [R251+0x5400c], desc[UR60][R40.64], !P4 ;  /* 0x5400c00028fb7fae */ /* 0x0007e2000e12187c */
[----:B------:R-:W-:-:S03]  /*41640*/  IMAD.WIDE R36, R7, 0x4, R66 ;  /* 0x0000000407247825 */ /* 0x000fc600078e0242 */
[----:B------:R2:W-:Y:S04]  /*41650*/  STL.64 [R1+0x25d8], R38 ;  /* 0x0025d82601007387 */ /* 0x0005e80000100a00 */
[----:B------:R2:W-:Y:S04]  /*41660*/  LDGSTS.E [R251+0x5800c], desc[UR60][R38.64], !P4 ;  /* 0x5800c00026fb7fae */ /* 0x0005e8000e12187c */
[----:B------:R4:W-:Y:S04]  /*41670*/  STL.64 [R1+0x25f0], R36 ;  /* 0x0025f02401007387 */ /* 0x0009e80000100a00 */
[----:B------:R4:W-:Y:S01]  /*41680*/  LDGSTS.E [R251+0x5c00c], desc[UR60][R36.64], !P4 ;  /* 0x5c00c00024fb7fae */ /* 0x0009e2000e12187c */
[----:B-1----:R-:W-:-:S04]  /*41690*/  IMAD.WIDE R42, R7, 0x4, R68 ;  /* 0x00000004072a7825 */ /* 0x002fc800078e0244 */
[C---:B---3--:R-:W-:Y:S01]  /*416a0*/  IMAD.WIDE R40, R7.reuse, 0x4, R70 ;  /* 0x0000000407287825 */ /* 0x048fe200078e0246 */
[----:B------:R1:W-:Y:S04]  /*416b0*/  STL.64 [R1+0x2930], R42 ;  /* 0x0029302a01007387 */ /* 0x0003e80000100a00 */
[----:B------:R1:W-:Y:S01]  /*416c0*/  LDGSTS.E [R251+0x60000], desc[UR60][R42.64], !P2 ;  /* 0x600000002afb7fae */ /* 0x0003e2000d12187c */
[----:B--2---:R-:W-:-:S03]  /*416d0*/  IMAD.WIDE R38, R7, 0x4, R74 ;  /* 0x0000000407267825 */ /* 0x004fc600078e024a */
[----:B------:R2:W-:Y:S01]  /*416e0*/  LDGSTS.E [R251+0x64000], desc[UR60][R40.64], !P2 ;  /* 0x6400000028fb7fae */ /* 0x0005e2000d12187c */
[----:B----4-:R-:W-:-:S03]  /*416f0*/  IMAD.WIDE R36, R7, 0x4, R82 ;  /* 0x0000000407247825 */ /* 0x010fc600078e0252 */
[----:B------:R3:W-:Y:S04]  /*41700*/  LDGSTS.E [R251+0x68000], desc[UR60][R38.64], !P2 ;  /* 0x6800000026fb7fae */ /* 0x0007e8000d12187c */
[----:B------:R-:W4:Y:S04]  /*41710*/  LDL.LU.64 R82, [R1+0xdd0] ;  /* 0x000dd00001527983 */ /* 0x000f280000300a00 */
[----:B------:R2:W-:Y:S04]  /*41720*/  STL.64 [R1+0x3150], R40 ;  /* 0x0031502801007387 */ /* 0x0005e80000100a00 */
[----:B------:R3:W-:Y:S04]  /*41730*/  STL.64 [R1+0x3158], R38 ;  /* 0x0031582601007387 */ /* 0x0007e80000100a00 */
[----:B------:R3:W-:Y:S04]  /*41740*/  STL.64 [R1+0x3160], R36 ;  /* 0x0031602401007387 */ /* 0x0007e80000100a00 */
[----:B------:R-:W4:Y:S01]  /*41750*/  LDL.LU.64 R74, [R1+0xdb8] ;  /* 0x000db800014a7983 */ /* 0x000f220000300a00 */
[----:B-1----:R-:W-:-:S03]  /*41760*/  IMAD.WIDE R42, R7, 0x4, R72 ;  /* 0x00000004072a7825 */ /* 0x002fc600078e0248 */
[----:B------:R-:W4:Y:S01]  /*41770*/  LDL.LU.64 R66, [R1+0xd98] ;  /* 0x000d980001427983 */ /* 0x000f220000300a00 */
[----:B--2---:R-:W-:-:S03]  /*41780*/  IMAD.WIDE R40, R7, 0x4, R76 ;  /* 0x0000000407287825 */ /* 0x004fc600078e024c */
[----:B------:R-:W2:Y:S01]  /*41790*/  LDL.LU.64 R60, [R1+0xd80] ;  /* 0x000d8000013c7983 */ /* 0x000ea20000300a00 */
[----:B---3--:R-:W-:-:S03]  /*417a0*/  IMAD.WIDE R38, R7, 0x4, R78 ;  /* 0x0000000407267825 */ /* 0x008fc600078e024e */
[----:B------:R-:W3:Y:S04]  /*417b0*/  LDL.LU.64 R54, [R1+0xd60] ;  /* 0x000d600001367983 */ /* 0x000ee80000300a00 */
[----:B------:R1:W-:Y:S04]  /*417c0*/  STL.64 [R1+0x3168], R42 ;  /* 0x0031682a01007387 */ /* 0x0003e80000100a00 */
[----:B------:R1:W-:Y:S04]  /*417d0*/  STL.64 [R1+0x3170], R40 ;  /* 0x0031702801007387 */ /* 0x0003e80000100a00 */
[----:B------:R1:W-:Y:S04]  /*417e0*/  STL.64 [R1+0x3178], R38 ;  /* 0x0031782601007387 */ /* 0x0003e80000100a00 */
[----:B------:R-:W1:Y:S01]  /*417f0*/  LDL.LU.64 R48, [R1+0xd48] ;  /* 0x000d480001307983 */ /* 0x000e620000300a00 */
[----:B------:R-:W-:-:S02]  /*41800*/  VIADD R236, R237, 0xffffff3e ;  /* 0xffffff3eedec7836 */ /* 0x000fc40000000000 */
[----:B------:R-:W1:Y:S01]  /*41810*/  LDC R237, c[0x0][0x230] ;  /* 0x00008c00ffed7b82 */ /* 0x000e620000000800 */
[----:B------:R4:W-:Y:S02]  /*41820*/  LDGSTS.E [R251+0x6c000], desc[UR60][R36.64], !P2 ;  /* 0x6c00000024fb7fae */ /* 0x0009e4000d12187c */
[----:B------:R-:W-:Y:S01]  /*41830*/  ISETP.GE.U32.AND P5, PT, R236, 0x7ffffebf, PT ;  /* 0x7ffffebfec00780c */ /* 0x000fe20003fa6070 */
[----:B----4-:R-:W-:-:S12]  /*41840*/  IMAD.WIDE R36, R7, 0x4, R80 ;  /* 0x0000000407247825 */ /* 0x010fd800078e0250 */
[----:B------:R1:W-:Y:S04]  /*41850*/  LDGSTS.E [R251+0x60004], desc[UR60][R42.64], !P5 ;  /* 0x600040002afb7fae */ /* 0x0003e8000e92187c */
[----:B------:R4:W-:Y:S04]  /*41860*/  STL.64 [R1+0x3180], R36 ;  /* 0x0031802401007387 */ /* 0x0009e80000100a00 */
[----:B------:R-:W4:Y:S04]  /*41870*/  LDL.LU.64 R80, [R1+0xdc8] ;  /* 0x000dc80001507983 */ /* 0x000f280000300a00 */
[----:B------:R-:W4:Y:S04]  /*41880*/  LDL.LU.64 R78, [R1+0xdc0] ;  /* 0x000dc000014e7983 */ /* 0x000f280000300a00 */
[----:B------:R-:W4:Y:S04]  /*41890*/  LDL.LU.64 R76, [R1+0xef8] ;  /* 0x000ef800014c7983 */ /* 0x000f280000300a00 */
[----:B------:R-:W4:Y:S04]  /*418a0*/  LDL.LU.64 R72, [R1+0xdb0] ;  /* 0x000db00001487983 */ /* 0x000f280000300a00 */
[----:B------:R-:W4:Y:S04]  /*418b0*/  LDL.LU.64 R70, [R1+0xda8] ;  /* 0x000da80001467983 */ /* 0x000f280000300a00 */
[----:B------:R-:W4:Y:S04]  /*418c0*/  LDL.LU.64 R68, [R1+0xda0] ;  /* 0x000da00001447983 */ /* 0x000f280000300a00 */
[----:B------:R-:W4:Y:S04]  /*418d0*/  LDL.LU.64 R64, [R1+0xd90] ;  /* 0x000d900001407983 */ /* 0x000f280000300a00 */
[----:B------:R-:W4:Y:S04]  /*418e0*/  LDL.LU.64 R62, [R1+0xd88] ;  /* 0x000d8800013e7983 */ /* 0x000f280000300a00 */
[----:B------:R4:W-:Y:S04]  /*418f0*/  LDGSTS.E [R251+0x64004], desc[UR60][R40.64], !P5 ;  /* 0x6400400028fb7fae */ /* 0x0009e8000e92187c */
[----:B------:R4:W-:Y:S04]  /*41900*/  LDGSTS.E [R251+0x68004], desc[UR60][R38.64], !P5 ;  /* 0x6800400026fb7fae */ /* 0x0009e8000e92187c */
[----:B------:R4:W-:Y:S01]  /*41910*/  LDGSTS.E [R251+0x6c004], desc[UR60][R36.64], !P5 ;  /* 0x6c00400024fb7fae */ /* 0x0009e2000e92187c */
[----:B------:R-:W-:-:S04]  /*41920*/  IMAD.WIDE R82, R7, 0x4, R82 ;  /* 0x0000000407527825 */ /* 0x000fc800078e0252 */
[----:B------:R-:W-:-:S04]  /*41930*/  IMAD.WIDE R74, R7, 0x4, R74 ;  /* 0x00000004074a7825 */ /* 0x000fc800078e024a */
[----:B------:R-:W-:-:S04]  /*41940*/  IMAD.WIDE R66, R7, 0x4, R66 ;  /* 0x0000000407427825 */ /* 0x000fc800078e0242 */
[C---:B--2---:R-:W-:Y:S02]  /*41950*/  IMAD.WIDE R58, R7.reuse, 0x4, R60 ;  /* 0x00000004073a7825 */ /* 0x044fe400078e023c */
[----:B------:R-:W2:Y:S02]  /*41960*/  LDL.LU.64 R60, [R1+0xf00] ;  /* 0x000f0000013c7983 */ /* 0x000ea40000300a00 */
[C---:B---3--:R-:W-:Y:S02]  /*41970*/  IMAD.WIDE R50, R7.reuse, 0x4, R54 ;  /* 0x0000000407327825 */ /* 0x048fe400078e0236 */
[----:B------:R-:W3:Y:S04]  /*41980*/  LDL.LU.64 R56, [R1+0xd78] ;  /* 0x000d780001387983 */ /* 0x000ee80000300a00 */
[----:B------:R-:W-:Y:S04]  /*41990*/  STL.64 [R1+0x3188], R82 ;  /* 0x0031885201007387 */ /* 0x000fe80000100a00 */
[----:B------:R-:W3:Y:S04]  /*419a0*/  LDL.LU.64 R54, [R1+0xd70] ;  /* 0x000d700001367983 */ /* 0x000ee80000300a00 */
[----:B------:R-:W3:Y:S01]  /*419b0*/  LDL.LU.64 R52, [R1+0xd68] ;  /* 0x000d680001347983 */ /* 0x000ee20000300a00 */
[----:B-1----:R-:W-:-:S03]  /*419c0*/  IMAD.WIDE R42, R7, 0x4, R48 ;  /* 0x00000004072a7825 */ /* 0x002fc600078e0230 */
[----:B------:R1:W-:Y:S04]  /*419d0*/  STL.64 [R1+0x31a8], R74 ;  /* 0x0031a84a01007387 */ /* 0x0003e80000100a00 */
[----:B------:R-:W3:Y:S04]  /*419e0*/  LDL.LU.64 R48, [R1+0xd58] ;  /* 0x000d580001307983 */ /* 0x000ee80000300a00 */
[----:B------:R-:W3:Y:S04]  /*419f0*/  LDL.LU.64 R46, [R1+0xd50] ;  /* 0x000d5000012e7983 */ /* 0x000ee80000300a00 */
[----:B------:R-:W-:Y:S04]  /*41a00*/  STL.64 [R1+0x3548], R66 ;  /* 0x0035484201007387 */ /* 0x000fe80000100a00 */
[----:B------:R-:W3:Y:S04]  /*41a10*/  LDL.LU.64 R44, [R1+0xf08] ;  /* 0x000f0800012c7983 */ /* 0x000ee80000300a00 */
[----:B------:R-:W3:Y:S04]  /*41a20*/  LDL.LU.64 R40, [R1+0xd40] ;  /* 0x000d400001287983 */ /* 0x000ee80000300a00 */
[----:B------:R-:W-:Y:S04]  /*41a30*/  STL.64 [R1+0x3568], R58 ;  /* 0x0035683a01007387 */ /* 0x000fe80000100a00 */
[----:B------:R-:W3:Y:S04]  /*41a40*/  LDL.LU.64 R38, [R1+0xd38] ;  /* 0x000d380001267983 */ /* 0x000ee80000300a00 */
[----:B----4-:R-:W4:Y:S01]  /*41a50*/  LDL.LU.64 R36, [R1+0xd30] ;  /* 0x000d300001247983 */ /* 0x010f220000300a00 */
[----:B------:R-:W-:-:S02]  /*41a60*/  VIADD R236, R240, 0xffffff3d ;  /* 0xffffff3df0ec7836 */ /* 0x000fc40000000000 */
[C---:B------:R-:W-:Y:S01]  /*41a70*/  IMAD.WIDE R80, R7.reuse, 0x4, R80 ;  /* 0x0000000407507825 */ /* 0x040fe200078e0250 */
[----:B------:R-:W-:Y:S01]  /*41a80*/  STL.64 [R1+0x3588], R50 ;  /* 0x0035883201007387 */ /* 0x000fe20000100a00 */
[----:B------:R-:W1:Y:S01]  /*41a90*/  LDC R240, c[0x0][0x230] ;  /* 0x00008c00fff07b82 */ /* 0x000e620000000800 */
[----:B------:R-:W-:Y:S01]  /*41aa0*/  ISETP.GE.U32.AND P3, PT, R236, 0x7ffffebe, PT ;  /* 0x7ffffebeec00780c */ /* 0x000fe20003f66070 */
[----:B------:R-:W-:Y:S01]  /*41ab0*/  IMAD.WIDE R78, R7, 0x4, R78 ;  /* 0x00000004074e7825 */ /* 0x000fe200078e024e */
[----:B------:R-:W-:Y:S01]  /*41ac0*/  IADD3 R236, R239, -0xc4, RZ ;  /* 0xffffff3cefec7810 */ /* 0x000fe20007ffe0ff */
[----:B------:R1:W-:Y:S02]  /*41ad0*/  STL.64 [R1+0x3190], R80 ;  /* 0x0031905001007387 */ /* 0x0003e40000100a00 */
[C---:B------:R-:W-:Y:S02]  /*41ae0*/  IMAD.WIDE R76, R7.reuse, 0x4, R76 ;  /* 0x00000004074c7825 */ /* 0x040fe400078e024c */
[----:B------:R-:W-:Y:S02]  /*41af0*/  STL.64 [R1+0x35a8], R42 ;  /* 0x0035a82a01007387 */ /* 0x000fe40000100a00 */
[C---:B------:R-:W-:Y:S01]  /*41b00*/  IMAD.WIDE R72, R7.reuse, 0x4, R72 ;  /* 0x0000000407487825 */ /* 0x040fe200078e0248 */
[----:B------:R-:W-:Y:S01]  /*41b10*/  ISETP.GE.U32.AND P0, PT, R236, 0x7ffffebd, PT ;  /* 0x7ffffebdec00780c */ /* 0x000fe20003f06070 */
[----:B------:R-:W-:Y:S01]  /*41b20*/  STL.64 [R1+0x3198], R78 ;  /* 0x0031984e01007387 */ /* 0x000fe20000100a00 */
[----:B------:R-:W1:Y:S01]  /*41b30*/  LDC R239, c[0x0][0x230] ;  /* 0x00008c00ffef7b82 */ /* 0x000e620000000800 */
[----:B------:R-:W-:-:S02]  /*41b40*/  IMAD.WIDE R70, R7, 0x4, R70 ;  /* 0x0000000407467825 */ /* 0x000fc400078e0246 */
[----:B------:R-:W-:Y:S02]  /*41b50*/  STL.64 [R1+0x31a0], R76 ;  /* 0x0031a04c01007387 */ /* 0x000fe40000100a00 */
[C---:B------:R-:W-:Y:S02]  /*41b60*/  IMAD.WIDE R68, R7.reuse, 0x4, R68 ;  /* 0x0000000407447825 */ /* 0x040fe400078e0244 */
[----:B------:R-:W-:Y:S02]  /*41b70*/  STL.64 [R1+0x31b0], R72 ;  /* 0x0031b04801007387 */ /* 0x000fe40000100a00 */
[C---:B------:R-:W-:Y:S02]  /*41b80*/  IMAD.WIDE R64, R7.reuse, 0x4, R64 ;  /* 0x0000000407407825 */ /* 0x040fe400078e0240 */
[----:B------:R-:W-:Y:S02]  /*41b90*/  STL.64 [R1+0x31b8], R70 ;  /* 0x0031b84601007387 */ /* 0x000fe40000100a00 */
[----:B------:R-:W-:-:S02]  /*41ba0*/  IMAD.WIDE R62, R7, 0x4, R62 ;  /* 0x00000004073e7825 */ /* 0x000fc400078e023e */
[----:B------:R-:W-:Y:S02]  /*41bb0*/  STL.64 [R1+0x31c0], R68 ;  /* 0x0031c04401007387 */ /* 0x000fe40000100a00 */
[----:B------:R-:W-:Y:S02]  /*41bc0*/  VIADD R236, R238, 0xffffff1f ;  /* 0xffffff1feeec7836 */ /* 0x000fe40000000000 */
[----:B------:R1:W-:Y:S01]  /*41bd0*/  STL.64 [R1+0x3550], R64 ;  /* 0x0035504001007387 */ /* 0x0003e20000100a00 */
[----:B------:R-:W1:Y:S02]  /*41be0*/  LDC R238, c[0x0][0x230] ;  /* 0x00008c00ffee7b82 */ /* 0x000e640000000800 */
[----:B------:R-:W-:Y:S01]  /*41bf0*/  ISETP.GE.U32.AND P6, PT, R236, 0x7ffffea0, PT ;  /* 0x7ffffea0ec00780c */ /* 0x000fe20003fc6070 */
[----:B------:R-:W-:Y:S04]  /*41c00*/  STL.64 [R1+0x3558], R62 ;  /* 0x0035583e01007387 */ /* 0x000fe80000100a00 */
[----:B------:R-:W-:Y:S04]  /*41c10*/  LDGSTS.E [R251+0x60008], desc[UR60][R82.64], !P3 ;  /* 0x6000800052fb7fae */ /* 0x000fe8000d92187c */
        /* <DEDUP_REMOVED lines=8> */
[----:B------:R-:W-:Y:S01]  /*41ca0*/  LDGSTS.E [R251+0x74000], desc[UR60][R64.64], !P6 ;  /* 0x7400000040fb7fae */ /* 0x000fe2000f12187c */
[----:B--2---:R-:W-:-:S03]  /*41cb0*/  IMAD.WIDE R60, R7, 0x4, R60 ;  /* 0x00000004073c7825 */ /* 0x004fc600078e023c */
[----:B------:R-:W-:Y:S01]  /*41cc0*/  LDGSTS.E [R251+0x78000], desc[UR60][R62.64], !P6 ;  /* 0x780000003efb7fae */ /* 0x000fe2000f12187c */
[----:B---3--:R-:W-:-:S03]  /*41cd0*/  IMAD.WIDE R56, R7, 0x4, R56 ;  /* 0x0000000407387825 */ /* 0x008fc600078e0238 */
[----:B------:R-:W-:Y:S01]  /*41ce0*/  STL.64 [R1+0x3560], R60 ;  /* 0x0035603c01007387 */ /* 0x000fe20000100a00 */
[----:B------:R-:W-:-:S03]  /*41cf0*/  IMAD.WIDE R54, R7, 0x4, R54 ;  /* 0x0000000407367825 */ /* 0x000fc600078e0236 */
        /* <DEDUP_REMOVED lines=12> */
[----:B------:R2:W-:Y:S01]  /*41dc0*/  STL.64 [R1+0x35b0], R40 ;  /* 0x0035b02801007387 */ /* 0x0005e20000100a00 */
[----:B----4-:R-:W-:-:S03]  /*41dd0*/  IMAD.WIDE R36, R7, 0x4, R36 ;  /* 0x0000000407247825 */ /* 0x010fc600078e0224 */
[----:B------:R3:W-:Y:S04]  /*41de0*/  STL.64 [R1+0x35b8], R38 ;  /* 0x0035b82601007387 */ /* 0x0007e80000100a00 */
[----:B------:R4:W-:Y:S04]  /*41df0*/  STL.64 [R1+0x35c0], R36 ;  /* 0x0035c02401007387 */ /* 0x0009e80000100a00 */
[----:B-1----:R-:W2:Y:S04]  /*41e00*/  LDL.LU.64 R74, [R1+0xf10] ;  /* 0x000f1000014a7983 */ /* 0x002ea80000300a00 */
[----:B------:R-:W3:Y:S04]  /*41e10*/  LDL.LU.64 R80, [R1+0xd28] ;  /* 0x000d280001507983 */ /* 0x000ee80000300a00 */
[----:B------:R-:W4:Y:S04]  /*41e20*/  LDL.LU.64 R64, [R1+0xd20] ;  /* 0x000d200001407983 */ /* 0x000f280000300a00 */
[----:B------:R-:W4:Y:S04]  /*41e30*/  LDL.LU.64 R66, [R1+0xf18] ;  /* 0x000f180001427983 */ /* 0x000f280000300a00 */
[----:B------:R-:W4:Y:S04]  /*41e40*/  LDL.LU.64 R72, [R1+0xd18] ;  /* 0x000d180001487983 */ /* 0x000f280000300a00 */
[----:B------:R-:W4:Y:S04]  /*41e50*/  LDL.LU.64 R82, [R1+0xd10] ;  /* 0x000d100001527983 */ /* 0x000f280000300a00 */
[----:B------:R-:W4:Y:S04]  /*41e60*/  LDL.LU.64 R76, [R1+0xd08] ;  /* 0x000d0800014c7983 */ /* 0x000f280000300a00 */
[----:B------:R-:W4:Y:S01]  /*41e70*/  LDL.LU.64 R78, [R1+0xd00] ;  /* 0x000d0000014e7983 */ /* 0x000f220000300a00 */
[----:B------:R-:W-:-:S02]  /*41e80*/  VIADD R236, R237, 0xffffff1e ;  /* 0xffffff1eedec7836 */ /* 0x000fc40000000000 */
[----:B------:R-:W1:Y:S01]  /*41e90*/  LDC R237, c[0x0][0x230] ;  /* 0x00008c00ffed7b82 */ /* 0x000e620000000800 */
[----:B------:R-:W-:Y:S02]  /*41ea0*/  LDGSTS.E [R251+0x7c000], desc[UR60][R60.64], !P6 ;  /* 0x7c0000003cfb7fae */ /* 0x000fe4000f12187c */
[----:B------:R-:W-:Y:S02]  /*41eb0*/  ISETP.GE.U32.AND P4, PT, R236, 0x7ffffe9f, PT ;  /* 0x7ffffe9fec00780c */ /* 0x000fe40003f86070 */
[----:B------:R-:W-:Y:S01]  /*41ec0*/  IADD3 R236, R240, -0xe3, RZ ;  /* 0xffffff1df0ec7810 */ /* 0x000fe20007ffe0ff */
[----:B------:R-:W4:Y:S02]  /*41ed0*/  LDL.LU.64 R68, [R1+0xcf8] ;  /* 0x000cf80001447983 */ /* 0x000f240000300a00 */
[----:B------:R-:W4:Y:S01]  /*41ee0*/  LDC R240, c[0x0][0x230] ;  /* 0x00008c00fff07b82 */ /* 0x000f220000000800 */
[----:B------:R-:W-:Y:S01]  /*41ef0*/  ISETP.GE.U32.AND P2, PT, R236, 0x7ffffe9e, PT ;  /* 0x7ffffe9eec00780c */ /* 0x000fe20003f46070 */
[----:B------:R-:W-:Y:S01]  /*41f00*/  VIADD R236, R239, 0xffffff1c ;  /* 0xffffff1cefec7836 */ /* 0x000fe20000000000 */
[----:B------:R-:W4:Y:S04]  /*41f10*/  LDL.LU.64 R70, [R1+0xcf0] ;  /* 0x000cf00001467983 */ /* 0x000f280000300a00 */
[----:B------:R-:W-:Y:S01]  /*41f20*/  ISETP.GE.U32.AND P5, PT, R236, 0x7ffffe9d, PT ;  /* 0x7ffffe9dec00780c */ /* 0x000fe20003fa6070 */
[----:B------:R-:W-:Y:S01]  /*41f30*/  LDGSTS.E [R251+0x70004], desc[UR60][R58.64], !P4 ;  /* 0x700040003afb7fae */ /* 0x000fe2000e12187c */
[----:B------:R-:W1:Y:S03]  /*41f40*/  LDC R239, c[0x0][0x230] ;  /* 0x00008c00ffef7b82 */ /* 0x000e660000000800 */
[----:B------:R-:W-:Y:S04]  /*41f50*/  LDGSTS.E [R251+0x74004], desc[UR60][R56.64], !P4 ;  /* 0x7400400038fb7fae */ /* 0x000fe8000e12187c */
[----:B------:R-:W-:Y:S01]  /*41f60*/  LDGSTS.E [R251+0x78004], desc[UR60][R54.64], !P4 ;  /* 0x7800400036fb7fae */ /* 0x000fe2000e12187c */
[----:B-1----:R-:W-:-:S03]  /*41f70*/  VIADD R237, R237, 0xffffff7b ;  /* 0xffffff7beded7836 */ /* 0x002fc60000000000 */
[----:B------:R-:W-:Y:S04]  /*41f80*/  LDGSTS.E [R251+0x7c004], desc[UR60][R52.64], !P4 ;  /* 0x7c00400034fb7fae */ /* 0x000fe8000e12187c */
[----:B------:R-:W-:Y:S04]  /*41f90*/  LDGSTS.E [R251+0x70008], desc[UR60][R50.64], !P2 ;  /* 0x7000800032fb7fae */ /* 0x000fe8000d12187c */
[----:B------:R-:W-:Y:S04]  /*41fa0*/  LDGSTS.E [R251+0x74008], desc[UR60][R48.64], !P2 ;  /* 0x7400800030fb7fae */ /* 0x000fe8000d12187c */
[----:B------:R-:W-:Y:S04]  /*41fb0*/  LDGSTS.E [R251+0x78008], desc[UR60][R46.64], !P2 ;  /* 0x780080002efb7fae */ /* 0x000fe8000d12187c */
[----:B------:R-:W-:Y:S01]  /*41fc0*/  LDGSTS.E [R251+0x7c008], desc[UR60][R44.64], !P2 ;  /* 0x7c0080002cfb7fae */ /* 0x000fe2000d12187c */
[----:B------:R-:W-:-:S03]  /*41fd0*/  ISETP.GE.U32.AND P2, PT, R237, 0x7ffffefc, PT ;  /* 0x7ffffefced00780c */ /* 0x000fc60003f46070 */
[----:B------:R-:W-:Y:S04]  /*41fe0*/  LDGSTS.E [R251+0x7000c], desc[UR60][R42.64], !P5 ;  /* 0x7000c0002afb7fae */ /* 0x000fe8000e92187c */
[----:B------:R-:W-:Y:S04]  /*41ff0*/  LDGSTS.E [R251+0x7400c], desc[UR60][R40.64], !P5 ;  /* 0x7400c00028fb7fae */ /* 0x000fe8000e92187c */
[----:B------:R-:W-:Y:S04]  /*42000*/  LDGSTS.E [R251+0x7800c], desc[UR60][R38.64], !P5 ;  /* 0x7800c00026fb7fae */ /* 0x000fe8000e92187c */
[----:B------:R1:W-:Y:S01]  /*42010*/  LDGSTS.E [R251+0x7c00c], desc[UR60][R36.64], !P5 ;  /* 0x7c00c00024fb7fae */ /* 0x0003e2000e92187c */
[----:B------:R-:W-:Y:S01]  /*42020*/  IADD3 R236, R238, -0x86, RZ ;  /* 0xffffff7aeeec7810 */ /* 0x000fe20007ffe0ff */
[----:B------:R-:W-:Y:S01]  /*42030*/  VIADD R239, R239, 0xffffff79 ;  /* 0xffffff79efef7836 */ /* 0x000fe20000000000 */
[----:B------:R-:W-:Y:S01]  /*42040*/  IADD3 R237, R242, -0xa5, RZ ;  /* 0xffffff5bf2ed7810 */ /* 0x000fe20007ffe0ff */
[----:B-1----:R-:W1:Y:S01]  /*42050*/  LDC R251, c[0x0][0x230] ;  /* 0x00008c00fffb7b82 */ /* 0x002e620000000800 */
[----:B--2---:R-:W-:-:S04]  /*42060*/  IMAD.WIDE R42, R7, 0x4, R74 ;  /* 0x00000004072a7825 */ /* 0x004fc800078e024a */
[C---:B---3--:R-:W-:Y:S01]  /*42070*/  IMAD.WIDE R40, R7.reuse, 0x4, R80 ;  /* 0x0000000407287825 */ /* 0x048fe200078e0250 */
[----:B------:R2:W-:Y:S03]  /*42080*/  STL.64 [R1+0x20c8], R42 ;  /* 0x0020c82a01007387 */ /* 0x0005e60000100a00 */
[C---:B----4-:R-:W-:Y:S01]  /*42090*/  IMAD.WIDE R38, R7.reuse, 0x4, R64 ;  /* 0x0000000407267825 */ /* 0x050fe200078e0240 */
[----:B------:R-:W3:Y:S03]  /*420a0*/  LDL.LU.64 R74, [R1+0xce8] ;  /* 0x000ce800014a7983 */ /* 0x000ee60000300a00 */
[C---:B------:R-:W-:Y:S01]  /*420b0*/  IMAD.WIDE R36, R7.reuse, 0x4, R66 ;  /* 0x0000000407247825 */ /* 0x040fe200078e0242 */
[----:B------:R4:W-:Y:S01]  /*420c0*/  STL.64 [R1+0x20d0], R40 ;  /* 0x0020d02801007387 */ /* 0x0009e20000100a00 */
[----:B------:R-:W-:Y:S01]  /*420d0*/  ISETP.GE.U32.AND P3, PT, R236, 0x7ffffefb, PT ;  /* 0x7ffffefbec00780c */ /* 0x000fe20003f66070 */
[----:B------:R-:W1:Y:S02]  /*420e0*/  LDC R242, c[0x0][0x230] ;  /* 0x00008c00fff27b82 */ /* 0x000e640000000800 */
[----:B------:R-:W3:Y:S04]  /*420f0*/  LDL.LU.64 R80, [R1+0xf20] ;  /* 0x000f200001507983 */ /* 0x000ee80000300a00 */
[----:B------:R2:W-:Y:S04]  /*42100*/  LDGSTS.E [R250+0x40000], desc[UR60][R42.64], !P2 ;  /* 0x400000002afa7fae */ /* 0x0005e8000d12187c */
[----:B------:R4:W-:Y:S04]  /*42110*/  STL.64 [R1+0x20d8], R38 ;  /* 0x0020d82601007387 */ /* 0x0009e80000100a00 */
[----:B------:R4:W-:Y:S01]  /*42120*/  LDGSTS.E [R250+0x44000], desc[UR60][R40.64], !P2 ;  /* 0x4400000028fa7fae */ /* 0x0009e2000d12187c */
[----:B--2---:R-:W-:-:S03]  /*42130*/  IMAD.WIDE R42, R7, 0x4, R72 ;  /* 0x00000004072a7825 */ /* 0x004fc600078e0248 */
[----:B------:R2:W-:Y:S04]  /*42140*/  STL.64 [R1+0x20e0], R36 ;  /* 0x0020e02401007387 */ /* 0x0005e80000100a00 */
[----:B------:R2:W-:Y:S01]  /*42150*/  LDGSTS.E [R250+0x48000], desc[UR60][R38.64], !P2 ;  /* 0x4800000026fa7fae */ /* 0x0005e2000d12187c */
[----:B----4-:R-:W-:-:S03]  /*42160*/  IMAD.WIDE R40, R7, 0x4, R82 ;  /* 0x0000000407287825 */ /* 0x010fc600078e0252 */
[----:B------:R-:W4:Y:S04]  /*42170*/  LDL.LU.64 R62, [R1+0xf28] ;  /* 0x000f2800013e7983 */ /* 0x000f280000300a00 */
[----:B------:R1:W-:Y:S04]  /*42180*/  LDGSTS.E [R250+0x4c000], desc[UR60][R36.64], !P2 ;  /* 0x4c00000024fa7fae */ /* 0x0003e8000d12187c */
[----:B------:R-:W4:Y:S01]  /*42190*/  LDL.LU.64 R64, [R1+0xf30] ;  /* 0x000f300001407983 */ /* 0x000f220000300a00 */
[----:B--2---:R-:W-:-:S03]  /*421a0*/  IMAD.WIDE R38, R7, 0x4, R76 ;  /* 0x0000000407267825 */ /* 0x004fc600078e024c */
[----:B------:R2:W-:Y:S01]  /*421b0*/  STL.64 [R1+0x20e8], R42 ;  /* 0x0020e82a01007387 */ /* 0x0005e20000100a00 */
[----:B-1----:R-:W-:-:S03]  /*421c0*/  IMAD.WIDE R36, R7, 0x4, R78 ;  /* 0x0000000407247825 */ /* 0x002fc600078e024e */
[----:B------:R-:W4:Y:S04]  /*421d0*/  LDL.LU.64 R66, [R1+0xf38] ;  /* 0x000f380001427983 */ /* 0x000f280000300a00 */
[----:B------:R1:W-:Y:S04]  /*421e0*/  STL.64 [R1+0x20f0], R40 ;  /* 0x0020f02801007387 */ /* 0x0003e80000100a00 */
[----:B------:R-:W4:Y:S04]  /*421f0*/  LDL.LU.64 R82, [R1+0xf40] ;  /* 0x000f400001527983 */ /* 0x000f280000300a00 */
[----:B------:R3:W-:Y:S04]  /*42200*/  STL.64 [R1+0x20f8], R38 ;  /* 0x0020f82601007387 */ /* 0x0007e80000100a00 */
[----:B------:R3:W-:Y:S04]  /*42210*/  STL.64 [R1+0x2100], R36 ;  /* 0x0021002401007387 */ /* 0x0007e80000100a00 */
[----:B------:R-:W4:Y:S04]  /*42220*/  LDL.LU.64 R72, [R1+0xf48] ;  /* 0x000f480001487983 */ /* 0x000f280000300a00 */
[----:B------:R-:W4:Y:S04]  /*42230*/  LDL.LU.64 R76, [R1+0x1070] ;  /* 0x00107000014c7983 */ /* 0x000f280000300a00 */
[----:B------:R-:W4:Y:S01]  /*42240*/  LDL.LU.64 R78, [R1+0x1078] ;  /* 0x00107800014e7983 */ /* 0x000f220000300a00 */
[----:B------:R-:W-:Y:S01]  /*42250*/  ISETP.GE.U32.AND P4, PT, R239, 0x7ffffefa, PT ;  /* 0x7ffffefaef00780c */ /* 0x000fe20003f86070 */
[----:B------:R-:W-:Y:S01]  /*42260*/  VIADD R238, R241, 0xffffff78 ;  /* 0xffffff78f1ee7836 */ /* 0x000fe20000000000 */
[----:B------:R-:W-:Y:S01]  /*42270*/  ISETP.GE.U32.AND P6, PT, R237, 0x7ffffedc, PT ;  /* 0x7ffffedced00780c */ /* 0x000fe20003fc6070 */
[----:B------:R2:W-:Y:S01]  /*42280*/  LDGSTS.E [R250+0x40004], desc[UR60][R42.64], !P3 ;  /* 0x400040002afa7fae */ /* 0x0005e2000d92187c */
[----:B------:R-:W-:Y:S01]  /*42290*/  VIADD R236, R243, 0xffffff5a ;  /* 0xffffff5af3ec7836 */ /* 0x000fe20000000000 */
[----:B------:R-:W4:Y:S02]  /*422a0*/  LDC R237, c[0x0][0x230] ;  /* 0x00008c00ffed7b82 */ /* 0x000f240000000800 */
[----:B------:R1:W-:Y:S01]  /*422b0*/  LDGSTS.E [R250+0x44004], desc[UR60][R40.64], !P3 ;  /* 0x4400400028fa7fae */ /* 0x0003e2000d92187c */
[----:B------:R-:W-:-:S03]  /*422c0*/  ISETP.GE.U32.AND P5, PT, R238, 0x7ffffef9, PT ;  /* 0x7ffffef9ee00780c */ /* 0x000fc60003fa6070 */
[----:B------:R3:W-:Y:S02]  /*422d0*/  LDGSTS.E [R250+0x48004], desc[UR60][R38.64], !P3 ;  /* 0x4800400026fa7fae */ /* 0x0007e4000d92187c */
[----:B------:R-:W4:Y:S01]  /*422e0*/  LDC R241, c[0x0][0x230] ;  /* 0x00008c00fff17b82 */ /* 0x000f220000000800 */
[C---:B--2---:R-:W-:Y:S01]  /*422f0*/  IMAD.WIDE R42, R7.reuse, 0x4, R68 ;  /* 0x00000004072a7825 */ /* 0x044fe200078e0244 */
[----:B------:R2:W-:Y:S03]  /*42300*/  LDGSTS.E [R250+0x4c004], desc[UR60][R36.64], !P3 ;  /* 0x4c00400024fa7fae */ /* 0x0005e6000d92187c */
[C---:B-1----:R-:W-:Y:S01]  /*42310*/  IMAD.WIDE R40, R7.reuse, 0x4, R70 ;  /* 0x0000000407287825 */ /* 0x042fe200078e0246 */
[----:B------:R4:W-:Y:S01]  /*42320*/  STL.64 [R1+0x2108], R42 ;  /* 0x0021082a01007387 */ /* 0x0009e20000100a00 */
[----:B------:R-:W-:Y:S01]  /*42330*/  ISETP.GE.U32.AND P0, PT, R236, 0x7ffffedb, PT ;  /* 0x7ffffedbec00780c */ /* 0x000fe20003f06070 */
[----:B------:R-:W1:Y:S02]  /*42340*/  LDC R239, c[0x0][0x230] ;  /* 0x00008c00ffef7b82 */ /* 0x000e640000000800 */
[----:B------:R4:W-:Y:S04]  /*42350*/  STL.64 [R1+0x2110], R40 ;  /* 0x0021102801007387 */ /* 0x0009e80000100a00 */
[----:B------:R4:W-:Y:S02]  /*42360*/  LDGSTS.E [R250+0x40008], desc[UR60][R42.64], !P4 ;  /* 0x400080002afa7fae */ /* 0x0009e4000e12187c */
[----:B------:R-:W1:Y:S02]  /*42370*/  LDC R238, c[0x0][0x230] ;  /* 0x00008c00ffee7b82 */ /* 0x000e640000000800 */
[----:B------:R4:W-:Y:S06]  /*42380*/  LDGSTS.E [R250+0x44008], desc[UR60][R40.64], !P4 ;  /* 0x4400800028fa7fae */ /* 0x0009ec000e12187c */
[----:B------:R-:W1:Y:S01]  /*42390*/  LDC R243, c[0x0][0x230] ;  /* 0x00008c00fff37b82 */ /* 0x000e620000000800 */
[----:B---3--:R-:W-:-:S05]  /*423a0*/  IMAD.WIDE R38, R7, 0x4, R74 ;  /* 0x0000000407267825 */ /* 0x008fca00078e024a */
[----:B------:R3:W-:Y:S01]  /*423b0*/  STL.64 [R1+0x2118], R38 ;  /* 0x0021182601007387 */ /* 0x0007e20000100a00 */
[----:B--2---:R-:W-:-:S03]  /*423c0*/  IMAD.WIDE R36, R7, 0x4, R80 ;  /* 0x0000000407247825 */ /* 0x004fc600078e0250 */
[----:B------:R-:W2:Y:S04]  /*423d0*/  LDL.LU.64 R68, [R1+0x1b00] ;  /* 0x001b000001447983 */ /* 0x000ea80000300a00 */
[----:B------:R1:W-:Y:S04]  /*423e0*/  STL.64 [R1+0x2120], R36 ;  /* 0x0021202401007387 */ /* 0x0003e80000100a00 */
[----:B------:R-:W2:Y:S04]  /*423f0*/  LDL.LU.64 R70, [R1+0x1b08] ;  /* 0x001b080001467983 */ /* 0x000ea80000300a00 */
[----:B------:R3:W-:Y:S04]  /*42400*/  LDGSTS.E [R250+0x48008], desc[UR60][R38.64], !P4 ;  /* 0x4800800026fa7fae */ /* 0x0007e8000e12187c */
[----:B------:R-:W2:Y:S04]  /*42410*/  LDL.LU.64 R80, [R1+0x1b10] ;  /* 0x001b100001507983 */ /* 0x000ea80000300a00 */
[----:B------:R1:W-:Y:S01]  /*42420*/  LDGSTS.E [R250+0x4c008], desc[UR60][R36.64], !P4 ;  /* 0x4c00800024fa7fae */ /* 0x0003e2000e12187c */
[----:B----4-:R-:W-:-:S03]  /*42430*/  IMAD.WIDE R42, R7, 0x4, R62 ;  /* 0x00000004072a7825 */ /* 0x010fc600078e023e */
[----:B------:R-:W4:Y:S04]  /*42440*/  LDL.LU.64 R74, [R1+0x1b18] ;  /* 0x001b1800014a7983 */ /* 0x000f280000300a00 */
[----:B------:R1:W-:Y:S01]  /*42450*/  STL.64 [R1+0x2128], R42 ;  /* 0x0021282a01007387 */ /* 0x0003e20000100a00 */
[----:B------:R-:W-:-:S03]  /*42460*/  IMAD.WIDE R40, R7, 0x4, R64 ;  /* 0x0000000407287825 */ /* 0x000fc600078e0240 */
[----:B------:R1:W-:Y:S04]  /*42470*/  LDGSTS.E [R250+0x4000c], desc[UR60][R42.64], !P5 ;  /* 0x4000c0002afa7fae */ /* 0x0003e8000e92187c */
[----:B------:R1:W-:Y:S01]  /*42480*/  LDGSTS.E [R250+0x4400c], desc[UR60][R40.64], !P5 ;  /* 0x4400c00028fa7fae */ /* 0x0003e2000e92187c */
[----:B---3--:R-:W-:-:S05]  /*42490*/  IMAD.WIDE R38, R7, 0x4, R66 ;  /* 0x0000000407267825 */ /* 0x008fca00078e0242 */
[----:B------:R3:W-:Y:S01]  /*424a0*/  LDGSTS.E [R250+0x4800c], desc[UR60][R38.64], !P5 ;  /* 0x4800c00026fa7fae */ /* 0x0007e2000e92187c */
[----:B-1----:R-:W-:-:S03]  /*424b0*/  IMAD.WIDE R36, R7, 0x4, R82 ;  /* 0x0000000407247825 */ /* 0x002fc600078e0252 */
[----:B------:R-:W4:Y:S04]  /*424c0*/  LDL.LU.64 R82, [R1+0x1b20] ;  /* 0x001b200001527983 */ /* 0x000f280000300a00 */
[----:B------:R1:W-:Y:S04]  /*424d0*/  STL.64 [R1+0x2130], R40 ;  /* 0x0021302801007387 */ /* 0x0003e80000100a00 */
[----:B------:R3:W-:Y:S01]  /*424e0*/  STL.64 [R1+0x2138], R38 ;  /* 0x0021382601007387 */ /* 0x0007e20000100a00 */
[----:B------:R-:W-:-:S03]  /*424f0*/  IMAD.WIDE R42, R7, 0x4, R72 ;  /* 0x00000004072a7825 */ /* 0x000fc600078e0248 */
[----:B------:R2:W-:Y:S01]  /*42500*/  STL.64 [R1+0x2140], R36 ;  /* 0x0021402401007387 */ /* 0x0005e20000100a00 */
[----:B-1----:R-:W-:-:S03]  /*42510*/  IMAD.WIDE R40, R7, 0x4, R76 ;  /* 0x0000000407287825 */ /* 0x002fc600078e024c */
[----:B------:R-:W4:Y:S01]  /*42520*/  LDL.LU.64 R60, [R1+0x1b28] ;  /* 0x001b2800013c7983 */ /* 0x000f220000300a00 */
[----:B---3--:R-:W-:-:S03]  /*42530*/  IMAD.WIDE R38, R7, 0x4, R78 ;  /* 0x0000000407267825 */ /* 0x008fc600078e024e */
[----:B------:R1:W-:Y:S04]  /*42540*/  STL.64 [R1+0x24a8], R42 ;  /* 0x0024a82a01007387 */ /* 0x0003e80000100a00 */
[----:B------:R-:W3:Y:S04]  /*42550*/  LDL.LU.64 R72, [R1+0x1b30] ;  /* 0x001b300001487983 */ /* 0x000ee80000300a00 */
[----:B------:R1:W-:Y:S04]  /*42560*/  STL.64 [R1+0x24b0], R40 ;  /* 0x0024b02801007387 */ /* 0x0003e80000100a00 */
[----:B------:R-:W3:Y:S04]  /*42570*/  LDL.LU.64 R76, [R1+0x1b38] ;  /* 0x001b3800014c7983 */ /* 0x000ee80000300a00 */
[----:B------:R4:W-:Y:S04]  /*42580*/  STL.64 [R1+0x24b8], R38 ;  /* 0x0024b82601007387 */ /* 0x0009e80000100a00 */
[----:B------:R-:W3:Y:S04]  /*42590*/  LDL.LU.64 R78, [R1+0x1b40] ;  /* 0x001b4000014e7983 */ /* 0x000ee80000300a00 */
[----:B------:R2:W-:Y:S04]  /*425a0*/  LDGSTS.E [R250+0x4c00c], desc[UR60][R36.64], !P5 ;  /* 0x4c00c00024fa7fae */ /* 0x0005e8000e92187c */
[----:B------:R1:W-:Y:S04]  /*425b0*/  LDGSTS.E [R250+0x50000], desc[UR60][R42.64], !P6 ;  /* 0x500000002afa7fae */ /* 0x0003e8000f12187c */
[----:B------:R1:W-:Y:S04]  /*425c0*/  LDGSTS.E [R250+0x54000], desc[UR60][R40.64], !P6 ;  /* 0x5400000028fa7fae */ /* 0x0003e8000f12187c */
[----:B------:R4:W-:Y:S01]  /*425d0*/  LDGSTS.E [R250+0x58000], desc[UR60][R38.64], !P6 ;  /* 0x5800000026fa7fae */ /* 0x0009e2000f12187c */
[----:B--2---:R-:W-:-:S05]  /*425e0*/  IMAD.WIDE R36, R7, 0x4, R68 ;  /* 0x0000000407247825 */ /* 0x004fca00078e0244 */
[----:B------:R2:W-:Y:S01]  /*425f0*/  STL.64 [R1+0x24c0], R36 ;  /* 0x0024c02401007387 */ /* 0x0005e20000100a00 */
[----:B-1----:R-:W-:-:S03]  /*42600*/  IMAD.WIDE R42, R7, 0x4, R70 ;  /* 0x00000004072a7825 */ /* 0x002fc600078e0246 */
[----:B------:R2:W-:Y:S04]  /*42610*/  LDGSTS.E [R250+0x5c000], desc[UR60][R36.64], !P6 ;  /* 0x5c00000024fa7fae */ /* 0x0005e8000f12187c */
[----:B------:R1:W-:Y:S01]  /*42620*/  LDGSTS.E [R250+0x50004], desc[UR60][R42.64], !P0 ;  /* 0x500040002afa7fae */ /* 0x0003e2000c12187c */
[----:B------:R-:W-:-:S03]  /*42630*/  IMAD.WIDE R40, R7, 0x4, R80 ;  /* 0x0000000407287825 */ /* 0x000fc600078e0250 */
[----:B------:R-:W3:Y:S04]  /*42640*/  LDL.LU.64 R80, [R1+0x1b48] ;  /* 0x001b480001507983 */ /* 0x000ee80000300a00 */
[----:B------:R1:W-:Y:S01]  /*42650*/  STL.64 [R1+0x24c8], R42 ;  /* 0x0024c82a01007387 */ /* 0x0003e20000100a00 */
[----:B----4-:R-:W-:-:S03]  /*42660*/  IMAD.WIDE R38, R7, 0x4, R74 ;  /* 0x0000000407267825 */ /* 0x010fc600078e024a */
[----:B------:R-:W4:Y:S04]  /*42670*/  LDL.LU.64 R62, [R1+0x1b50] ;  /* 0x001b5000013e7983 */ /* 0x000f280000300a00 */
[----:B------:R3:W-:Y:S04]  /*42680*/  STL.64 [R1+0x24d0], R40 ;  /* 0x0024d02801007387 */ /* 0x0007e80000100a00 */
[----:B------:R-:W4:Y:S04]  /*42690*/  LDL.LU.64 R64, [R1+0x1b58] ;  /* 0x001b580001407983 */ /* 0x000f280000300a00 */
[----:B------:R3:W-:Y:S04]  /*426a0*/  STL.64 [R1+0x24d8], R38 ;  /* 0x0024d82601007387 */ /* 0x0007e80000100a00 */
[----:B------:R-:W4:Y:S04]  /*426b0*/  LDL.LU.64 R66, [R1+0x1b60] ;  /* 0x001b600001427983 */ /* 0x000f280000300a00 */
[----:B------:R3:W-:Y:S04]  /*426c0*/  LDGSTS.E [R250+0x54004], desc[UR60][R40.64], !P0 ;  /* 0x5400400028fa7fae */ /* 0x0007e8000c12187c */
[----:B------:R3:W-:Y:S01]  /*426d0*/  LDGSTS.E [R250+0x58004], desc[UR60][R38.64], !P0 ;  /* 0x5800400026fa7fae */ /* 0x0007e2000c12187c */
[----:B--2---:R-:W-:-:S05]  /*426e0*/  IMAD.WIDE R36, R7, 0x4, R82 ;  /* 0x0000000407247825 */ /* 0x004fca00078e0252 */
[----:B------:R2:W-:Y:S04]  /*426f0*/  STL.64 [R1+0x24e0], R36 ;  /* 0x0024e02401007387 */ /* 0x0005e80000100a00 */
[----:B------:R-:W4:Y:S04]  /*42700*/  LDL.LU.64 R68, [R1+0x1b68] ;  /* 0x001b680001447983 */ /* 0x000f280000300a00 */
[----:B------:R-:W4:Y:S01]  /*42710*/  LDL.LU.64 R70, [R1+0x1b70] ;  /* 0x001b700001467983 */ /* 0x000f220000300a00 */
[----:B-1----:R-:W-:-:S03]  /*42720*/  IMAD.WIDE R42, R7, 0x4, R60 ;  /* 0x00000004072a7825 */ /* 0x002fc600078e023c */
[----:B------:R2:W-:Y:S04]  /*42730*/  LDGSTS.E [R250+0x5c004], desc[UR60][R36.64], !P0 ;  /* 0x5c00400024fa7fae */ /* 0x0005e8000c12187c */
[----:B------:R-:W4:Y:S01]  /*42740*/  LDL.LU.64 R74, [R1+0x1b78] ;  /* 0x001b7800014a7983 */ /* 0x000f220000300a00 */
[----:B---3--:R-:W-:-:S03]  /*42750*/  IMAD.WIDE R40, R7, 0x4, R72 ;  /* 0x0000000407287825 */ /* 0x008fc600078e0248 */
[----:B------:R-:W3:Y:S04]  /*42760*/  LDL.LU.64 R82, [R1+0x1b80] ;  /* 0x001b800001527983 */ /* 0x000ee80000300a00 */
[----:B------:R1:W-:Y:S01]  /*42770*/  STL.64 [R1+0x24e8], R42 ;  /* 0x0024e82a01007387 */ /* 0x0003e20000100a00 */
[----:B------:R-:W-:-:S03]  /*42780*/  IMAD.WIDE R38, R7, 0x4, R76 ;  /* 0x0000000407267825 */ /* 0x000fc600078e024c */
[----:B------:R4:W-:Y:S01]  /*42790*/  STL.64 [R1+0x24f0], R40 ;  /* 0x0024f02801007387 */ /* 0x0009e20000100a00 */
[----:B--2---:R-:W-:-:S03]  /*427a0*/  IMAD.WIDE R36, R7, 0x4, R78 ;  /* 0x0000000407247825 */ /* 0x004fc600078e024e */
[----:B------:R2:W-:Y:S04]  /*427b0*/  STL.64 [R1+0x24f8], R38 ;  /* 0x0024f82601007387 */ /* 0x0005e80000100a00 */
[----:B------:R2:W-:Y:S04]  /*427c0*/  STL.64 [R1+0x2500], R36 ;  /* 0x0025002401007387 */ /* 0x0005e80000100a00 */
[----:B------:R-:W3:Y:S04]  /*427d0*/  LDL.LU.64 R72, [R1+0x1b88] ;  /* 0x001b880001487983 */ /* 0x000ee80000300a00 */
[----:B------:R-:W3:Y:S04]  /*427e0*/  LDL.LU.64 R76, [R1+0x1b90] ;  /* 0x001b9000014c7983 */ /* 0x000ee80000300a00 */
[----:B------:R-:W3:Y:S01]  /*427f0*/  LDL.LU.64 R78, [R1+0x1b98] ;  /* 0x001b9800014e7983 */ /* 0x000ee20000300a00 */
[----:B------:R-:W-:-:S02]  /*42800*/  VIADD R236, R252, 0xffffff59 ;  /* 0xffffff59fcec7836 */ /* 0x000fc40000000000 */
[----:B------:R-:W3:Y:S03]  /*42810*/  LDC R252, c[0x0][0x230] ;  /* 0x00008c00fffc7b82 */ /* 0x000ee60000000800 */
[----:B------:R-:W-:Y:S02]  /*42820*/  ISETP.GE.U32.AND P2, PT, R236, 0x7ffffeda, PT ;  /* 0x7ffffedaec00780c */ /* 0x000fe40003f46070 */
[----:B------:R-:W-:-:S03]  /*42830*/  IADD3 R236, R240, -0xa8, RZ ;  /* 0xffffff58f0ec7810 */ /* 0x000fc60007ffe0ff */
[----:B------:R-:W3:Y:S01]  /*42840*/  LDC R240, c[0x0][0x230] ;  /* 0x00008c00fff07b82 */ /* 0x000ee20000000800 */
[----:B------:R-:W-:Y:S01]  /*42850*/  ISETP.GE.U32.AND P3, PT, R236, 0x7ffffed9, PT ;  /* 0x7ffffed9ec00780c */ /* 0x000fe20003f66070 */
[----:B------:R-:W-:-:S06]  /*42860*/  VIADD R236, R237, 0xffffff3b ;  /* 0xffffff3bedec7836 */ /* 0x000fcc0000000000 */
[----:B------:R1:W-:Y:S01]  /*42870*/  LDGSTS.E [R250+0x50008], desc[UR60][R42.64], !P2 ;  /* 0x500080002afa7fae */ /* 0x0003e2000d12187c */
[----:B------:R-:W-:Y:S01]  /*42880*/  ISETP.GE.U32.AND P4, PT, R236, 0x7ffffebc, PT ;  /* 0x7ffffebcec00780c */ /* 0x000fe20003f86070 */
[----:B------:R-:W3:Y:S02]  /*42890*/  LDC R237, c[0x0][0x230] ;  /* 0x00008c00ffed7b82 */ /* 0x000ee40000000800 */
[----:B------:R4:W-:Y:S04]  /*428a0*/  LDGSTS.E [R250+0x54008], desc[UR60][R40.64], !P2 ;  /* 0x5400800028fa7fae */ /* 0x0009e8000d12187c */
[----:B------:R2:W-:Y:S04]  /*428b0*/  LDGSTS.E [R250+0x58008], desc[UR60][R38.64], !P2 ;  /* 0x5800800026fa7fae */ /* 0x0005e8000d12187c */
[----:B------:R2:W-:Y:S01]  /*428c0*/  LDGSTS.E [R250+0x5c008], desc[UR60][R36.64], !P2 ;  /* 0x5c00800024fa7fae */ /* 0x0005e2000d12187c */
[----:B-1----:R-:W-:-:S03]  /*428d0*/  IMAD.WIDE R42, R7, 0x4, R80 ;  /* 0x00000004072a7825 */ /* 0x002fc600078e0250 */
[----:B------:R-:W3:Y:S01]  /*428e0*/  LDL.LU.64 R80, [R1+0x1ba0] ;  /* 0x001ba00001507983 */ /* 0x000ee20000300a00 */
[----:B----4-:R-:W-:-:S03]  /*428f0*/  IMAD.WIDE R40, R7, 0x4, R62 ;  /* 0x0000000407287825 */ /* 0x010fc600078e023e */
[----:B------:R1:W-:Y:S04]  /*42900*/  STL.64 [R1+0x2508], R42 ;  /* 0x0025082a01007387 */ /* 0x0003e80000100a00 */
[----:B------:R1:W-:Y:S01]  /*42910*/  LDGSTS.E [R250+0x5000c], desc[UR60][R42.64], !P3 ;  /* 0x5000c0002afa7fae */ /* 0x0003e2000d92187c */
[----:B--2---:R-:W-:-:S03]  /*42920*/  IMAD.WIDE R38, R7, 0x4, R64 ;  /* 0x0000000407267825 */ /* 0x004fc600078e0240 */
        /* <DEDUP_REMOVED lines=8> */
[C---:B--2---:R-:W-:Y:S01]  /*429b0*/  IMAD.WIDE R40, R7.reuse, 0x4, R70 ;  /* 0x0000000407287825 */ /* 0x044fe200078e0246 */
[----:B------:R1:W-:Y:S04]  /*429c0*/  STL.64 [R1+0x28b0], R42 ;  /* 0x0028b02a01007387 */ /* 0x0003e80000100a00 */
[----:B------:R1:W-:Y:S01]  /*429d0*/  LDGSTS.E [R250+0x60000], desc[UR60][R42.64], !P4 ;  /* 0x600000002afa7fae */ /* 0x0003e2000e12187c */
[----:B----4-:R-:W-:-:S03]  /*429e0*/  IMAD.WIDE R38, R7, 0x4, R74 ;  /* 0x0000000407267825 */ /* 0x010fc600078e024a */
[----:B------:R2:W-:Y:S01]  /*429f0*/  LDGSTS.E [R250+0x64000], desc[UR60][R40.64], !P4 ;  /* 0x6400000028fa7fae */ /* 0x0005e2000e12187c */
[----:B---3--:R-:W-:-:S03]  /*42a00*/  IMAD.WIDE R36, R7, 0x4, R82 ;  /* 0x0000000407247825 */ /* 0x008fc600078e0252 */
        /* <DEDUP_REMOVED lines=19> */
[----:B------:R-:W-:-:S13]  /*42b40*/  ISETP.GE.U32.AND P5, PT, R236, 0x7ffffebb, PT ;  /* 0x7ffffebbec00780c */ /* 0x000fda0003fa6070 */
[----:B------:R1:W-:Y:S04]  /*42b50*/  LDGSTS.E [R250+0x60004], desc[UR60][R42.64], !P5 ;  /* 0x600040002afa7fae */ /* 0x0003e8000e92187c */
[----:B------:R1:W-:Y:S04]  /*42b60*/  LDGSTS.E [R250+0x64004], desc[UR60][R40.64], !P5 ;  /* 0x6400400028fa7fae */ /* 0x0003e8000e92187c */
[----:B------:R1:W-:Y:S01]  /*42b70*/  LDGSTS.E [R250+0x68004], desc[UR60][R38.64], !P5 ;  /* 0x6800400026fa7fae */ /* 0x0003e2000e92187c */
[----:B----4-:R-:W-:-:S05]  /*42b80*/  IMAD.WIDE R36, R7, 0x4, R80 ;  /* 0x0000000407247825 */ /* 0x010fca00078e0250 */
        /* <DEDUP_REMOVED lines=30> */
[----:B------:R-:W-:-:S02]  /*42d70*/  IADD3 R236, R239, -0xc7, RZ ;  /* 0xffffff39efec7810 */ /* 0x000fc40007ffe0ff */
[----:B------:R-:W1:Y:S02]  /*42d80*/  LDC R239, c[0x0][0x230] ;  /* 0x00008c00ffef7b82 */ /* 0x000e640000000800 */
[----:B------:R-:W-:Y:S01]  /*42d90*/  ISETP.GE.U32.AND P6, PT, R236, 0x7ffffeba, PT ;  /* 0x7ffffebaec00780c */ /* 0x000fe20003fc6070 */
[----:B------:R-:W-:Y:S01]  /*42da0*/  VIADD R236, R238, 0xffffff38 ;  /* 0xffffff38eeec7836 */ /* 0x000fe20000000000 */
[----:B------:R-:W-:Y:S04]  /*42db0*/  STL.64 [R1+0x3608], R50 ;  /* 0x0036083201007387 */ /* 0x000fe80000100a00 */
[----:B------:R-:W-:Y:S01]  /*42dc0*/  ISETP.GE.U32.AND P0, PT, R236, 0x7ffffeb9, PT ;  /* 0x7ffffeb9ec00780c */ /* 0x000fe20003f06070 */
[----:B------:R-:W-:Y:S01]  /*42dd0*/  VIADD R236, R237, 0xffffff1b ;  /* 0xffffff1bedec7836 */ /* 0x000fe20000000000 */
[----:B------:R-:W1:Y:S04]  /*42de0*/  LDC R238, c[0x0][0x230] ;  /* 0x00008c00ffee7b82 */ /* 0x000e680000000800 */
[----:B------:R-:W-:Y:S01]  /*42df0*/  ISETP.GE.U32.AND P2, PT, R236, 0x7ffffe9c, PT ;  /* 0x7ffffe9cec00780c */ /* 0x000fe20003f46070 */
[----:B------:R-:W-:Y:S03]  /*42e00*/  LDGSTS.E [R250+0x60008], desc[UR60][R82.64], !P6 ;  /* 0x6000800052fa7fae */ /* 0x000fe6000f12187c */
[----:B------:R-:W1:Y:S01]  /*42e10*/  LDC R237, c[0x0][0x230] ;  /* 0x00008c00ffed7b82 */ /* 0x000e620000000800 */
[----:B------:R-:W-:-:S04]  /*42e20*/  IMAD.WIDE R80, R7, 0x4, R80 ;  /* 0x0000000407507825 */ /* 0x000fc800078e0250 */
[C---:B------:R-:W-:Y:S01]  /*42e30*/  IMAD.WIDE R78, R7.reuse, 0x4, R78 ;  /* 0x00000004074e7825 */ /* 0x040fe200078e024e */
[----:B------:R1:W-:Y:S03]  /*42e40*/  STL.64 [R1+0x28d0], R80 ;  /* 0x0028d05001007387 */ /* 0x0003e60000100a00 */
[C---:B------:R-:W-:Y:S01]  /*42e50*/  IMAD.WIDE R76, R7.reuse, 0x4, R76 ;  /* 0x00000004074c7825 */ /* 0x040fe200078e024c */
[----:B------:R-:W-:Y:S03]  /*42e60*/  STL.64 [R1+0x3628], R42 ;  /* 0x0036282a01007387 */ /* 0x000fe60000100a00 */
        /* <DEDUP_REMOVED lines=9> */
[----:B------:R-:W-:Y:S04]  /*42f00*/  STL.64 [R1+0x2920], R68 ;  /* 0x0029204401007387 */ /* 0x000fe80000100a00 */
[----:B------:R1:W-:Y:S04]  /*42f10*/  STL.64 [R1+0x35d0], R64 ;  /* 0x0035d04001007387 */ /* 0x0003e80000100a00 */
        /* <DEDUP_REMOVED lines=10> */
[----:B--2---:R-:W-:-:S04]  /*42fc0*/  IMAD.WIDE R60, R7, 0x4, R60 ;  /* 0x00000004073c7825 */ /* 0x004fc800078e023c */
[C---:B---3--:R-:W-:Y:S01]  /*42fd0*/  IMAD.WIDE R56, R7.reuse, 0x4, R56 ;  /* 0x0000000407387825 */ /* 0x048fe200078e0238 */
        /* <DEDUP_REMOVED lines=14> */
[----:B------:R2:W-:Y:S03]  /*430c0*/  STL.64 [R1+0x3630], R40 ;  /* 0x0036302801007387 */ /* 0x0005e60000100a00 */
[----:B----4-:R-:W-:Y:S01]  /*430d0*/  IMAD.WIDE R36, R7, 0x4, R36 ;  /* 0x0000000407247825 */ /* 0x010fe200078e0224 */
        /* <DEDUP_REMOVED lines=10> */
[----:B------:R-:W-:-:S02]  /*43180*/  IADD3 R236, R240, -0xe6, RZ ;  /* 0xffffff1af0ec7810 */ /* 0x000fc40007ffe0ff */
[----:B------:R-:W-:Y:S01]  /*43190*/  IADD3 R237, R237, -0x89, RZ ;  /* 0xffffff77eded7810 */ /* 0x000fe20007ffe0ff */
[----:B------:R-:W-:Y:S01]  /*431a0*/  LDGSTS.E [R250+0x78000], desc[UR60][R62.64], !P2 ;  /* 0x780000003efa7fae */ /* 0x000fe2000d12187c */
[----:B------:R-:W-:Y:S01]  /*431b0*/  ISETP.GE.U32.AND P3, PT, R236, 0x7ffffe9b, PT ;  /* 0x7ffffe9bec00780c */ /* 0x000fe20003f66070 */
[----:B------:R-:W-:Y:S01]  /*431c0*/  VIADD R236, R241, 0xffffff19 ;  /* 0xffffff19f1ec7836 */ /* 0x000fe20000000000 */
[----:B------:R-:W1:Y:S01]  /*431d0*/  LDC R240, c[0x0][0x230] ;  /* 0x00008c00fff07b82 */ /* 0x000e620000000800 */
[----:B------:R-:W-:Y:S03]  /*431e0*/  LDGSTS.E [R250+0x7c000], desc[UR60][R60.64], !P2 ;  /* 0x7c0000003cfa7fae */ /* 0x000fe6000d12187c */
[----:B------:R-:W-:Y:S01]  /*431f0*/  ISETP.GE.U32.AND P4, PT, R236, 0x7ffffe9a, PT ;  /* 0x7ffffe9aec00780c */ /* 0x000fe20003f86070 */
[----:B------:R-:W-:Y:S01]  /*43200*/  VIADD R236, R239, 0xffffff18 ;  /* 0xffffff18efec7836 */ /* 0x000fe20000000000 */
[----:B------:R-:W-:Y:S01]  /*43210*/  ISETP.GE.U32.AND P2, PT, R237, 0x7ffffef8, PT ;  /* 0x7ffffef8ed00780c */ /* 0x000fe20003f46070 */
[----:B------:R-:W4:Y:S01]  /*43220*/  LDL.LU.64 R68, [R1+0x10c0] ;  /* 0x0010c00001447983 */ /* 0x000f220000300a00 */
[----:B------:R-:W1:Y:S02]  /*43230*/  LDC R239, c[0x0][0x230] ;  /* 0x00008c00ffef7b82 */ /* 0x000e640000000800 */
[----:B------:R-:W-:Y:S01]  /*43240*/  ISETP.GE.U32.AND P5, PT, R236, 0x7ffffe99, PT ;  /* 0x7ffffe99ec00780c */ /* 0x000fe20003fa6070 */
[----:B------:R-:W-:Y:S04]  /*43250*/  LDGSTS.E [R250+0x70004], desc[UR60][R58.64], !P3 ;  /* 0x700040003afa7fae */ /* 0x000fe8000d92187c */
[----:B------:R-:W-:Y:S01]  /*43260*/  LDGSTS.E [R250+0x74004], desc[UR60][R56.64], !P3 ;  /* 0x7400400038fa7fae */ /* 0x000fe2000d92187c */
[----:B------:R-:W4:Y:S03]  /*43270*/  LDC R241, c[0x0][0x230] ;  /* 0x00008c00fff17b82 */ /* 0x000f260000000800 */
        /* <DEDUP_REMOVED lines=9> */
[----:B------:R-:W4:Y:S04]  /*43310*/  LDL.LU.64 R70, [R1+0x10c8] ;  /* 0x0010c80001467983 */ /* 0x000f280000300a00 */
[----:B------:R1:W-:Y:S01]  /*43320*/  LDGSTS.E [R250+0x7c00c], desc[UR60][R36.64], !P5 ;  /* 0x7c00c00024fa7fae */ /* 0x0003e2000e92187c */
[----:B------:R-:W-:-:S02]  /*43330*/  VIADD R236, R238, 0xffffff76 ;  /* 0xffffff76eeec7836 */ /* 0x000fc40000000000 */
[----:B-1----:R-:W-:Y:S02]  /*43340*/  VIADD R239, R239, 0xffffff75 ;  /* 0xffffff75efef7836 */ /* 0x002fe40000000000 */
[----:B------:R-:W-:Y:S01]  /*43350*/  VIADD R237, R242, 0xffffff57 ;  /* 0xffffff57f2ed7836 */ /* 0x000fe20000000000 */
[----:B------:R-:W1:Y:S01]  /*43360*/  LDC R250, c[0x0][0x230] ;  /* 0x00008c00fffa7b82 */ /* 0x000e620000000800 */
        /* <DEDUP_REMOVED lines=31> */
[----:B------:R-:W-:-:S02]  /*43560*/  ISETP.GE.U32.AND P4, PT, R239, 0x7ffffef6, PT ;  /* 0x7ffffef6ef00780c */ /* 0x000fc40003f86070 */
[----:B------:R-:W-:Y:S01]  /*43570*/  IADD3 R238, R241, -0x8c, RZ ;  /* 0xffffff74f1ee7810 */ /* 0x000fe20007ffe0ff */
[----:B------:R2:W-:Y:S01]  /*43580*/  LDGSTS.E [R249+0x40004], desc[UR60][R42.64], !P3 ;  /* 0x400040002af97fae */ /* 0x0005e2000d92187c */
[----:B------:R-:W-:Y:S01]  /*43590*/  ISETP.GE.U32.AND P6, PT, R237, 0x7ffffed8, PT ;  /* 0x7ffffed8ed00780c */ /* 0x000fe20003fc6070 */
[----:B------:R-:W-:Y:S01]  /*435a0*/  VIADD R236, R243, 0xffffff56 ;  /* 0xffffff56f3ec7836 */ /* 0x000fe20000000000 */
[----:B------:R-:W-:Y:S01]  /*435b0*/  ISETP.GE.U32.AND P5, PT, R238, 0x7ffffef5, PT ;  /* 0x7ffffef5ee00780c */ /* 0x000fe20003fa6070 */
[----:B------:R1:W-:Y:S01]  /*435c0*/  LDGSTS.E [R249+0x44004], desc[UR60][R40.64], !P3 ;  /* 0x4400400028f97fae */ /* 0x0003e2000d92187c */
[----:B------:R-:W4:Y:S03]  /*435d0*/  LDC R237, c[0x0][0x230] ;  /* 0x00008c00ffed7b82 */ /* 0x000f260000000800 */
[----:B------:R3:W-:Y:S01]  /*435e0*/  LDGSTS.E [R249+0x48004], desc[UR60][R38.64], !P3 ;  /* 0x4800400026f97fae */ /* 0x0007e2000d92187c */
[----:B--2---:R-:W-:-:S03]  /*435f0*/  IMAD.WIDE R42, R7, 0x4, R68 ;  /* 0x00000004072a7825 */ /* 0x004fc600078e0244 */
[----:B------:R2:W-:Y:S01]  /*43600*/  LDGSTS.E [R249+0x4c004], desc[UR60][R36.64], !P3 ;  /* 0x4c00400024f97fae */ /* 0x0005e2000d92187c */
[----:B------:R-:W-:Y:S01]  /*43610*/  ISETP.GE.U32.AND P0, PT, R236, 0x7ffffed7, PT ;  /* 0x7ffffed7ec00780c */ /* 0x000fe20003f06070 */
[----:B------:R-:W4:Y:S01]  /*43620*/  LDC R241, c[0x0][0x230] ;  /* 0x00008c00fff17b82 */ /* 0x000f220000000800 */
[C---:B-1----:R-:W-:Y:S01]  /*43630*/  IMAD.WIDE R40, R7.reuse, 0x4, R70 ;  /* 0x0000000407287825 */ /* 0x042fe200078e0246 */
[----:B------:R4:W-:Y:S04]  /*43640*/  STL.64 [R1+0x2088], R42 ;  /* 0x0020882a01007387 */ /* 0x0009e80000100a00 */
[----:B------:R1:W-:Y:S02]  /*43650*/  STL.64 [R1+0x2090], R40 ;  /* 0x0020902801007387 */ /* 0x0003e40000100a00 */
[----:B------:R-:W1:Y:S02]  /*43660*/  LDC R239, c[0x0][0x230] ;  /* 0x00008c00ffef7b82 */ /* 0x000e640000000800 */
[----:B------:R4:W-:Y:S04]  /*43670*/  LDGSTS.E [R249+0x40008], desc[UR60][R42.64], !P4 ;  /* 0x400080002af97fae */ /* 0x0009e8000e12187c */
[----:B------:R1:W-:Y:S02]  /*43680*/  LDGSTS.E [R249+0x44008], desc[UR60][R40.64], !P4 ;  /* 0x4400800028f97fae */ /* 0x0003e4000e12187c */
[----:B------:R-:W1:Y:S08]  /*43690*/  LDC R238, c[0x0][0x230] ;  /* 0x00008c00ffee7b82 */ /* 0x000e700000000800 */
        /* <DEDUP_REMOVED lines=13> */
[----:B-1----:R-:W-:-:S03]  /*43770*/  IMAD.WIDE R40, R7, 0x4, R64 ;  /* 0x0000000407287825 */ /* 0x002fc600078e0240 */
[----:B------:R1:W-:Y:S04]  /*43780*/  LDGSTS.E [R249+0x4000c], desc[UR60][R42.64], !P5 ;  /* 0x4000c0002af97fae */ /* 0x0003e8000e92187c */
[----:B------:R1:W-:Y:S01]  /*43790*/  LDGSTS.E [R249+0x4400c], desc[UR60][R40.64], !P5 ;  /* 0x4400c00028f97fae */ /* 0x0003e2000e92187c */
[----:B---3--:R-:W-:-:S05]  /*437a0*/  IMAD.WIDE R38, R7, 0x4, R66 ;  /* 0x0000000407267825 */ /* 0x008fca00078e0242 */
[----:B------:R3:W-:Y:S01]  /*437b0*/  LDGSTS.E [R249+0x4800c], desc[UR60][R38.64], !P5 ;  /* 0x4800c00026f97fae */ /* 0x0007e2000e92187c */
[----:B------:R-:W-:-:S03]  /*437c0*/  IMAD.WIDE R36, R7, 0x4, R82 ;  /* 0x0000000407247825 */ /* 0x000fc600078e0252 */
[----:B------:R-:W4:Y:S04]  /*437d0*/  LDL.LU.64 R82, [R1+0x1138] ;  /* 0x0011380001527983 */ /* 0x000f280000300a00 */
[----:B------:R3:W-:Y:S04]  /*437e0*/  STL.64 [R1+0x20b0], R40 ;  /* 0x0020b02801007387 */ /* 0x0007e80000100a00 */
[----:B------:R3:W-:Y:S01]  /*437f0*/  STL.64 [R1+0x20b8], R38 ;  /* 0x0020b82601007387 */ /* 0x0007e20000100a00 */
[----:B-1----:R-:W-:-:S03]  /*43800*/  IMAD.WIDE R42, R7, 0x4, R72 ;  /* 0x00000004072a7825 */ /* 0x002fc600078e0248 */
[----:B------:R2:W-:Y:S01]  /*43810*/  STL.64 [R1+0x20c0], R36 ;  /* 0x0020c02401007387 */ /* 0x0005e20000100a00 */
[----:B---3--:R-:W-:-:S03]  /*43820*/  IMAD.WIDE R40, R7, 0x4, R76 ;  /* 0x0000000407287825 */ /* 0x008fc600078e024c */
[----:B------:R-:W3:Y:S01]  /*43830*/  LDL.LU.64 R60, [R1+0x1140] ;  /* 0x00114000013c7983 */ /* 0x000ee20000300a00 */
[----:B------:R-:W-:-:S03]  /*43840*/  IMAD.WIDE R38, R7, 0x4, R78 ;  /* 0x0000000407267825 */ /* 0x000fc600078e024e */
        /* <DEDUP_REMOVED lines=30> */
[----:B---3--:R-:W-:-:S03]  /*43a30*/  IMAD.WIDE R42, R7, 0x4, R60 ;  /* 0x00000004072a7825 */ /* 0x008fc600078e023c */
[----:B------:R2:W-:Y:S04]  /*43a40*/  LDGSTS.E [R249+0x5c004], desc[UR60][R36.64], !P0 ;  /* 0x5c00400024f97fae */ /* 0x0005e8000c12187c */
[----:B------:R-:W3:Y:S01]  /*43a50*/  LDL.LU.64 R74, [R1+0x1190] ;  /* 0x00119000014a7983 */ /* 0x000ee20000300a00 */
[----:B-1----:R-:W-:-:S03]  /*43a60*/  IMAD.WIDE R40, R7, 0x4, R72 ;  /* 0x0000000407287825 */ /* 0x002fc600078e0248 */
        /* <DEDUP_REMOVED lines=10> */
[----:B------:R-:W-:-:S04]  /*43b10*/  IADD3 R236, R251, -0xab, RZ ;  /* 0xffffff55fbec7810 */ /* 0x000fc80007ffe0ff */
[----:B------:R-:W-:Y:S01]  /*43b20*/  ISETP.GE.U32.AND P2, PT, R236, 0x7ffffed6, PT ;  /* 0x7ffffed6ec00780c */ /* 0x000fe20003f46070 */
[----:B------:R-:W-:Y:S02]  /*43b30*/  VIADD R236, R240, 0xffffff54 ;  /* 0xffffff54f0ec7836 */ /* 0x000fe40000000000 */
[----:B------:R-:W3:Y:S03]  /*43b40*/  LDC R240, c[0x0][0x230] ;  /* 0x00008c00fff07b82 */ /* 0x000ee60000000800 */
[----:B------:R-:W-:Y:S01]  /*43b50*/  ISETP.GE.U32.AND P3, PT, R236, 0x7ffffed5, PT ;  /* 0x7ffffed5ec00780c */ /* 0x000fe20003f66070 */
[----:B------:R-:W-:-:S04]  /*43b60*/  VIADD R236, R237, 0xffffff37 ;  /* 0xffffff37edec7836 */ /* 0x000fc80000000000 */
[----:B------:R-:W3:Y:S02]  /*43b70*/  LDC R237, c[0x0][0x230] ;  /* 0x00008c00ffed7b82 */ /* 0x000ee40000000800 */
[----:B------:R1:W-:Y:S01]  /*43b80*/  LDGSTS.E [R249+0x50008], desc[UR60][R42.64], !P2 ;  /* 0x500080002af97fae */ /* 0x0003e2000d12187c */
[----:B------:R-:W-:-:S03]  /*43b90*/  ISETP.GE.U32.AND P4, PT, R236, 0x7ffffeb8, PT ;  /* 0x7ffffeb8ec00780c */ /* 0x000fc60003f86070 */
        /* <DEDUP_REMOVED lines=20> */
[----:B---3--:R-:W-:-:S03]  /*43ce0*/  IMAD.WIDE R38, R7, 0x4, R74 ;  /* 0x0000000407267825 */ /* 0x008fc600078e024a */
        /* <DEDUP_REMOVED lines=18> */
[----:B------:R-:W-:-:S02]  /*43e10*/  IADD3 R236, R241, -0xca, RZ ;  /* 0xffffff36f1ec7810 */ /* 0x000fc40007ffe0ff */
[----:B------:R-:W1:Y:S01]  /*43e20*/  LDC R241, c[0x0][0x230] ;  /* 0x00008c00fff17b82 */ /* 0x000e620000000800 */
[----:B------:R4:W-:Y:S01]  /*43e30*/  LDGSTS.E [R249+0x6c000], desc[UR60][R36.64], !P4 ;  /* 0x6c00000024f97fae */ /* 0x0009e2000e12187c */
        /* <DEDUP_REMOVED lines=36> */
[----:B------:R-:W1:Y:S01]  /*44080*/  LDC R239, c[0x0][0x230] ;  /* 0x00008c00ffef7b82 */ /* 0x000e620000000800 */
[----:B------:R-:W-:Y:S02]  /*44090*/  STL.64 [R1+0x3688], R50 ;  /* 0x0036883201007387 */ /* 0x000fe40000100a00 */
[----:B------:R-:W-:Y:S01]  /*440a0*/  ISETP.GE.U32.AND P6, PT, R236, 0x7ffffeb6, PT ;  /* 0x7ffffeb6ec00780c */ /* 0x000fe20003fc6070 */
[----:B------:R-:W-:-:S04]  /*440b0*/  VIADD R236, R238, 0xffffff34 ;  /* 0xffffff34eeec7836 */ /* 0x000fc80000000000 */
[----:B------:R-:W1:Y:S01]  /*440c0*/  LDC R238, c[0x0][0x230] ;  /* 0x00008c00ffee7b82 */ /* 0x000e620000000800 */
[----:B------:R-:W-:Y:S02]  /*440d0*/  ISETP.GE.U32.AND P0, PT, R236, 0x7ffffeb5, PT ;  /* 0x7ffffeb5ec00780c */ /* 0x000fe40003f06070 */
[----:B------:R-:W-:-:S04]  /*440e0*/  IADD3 R236, R237, -0xe9, RZ ;  /* 0xffffff17edec7810 */ /* 0x000fc80007ffe0ff */
[----:B------:R-:W-:Y:S01]  /*440f0*/  ISETP.GE.U32.AND P2, PT, R236, 0x7ffffe98, PT ;  /* 0x7ffffe98ec00780c */ /* 0x000fe20003f46070 */
[----:B------:R-:W-:Y:S01]  /*44100*/  LDGSTS.E [R249+0x60008], desc[UR60][R82.64], !P6 ;  /* 0x6000800052f97fae */ /* 0x000fe2000f12187c */
        /* <DEDUP_REMOVED lines=57> */
[----:B------:R-:W-:Y:S01]  /*444a0*/  VIADD R237, R237, 0xffffff73 ;  /* 0xffffff73eded7836 */ /* 0x000fe20000000000 */
[----:B------:R-:W-:Y:S01]  /*444b0*/  LDGSTS.E [R249+0x7c000], desc[UR60][R60.64], !P2 ;  /* 0x7c0000003cf97fae */ /* 0x000fe2000d12187c */
[----:B------:R-:W1:Y:S01]  /*444c0*/  LDC R240, c[0x0][0x230] ;  /* 0x00008c00fff07b82 */ /* 0x000e620000000800 */
[----:B------:R-:W-:Y:S01]  /*444d0*/  ISETP.GE.U32.AND P3, PT, R236, 0x7ffffe97, PT ;  /* 0x7ffffe97ec00780c */ /* 0x000fe20003f66070 */
[----:B------:R-:W-:Y:S01]  /*444e0*/  VIADD R236, R241, 0xffffff15 ;  /* 0xffffff15f1ec7836 */ /* 0x000fe20000000000 */
[----:B------:R-:W4:Y:S04]  /*444f0*/  LDL.LU.64 R68, [R1+0x12c0] ;  /* 0x0012c00001447983 */ /* 0x000f280000300a00 */
[----:B------:R-:W-:Y:S01]  /*44500*/  ISETP.GE.U32.AND P4, PT, R236, 0x7ffffe96, PT ;  /* 0x7ffffe96ec00780c */ /* 0x000fe20003f86070 */
[----:B------:R-:W4:Y:S01]  /*44510*/  LDL.LU.64 R70, [R1+0x12c8] ;  /* 0x0012c80001467983 */ /* 0x000f220000300a00 */
[----:B------:R-:W-:Y:S01]  /*44520*/  IADD3 R236, R239, -0xec, RZ ;  /* 0xffffff14efec7810 */ /* 0x000fe20007ffe0ff */
[----:B------:R-:W1:Y:S03]  /*44530*/  LDC R241, c[0x0][0x230] ;  /* 0x00008c00fff17b82 */ /* 0x000e660000000800 */
[----:B------:R-:W-:Y:S01]  /*44540*/  ISETP.GE.U32.AND P5, PT, R236, 0x7ffffe95, PT ;  /* 0x7ffffe95ec00780c */ /* 0x000fe20003fa6070 */
[----:B------:R-:W-:Y:S01]  /*44550*/  LDGSTS.E [R249+0x70004], desc[UR60][R58.64], !P3 ;  /* 0x700040003af97fae */ /* 0x000fe2000d92187c */
[----:B------:R-:W-:-:S03]  /*44560*/  ISETP.GE.U32.AND P2, PT, R237, 0x7ffffef4, PT ;  /* 0x7ffffef4ed00780c */ /* 0x000fc60003f46070 */
[----:B------:R-:W-:Y:S01]  /*44570*/  LDGSTS.E [R249+0x74004], desc[UR60][R56.64], !P3 ;  /* 0x7400400038f97fae */ /* 0x000fe2000d92187c */
[----:B------:R-:W1:Y:S03]  /*44580*/  LDC R239, c[0x0][0x230] ;  /* 0x00008c00ffef7b82 */ /* 0x000e660000000800 */
        /* <DEDUP_REMOVED lines=9> */
[----:B------:R1:W-:Y:S01]  /*44620*/  LDGSTS.E [R249+0x7c00c], desc[UR60][R36.64], !P5 ;  /* 0x7c00c00024f97fae */ /* 0x0003e2000e92187c */
[----:B------:R-:W-:Y:S01]  /*44630*/  VIADD R236, R238, 0xffffff72 ;  /* 0xffffff72eeec7836 */ /* 0x000fe20000000000 */
[----:B-1----:R-:W-:Y:S01]  /*44640*/  IADD3 R239, R239, -0x8f, RZ ;  /* 0xffffff71efef7810 */ /* 0x002fe20007ffe0ff */
        /* <DEDUP_REMOVED lines=37> */
[----:B------:R-:W-:Y:S01]  /*448a0*/  IADD3 R236, R243, -0xae, RZ ;  /* 0xffffff52f3ec7810 */ /* 0x000fe20007ffe0ff */
        /* <DEDUP_REMOVED lines=86> */
[----:B------:R-:W-:-:S05]  /*44e10*/  VIADD R236, R250, 0xffffff51 ;  /* 0xffffff51faec7836 */ /* 0x000fca0000000000 */
[----:B------:R-:W-:Y:S01]  /*44e20*/  ISETP.GE.U32.AND P2, PT, R236, 0x7ffffed2, PT ;  /* 0x7ffffed2ec00780c */ /* 0x000fe20003f46070 */
[----:B------:R-:W-:Y:S02]  /*44e30*/  VIADD R236, R240, 0xffffff50 ;  /* 0xffffff50f0ec7836 */ /* 0x000fe40000000000 */
[----:B------:R-:W3:Y:S03]  /*44e40*/  LDC R240, c[0x0][0x230] ;  /* 0x00008c00fff07b82 */ /* 0x000ee60000000800 */
[----:B------:R-:W-:Y:S02]  /*44e50*/  ISETP.GE.U32.AND P3, PT, R236, 0x7ffffed1, PT ;  /* 0x7ffffed1ec00780c */ /* 0x000fe40003f66070 */
[----:B------:R-:W-:-:S03]  /*44e60*/  IADD3 R236, R237, -0xcd, RZ ;  /* 0xffffff33edec7810 */ /* 0x000fc60007ffe0ff */
        /* <DEDUP_REMOVED lines=83> */
[----:B------:R-:W-:Y:S02]  /*453a0*/  ISETP.GE.U32.AND P6, PT, R236, 0x7ffffeb2, PT ;  /* 0x7ffffeb2ec00780c */ /* 0x000fe40003fc6070 */
[----:B------:R-:W-:-:S03]  /*453b0*/  IADD3 R236, R238, -0xd0, RZ ;  /* 0xffffff30eeec7810 */ /* 0x000fc60007ffe0ff */
[----:B------:R-:W1:Y:S01]  /*453c0*/  LDC R238, c[0x0][0x230] ;  /* 0x00008c00ffee7b82 */ /* 0x000e620000000800 */
[----:B------:R-:W-:Y:S01]  /*453d0*/  ISETP.GE.U32.AND P0, PT, R236, 0x7ffffeb1, PT ;  /* 0x7ffffeb1ec00780c */ /* 0x000fe20003f06070 */
[----:B------:R-:W-:-:S05]  /*453e0*/  VIADD R236, R237, 0xffffff13 ;  /* 0xffffff13edec7836 */ /* 0x000fca0000000000 */
        /* <DEDUP_REMOVED lines=62> */
[----:B------:R-:W-:Y:S02]  /*457d0*/  ISETP.GE.U32.AND P3, PT, R236, 0x7ffffe93, PT ;  /* 0x7ffffe93ec00780c */ /* 0x000fe40003f66070 */
[----:B------:R-:W-:Y:S01]  /*457e0*/  IADD3 R236, R241, -0xef, RZ ;  /* 0xffffff11f1ec7810 */ /* 0x000fe20007ffe0ff */
[----:B------:R-:W4:Y:S03]  /*457f0*/  LDL.LU.64 R68, [R1+0x14c0] ;  /* 0x0014c00001447983 */ /* 0x000f260000300a00 */
        /* <DEDUP_REMOVED lines=19> */
[----:B------:R-:W-:Y:S01]  /*45930*/  IADD3 R236, R238, -0x92, RZ ;  /* 0xffffff6eeeec7810 */ /* 0x000fe20007ffe0ff */
[----:B-1----:R-:W-:Y:S01]  /*45940*/  VIADD R239, R239, 0xffffff6d ;  /* 0xffffff6defef7836 */ /* 0x002fe20000000000 */
[----:B------:R-:W-:Y:S01]  /*45950*/  IADD3 R237, R242, -0xb1, RZ ;  /* 0xffffff4ff2ed7810 */ /* 0x000fe20007ffe0ff */
        /* <DEDUP_REMOVED lines=16> */
[----:B------:R-:W3:Y:S01]  /*45a60*/  LDL.LU.64 R62, [R1+0x14e0] ;  /* 0x0014e000013e7983 */ /* 0x000ee20000300a00 */
[----:B----4-:R-:W-:-:S03]  /*45a70*/  IMAD.WIDE R40, R7, 0x4, R82 ;  /* 0x0000000407287825 */ /* 0x010fc600078e0252 */
[----:B------:R-:W4:Y:S04]  /*45a80*/  LDL.LU.64 R64, [R1+0x14e8] ;  /* 0x0014e80001407983 */ /* 0x000f280000300a00 */
[----:B------:R2:W-:Y:S04]  /*45a90*/  LDGSTS.E [R247+0x48000], desc[UR60][R38.64], !P2 ;  /* 0x4800000026f77fae */ /* 0x0005e8000d12187c */
[----:B------:R1:W-:Y:S04]  /*45aa0*/  STL.64 [R1+0x1f68], R42 ;  /* 0x001f682a01007387 */ /* 0x0003e80000100a00 */
[----:B------:R1:W-:Y:S04]  /*45ab0*/  LDGSTS.E [R247+0x4c000], desc[UR60][R36.64], !P2 ;  /* 0x4c00000024f77fae */ /* 0x0003e8000d12187c */
[----:B------:R-:W4:Y:S01]  /*45ac0*/  LDL.LU.64 R66, [R1+0x14f0] ;  /* 0x0014f00001427983 */ /* 0x000f220000300a00 */
[----:B--2---:R-:W-:-:S03]  /*45ad0*/  IMAD.WIDE R38, R7, 0x4, R76 ;  /* 0x0000000407267825 */ /* 0x004fc600078e024c */
[----:B------:R2:W-:Y:S01]  /*45ae0*/  STL.64 [R1+0x1f70], R40 ;  /* 0x001f702801007387 */ /* 0x0005e20000100a00 */
[----:B-1----:R-:W-:-:S03]  /*45af0*/  IMAD.WIDE R36, R7, 0x4, R78 ;  /* 0x0000000407247825 */ /* 0x002fc600078e024e */
        /* <DEDUP_REMOVED lines=12> */
[----:B------:R1:W-:Y:S04]  /*45bc0*/  LDGSTS.E [R247+0x44004], desc[UR60][R40.64], !P3 ;  /* 0x4400400028f77fae */ /* 0x0003e8000d92187c */
[----:B------:R3:W-:Y:S01]  /*45bd0*/  LDGSTS.E [R247+0x48004], desc[UR60][R38.64], !P3 ;  /* 0x4800400026f77fae */ /* 0x0007e2000d92187c */
[----:B------:R-:W-:Y:S01]  /*45be0*/  ISETP.GE.U32.AND P5, PT, R238, 0x7ffffeed, PT ;  /* 0x7ffffeedee00780c */ /* 0x000fe20003fa6070 */
[----:B------:R-:W4:Y:S01]  /*45bf0*/  LDC R241, c[0x0][0x230] ;  /* 0x00008c00fff17b82 */ /* 0x000f220000000800 */
[C---:B--2---:R-:W-:Y:S01]  /*45c00*/  IMAD.WIDE R42, R7.reuse, 0x4, R68 ;  /* 0x00000004072a7825 */ /* 0x044fe200078e0244 */
[----:B------:R2:W-:Y:S03]  /*45c10*/  LDGSTS.E [R247+0x4c004], desc[UR60][R36.64], !P3 ;  /* 0x4c00400024f77fae */ /* 0x0005e6000d92187c */
[C---:B-1----:R-:W-:Y:S01]  /*45c20*/  IMAD.WIDE R40, R7.reuse, 0x4, R70 ;  /* 0x0000000407287825 */ /* 0x042fe200078e0246 */
[----:B------:R1:W-:Y:S01]  /*45c30*/  STL.64 [R1+0x1f88], R42 ;  /* 0x001f882a01007387 */ /* 0x0003e20000100a00 */
[----:B------:R-:W-:Y:S01]  /*45c40*/  ISETP.GE.U32.AND P0, PT, R236, 0x7ffffecf, PT ;  /* 0x7ffffecfec00780c */ /* 0x000fe20003f06070 */
[----:B------:R-:W4:Y:S02]  /*45c50*/  LDC R239, c[0x0][0x230] ;  /* 0x00008c00ffef7b82 */ /* 0x000f240000000800 */
[----:B------:R4:W-:Y:S04]  /*45c60*/  STL.64 [R1+0x1f90], R40 ;  /* 0x001f902801007387 */ /* 0x0009e80000100a00 */
[----:B------:R1:W-:Y:S02]  /*45c70*/  LDGSTS.E [R247+0x40008], desc[UR60][R42.64], !P4 ;  /* 0x400080002af77fae */ /* 0x0003e4000e12187c */
[----:B------:R-:W4:Y:S02]  /*45c80*/  LDC R238, c[0x0][0x230] ;  /* 0x00008c00ffee7b82 */ /* 0x000f240000000800 */
[----:B------:R4:W-:Y:S06]  /*45c90*/  LDGSTS.E [R247+0x44008], desc[UR60][R40.64], !P4 ;  /* 0x4400800028f77fae */ /* 0x0009ec000e12187c */
[----:B------:R-:W4:Y:S01]  /*45ca0*/  LDC R243, c[0x0][0x230] ;  /* 0x00008c00fff37b82 */ /* 0x000f220000000800 */
[----:B---3--:R-:W-:-:S05]  /*45cb0*/  IMAD.WIDE R38, R7, 0x4, R74 ;  /* 0x0000000407267825 */ /* 0x008fca00078e024a */
[----:B------:R3:W-:Y:S01]  /*45cc0*/  STL.64 [R1+0x1f98], R38 ;  /* 0x001f982601007387 */ /* 0x0007e20000100a00 */
[----:B--2---:R-:W-:-:S03]  /*45cd0*/  IMAD.WIDE R36, R7, 0x4, R80 ;  /* 0x0000000407247825 */ /* 0x004fc600078e0250 */
[----:B------:R-:W2:Y:S04]  /*45ce0*/  LDL.LU.64 R68, [R1+0x1518] ;  /* 0x0015180001447983 */ /* 0x000ea80000300a00 */
[----:B------:R3:W-:Y:S04]  /*45cf0*/  STL.64 [R1+0x1fa0], R36 ;  /* 0x001fa02401007387 */ /* 0x0007e80000100a00 */
[----:B------:R-:W2:Y:S04]  /*45d00*/  LDL.LU.64 R70, [R1+0x1520] ;  /* 0x0015200001467983 */ /* 0x000ea80000300a00 */
[----:B------:R-:W2:Y:S04]  /*45d10*/  LDL.LU.64 R80, [R1+0x1528] ;  /* 0x0015280001507983 */ /* 0x000ea80000300a00 */
[----:B------:R3:W-:Y:S01]  /*45d20*/  LDGSTS.E [R247+0x48008], desc[UR60][R38.64], !P4 ;  /* 0x4800800026f77fae */ /* 0x0007e2000e12187c */
[----:B-1----:R-:W-:-:S03]  /*45d30*/  IMAD.WIDE R42, R7, 0x4, R62 ;  /* 0x00000004072a7825 */ /* 0x002fc600078e023e */
[----:B------:R1:W-:Y:S04]  /*45d40*/  LDGSTS.E [R247+0x4c008], desc[UR60][R36.64], !P4 ;  /* 0x4c00800024f77fae */ /* 0x0003e8000e12187c */
[----:B------:R-:W2:Y:S01]  /*45d50*/  LDL.LU.64 R74, [R1+0x1530] ;  /* 0x00153000014a7983 */ /* 0x000ea20000300a00 */
[----:B----4-:R-:W-:-:S03]  /*45d60*/  IMAD.WIDE R40, R7, 0x4, R64 ;  /* 0x0000000407287825 */ /* 0x010fc600078e0240 */
[----:B------:R4:W-:Y:S04]  /*45d70*/  STL.64 [R1+0x1fa8], R42 ;  /* 0x001fa82a01007387 */ /* 0x0009e80000100a00 */
[----:B------:R4:W-:Y:S04]  /*45d80*/  LDGSTS.E [R247+0x4000c], desc[UR60][R42.64], !P5 ;  /* 0x4000c0002af77fae */ /* 0x0009e8000e92187c */
[----:B------:R4:W-:Y:S01]  /*45d90*/  LDGSTS.E [R247+0x4400c], desc[UR60][R40.64], !P5 ;  /* 0x4400c00028f77fae */ /* 0x0009e2000e92187c */
[----:B---3--:R-:W-:-:S05]  /*45da0*/  IMAD.WIDE R38, R7, 0x4, R66 ;  /* 0x0000000407267825 */ /* 0x008fca00078e0242 */
[----:B------:R3:W-:Y:S01]  /*45db0*/  LDGSTS.E [R247+0x4800c], desc[UR60][R38.64], !P5 ;  /* 0x4800c00026f77fae */ /* 0x0007e2000e92187c */
[----:B-1----:R-:W-:-:S03]  /*45dc0*/  IMAD.WIDE R36, R7, 0x4, R82 ;  /* 0x0000000407247825 */ /* 0x002fc600078e0252 */
[----:B------:R-:W2:Y:S04]  /*45dd0*/  LDL.LU.64 R82, [R1+0x1538] ;  /* 0x0015380001527983 */ /* 0x000ea80000300a00 */
[----:B------:R1:W-:Y:S04]  /*45de0*/  STL.64 [R1+0x1fb0], R40 ;  /* 0x001fb02801007387 */ /* 0x0003e80000100a00 */
[----:B------:R3:W-:Y:S01]  /*45df0*/  STL.64 [R1+0x1fb8], R38 ;  /* 0x001fb82601007387 */ /* 0x0007e20000100a00 */
[----:B----4-:R-:W-:-:S03]  /*45e00*/  IMAD.WIDE R42, R7, 0x4, R72 ;  /* 0x00000004072a7825 */ /* 0x010fc600078e0248 */
        /* <DEDUP_REMOVED lines=17> */
[----:B------:R2:W-:Y:S01]  /*45f20*/  LDGSTS.E [R247+0x5c000], desc[UR60][R36.64], !P6 ;  /* 0x5c00000024f77fae */ /* 0x0005e2000f12187c */
[----:B------:R-:W-:-:S03]  /*45f30*/  IMAD.WIDE R40, R7, 0x4, R80 ;  /* 0x0000000407287825 */ /* 0x000fc600078e0250 */
[----:B------:R4:W-:Y:S04]  /*45f40*/  LDGSTS.E [R247+0x50004], desc[UR60][R42.64], !P0 ;  /* 0x500040002af77fae */ /* 0x0009e8000c12187c */
[----:B------:R-:W3:Y:S04]  /*45f50*/  LDL.LU.64 R80, [R1+0x1560] ;  /* 0x0015600001507983 */ /* 0x000ee80000300a00 */
[----:B------:R4:W-:Y:S01]  /*45f60*/  STL.64 [R1+0x2348], R42 ;  /* 0x0023482a01007387 */ /* 0x0009e20000100a00 */
[----:B------:R-:W-:-:S03]  /*45f70*/  IMAD.WIDE R38, R7, 0x4, R74 ;  /* 0x0000000407267825 */ /* 0x000fc600078e024a */
[----:B------:R-:W3:Y:S04]  /*45f80*/  LDL.LU.64 R62, [R1+0x1568] ;  /* 0x00156800013e7983 */ /* 0x000ee80000300a00 */
[----:B------:R3:W-:Y:S04]  /*45f90*/  STL.64 [R1+0x2350], R40 ;  /* 0x0023502801007387 */ /* 0x0007e80000100a00 */
[----:B------:R-:W3:Y:S04]  /*45fa0*/  LDL.LU.64 R64, [R1+0x1570] ;  /* 0x0015700001407983 */ /* 0x000ee80000300a00 */
[----:B------:R1:W-:Y:S04]  /*45fb0*/  STL.64 [R1+0x2358], R38 ;  /* 0x0023582601007387 */ /* 0x0003e80000100a00 */
[----:B------:R-:W3:Y:S04]  /*45fc0*/  LDL.LU.64 R66, [R1+0x1578] ;  /* 0x0015780001427983 */ /* 0x000ee80000300a00 */
[----:B------:R3:W-:Y:S04]  /*45fd0*/  LDGSTS.E [R247+0x54004], desc[UR60][R40.64], !P0 ;  /* 0x5400400028f77fae */ /* 0x0007e8000c12187c */
[----:B------:R1:W-:Y:S01]  /*45fe0*/  LDGSTS.E [R247+0x58004], desc[UR60][R38.64], !P0 ;  /* 0x5800400026f77fae */ /* 0x0003e2000c12187c */
[----:B--2---:R-:W-:-:S05]  /*45ff0*/  IMAD.WIDE R36, R7, 0x4, R82 ;  /* 0x0000000407247825 */ /* 0x004fca00078e0252 */
[----:B------:R2:W-:Y:S04]  /*46000*/  STL.64 [R1+0x2360], R36 ;  /* 0x0023602401007387 */ /* 0x0005e80000100a00 */
[----:B------:R-:W2:Y:S04]  /*46010*/  LDL.LU.64 R68, [R1+0x1580] ;  /* 0x0015800001447983 */ /* 0x000ea80000300a00 */
[----:B------:R-:W2:Y:S04]  /*46020*/  LDL.LU.64 R70, [R1+0x1588] ;  /* 0x0015880001467983 */ /* 0x000ea80000300a00 */
[----:B------:R-:W2:Y:S01]  /*46030*/  LDL.LU.64 R74, [R1+0x1590] ;  /* 0x00159000014a7983 */ /* 0x000ea20000300a00 */
[----:B----4-:R-:W-:-:S03]  /*46040*/  IMAD.WIDE R42, R7, 0x4, R60 ;  /* 0x00000004072a7825 */ /* 0x010fc600078e023c */
[----:B------:R-:W4:Y:S01]  /*46050*/  LDL.LU.64 R82, [R1+0x1598] ;  /* 0x0015980001527983 */ /* 0x000f220000300a00 */
[----:B---3--:R-:W-:-:S03]  /*46060*/  IMAD.WIDE R40, R7, 0x4, R72 ;  /* 0x0000000407287825 */ /* 0x008fc600078e0248 */
[----:B------:R2:W-:Y:S04]  /*46070*/  LDGSTS.E [R247+0x5c004], desc[UR60][R36.64], !P0 ;  /* 0x5c00400024f77fae */ /* 0x0005e8000c12187c */
[----:B------:R3:W-:Y:S01]  /*46080*/  STL.64 [R1+0x2368], R42 ;  /* 0x0023682a01007387 */ /* 0x0007e20000100a00 */
[----:B-1----:R-:W-:-:S03]  /*46090*/  IMAD.WIDE R38, R7, 0x4, R76 ;  /* 0x0000000407267825 */ /* 0x002fc600078e024c */
[----:B------:R1:W-:Y:S01]  /*460a0*/  STL.64 [R1+0x2370], R40 ;  /* 0x0023702801007387 */ /* 0x0003e20000100a00 */
[----:B--2---:R-:W-:-:S03]  /*460b0*/  IMAD.WIDE R36, R7, 0x4, R78 ;  /* 0x0000000407247825 */ /* 0x004fc600078e024e */
[----:B------:R2:W-:Y:S04]  /*460c0*/  STL.64 [R1+0x2378], R38 ;  /* 0x0023782601007387 */ /* 0x0005e80000100a00 */
[----:B------:R2:W-:Y:S04]  /*460d0*/  STL.64 [R1+0x2380], R36 ;  /* 0x0023802401007387 */ /* 0x0005e80000100a00 */
[----:B------:R-:W4:Y:S04]  /*460e0*/  LDL.LU.64 R72, [R1+0x15a0] ;  /* 0x0015a00001487983 */ /* 0x000f280000300a00 */
[----:B------:R-:W4:Y:S04]  /*460f0*/  LDL.LU.64 R76, [R1+0x15a8] ;  /* 0x0015a800014c7983 */ /* 0x000f280000300a00 */
[----:B------:R-:W4:Y:S01]  /*46100*/  LDL.LU.64 R78, [R1+0x15b0] ;  /* 0x0015b000014e7983 */ /* 0x000f220000300a00 */
[----:B------:R-:W-:-:S05]  /*46110*/  VIADD R236, R249, 0xffffff4d ;  /* 0xffffff4df9ec7836 */ /* 0x000fca0000000000 */
[----:B------:R-:W-:Y:S02]  /*46120*/  ISETP.GE.U32.AND P2, PT, R236, 0x7ffffece, PT ;  /* 0x7ffffeceec00780c */ /* 0x000fe40003f46070 */
[----:B------:R-:W-:Y:S02]  /*46130*/  IADD3 R236, R240, -0xb4, RZ ;  /* 0xffffff4cf0ec7810 */ /* 0x000fe40007ffe0ff */
[----:B------:R-:W4:Y:S02]  /*46140*/  LDC R240, c[0x0][0x230] ;  /* 0x00008c00fff07b82 */ /* 0x000f240000000800 */
[----:B------:R-:W-:Y:S01]  /*46150*/  ISETP.GE.U32.AND P3, PT, R236, 0x7ffffecd, PT ;  /* 0x7ffffecdec00780c */ /* 0x000fe20003f66070 */
[----:B------:R-:W-:-:S06]  /*46160*/  VIADD R236, R237, 0xffffff2f ;  /* 0xffffff2fedec7836 */ /* 0x000fcc0000000000 */
[----:B------:R3:W-:Y:S01]  /*46170*/  LDGSTS.E [R247+0x50008], desc[UR60][R42.64], !P2 ;  /* 0x500080002af77fae */ /* 0x0007e2000d12187c */
[----:B------:R-:W4:Y:S03]  /*46180*/  LDC R237, c[0x0][0x230] ;  /* 0x00008c00ffed7b82 */ /* 0x000f260000000800 */
[----:B------:R1:W-:Y:S04]  /*46190*/  LDGSTS.E [R247+0x54008], desc[UR60][R40.64], !P2 ;  /* 0x5400800028f77fae */ /* 0x0003e8000d12187c */
[----:B------:R2:W-:Y:S01]  /*461a0*/  LDGSTS.E [R247+0x58008], desc[UR60][R38.64], !P2 ;  /* 0x5800800026f77fae */ /* 0x0005e2000d12187c */
[----:B------:R-:W-:-:S03]  /*461b0*/  ISETP.GE.U32.AND P4, PT, R236, 0x7ffffeb0, PT ;  /* 0x7ffffeb0ec00780c */ /* 0x000fc60003f86070 */
[----:B------:R2:W-:Y:S01]  /*461c0*/  LDGSTS.E [R247+0x5c008], desc[UR60][R36.64], !P2 ;  /* 0x5c00800024f77fae */ /* 0x0005e2000d12187c */
[----:B---3--:R-:W-:-:S03]  /*461d0*/  IMAD.WIDE R42, R7, 0x4, R80 ;  /* 0x00000004072a7825 */ /* 0x008fc600078e0250 */
[----:B------:R-:W3:Y:S04]  /*461e0*/  LDL.LU.64 R80, [R1+0x15b8] ;  /* 0x0015b80001507983 */ /* 0x000ee80000300a00 */
[----:B------:R2:W-:Y:S01]  /*461f0*/  STL.64 [R1+0x2388], R42 ;  /* 0x0023882a01007387 */ /* 0x0005e20000100a00 */
[----:B-1----:R-:W-:-:S03]  /*46200*/  IMAD.WIDE R40, R7, 0x4, R62 ;  /* 0x0000000407287825 */ /* 0x002fc600078e023e */
        /* <DEDUP_REMOVED lines=11> */
[----:B------:R1:W-:Y:S03]  /*462c0*/  STL.64 [R1+0x2728], R42 ;  /* 0x0027282a01007387 */ /* 0x0003e60000100a00 */
[C---:B------:R-:W-:Y:S01]  /*462d0*/  IMAD.WIDE R38, R7.reuse, 0x4, R74 ;  /* 0x0000000407267825 */ /* 0x040fe200078e024a */
[----:B------:R1:W-:Y:S03]  /*462e0*/  LDGSTS.E [R247+0x60000], desc[UR60][R42.64], !P4 ;  /* 0x600000002af77fae */ /* 0x0003e6000e12187c */
[C---:B----4-:R-:W-:Y:S01]  /*462f0*/  IMAD.WIDE R36, R7.reuse, 0x4, R82 ;  /* 0x0000000407247825 */ /* 0x050fe200078e0252 */
[----:B------:R2:W-:Y:S04]  /*46300*/  LDGSTS.E [R247+0x64000], desc[UR60][R40.64], !P4 ;  /* 0x6400000028f77fae */ /* 0x0005e8000e12187c */
[----:B------:R-:W4:Y:S04]  /*46310*/  LDL.LU.64 R82, [R1+0x15c0] ;  /* 0x0015c00001527983 */ /* 0x000f280000300a00 */
[----:B------:R2:W-:Y:S04]  /*46320*/  STL.64 [R1+0x2730], R40 ;  /* 0x0027302801007387 */ /* 0x0005e80000100a00 */
[----:B------:R2:W-:Y:S04]  /*46330*/  STL.64 [R1+0x2738], R38 ;  /* 0x0027382601007387 */ /* 0x0005e80000100a00 */
[----:B------:R3:W-:Y:S04]  /*46340*/  STL.64 [R1+0x2740], R36 ;  /* 0x0027402401007387 */ /* 0x0007e80000100a00 */
[----:B------:R-:W4:Y:S04]  /*46350*/  LDL.LU.64 R74, [R1+0x15e0] ;  /* 0x0015e000014a7983 */ /* 0x000f280000300a00 */
[----:B------:R-:W4:Y:S04]  /*46360*/  LDL.LU.64 R66, [R1+0x1600] ;  /* 0x0016000001427983 */ /* 0x000f280000300a00 */
[----:B------:R-:W4:Y:S01]  /*46370*/  LDL.LU.64 R60, [R1+0x1620] ;  /* 0x00162000013c7983 */ /* 0x000f220000300a00 */
[----:B-1----:R-:W-:-:S03]  /*46380*/  IMAD.WIDE R42, R7, 0x4, R72 ;  /* 0x00000004072a7825 */ /* 0x002fc600078e0248 */
[----:B------:R1:W-:Y:S01]  /*46390*/  LDGSTS.E [R247+0x68000], desc[UR60][R38.64], !P4 ;  /* 0x6800000026f77fae */ /* 0x0003e2000e12187c */
[----:B--2---:R-:W-:-:S03]  /*463a0*/  IMAD.WIDE R40, R7, 0x4, R76 ;  /* 0x0000000407287825 */ /* 0x004fc600078e024c */
[----:B------:R-:W2:Y:S04]  /*463b0*/  LDL.LU.64 R54, [R1+0x1640] ;  /* 0x0016400001367983 */ /* 0x000ea80000300a00 */
[----:B------:R-:W-:Y:S01]  /*463c0*/  STL.64 [R1+0x2750], R42 ;  /* 0x0027502a01007387 */ /* 0x000fe20000100a00 */
[----:B-1----:R-:W-:-:S03]  /*463d0*/  IMAD.WIDE R38, R7, 0x4, R78 ;  /* 0x0000000407267825 */ /* 0x002fc600078e024e */
[----:B------:R1:W-:Y:S04]  /*463e0*/  STL.64 [R1+0x2760], R40 ;  /* 0x0027602801007387 */ /* 0x0003e80000100a00 */
[----:B------:R1:W-:Y:S04]  /*463f0*/  STL.64 [R1+0x2770], R38 ;  /* 0x0027702601007387 */ /* 0x0003e80000100a00 */
[----:B------:R-:W2:Y:S01]  /*46400*/  LDL.LU.64 R56, [R1+0x1660] ;  /* 0x0016600001387983 */ /* 0x000ea20000300a00 */
[----:B------:R-:W-:Y:S02]  /*46410*/  VIADD R236, R241, 0xffffff2e ;  /* 0xffffff2ef1ec7836 */ /* 0x000fe40000000000 */
[----:B------:R-:W2:Y:S01]  /*46420*/  LDC R241, c[0x0][0x230] ;  /* 0x00008c00fff17b82 */ /* 0x000ea20000000800 */
[----:B------:R3:W-:Y:S02]  /*46430*/  LDGSTS.E [R247+0x6c000], desc[UR60][R36.64], !P4 ;  /* 0x6c00000024f77fae */ /* 0x0007e4000e12187c */
[----:B------:R-:W-:-:S13]  /*46440*/  ISETP.GE.U32.AND P5, PT, R236, 0x7ffffeaf, PT ;  /* 0x7ffffeafec00780c */ /* 0x000fda0003fa6070 */
[----:B------:R2:W-:Y:S04]  /*46450*/  LDGSTS.E [R247+0x60004], desc[UR60][R42.64], !P5 ;  /* 0x600040002af77fae */ /* 0x0005e8000e92187c */
[----:B------:R2:W-:Y:S04]  /*46460*/  LDGSTS.E [R247+0x64004], desc[UR60][R40.64], !P5 ;  /* 0x6400400028f77fae */ /* 0x0005e8000e92187c */
[----:B------:R2:W-:Y:S01]  /*46470*/  LDGSTS.E [R247+0x68004], desc[UR60][R38.64], !P5 ;  /* 0x6800400026f77fae */ /* 0x0005e2000e92187c */
[----:B---3--:R-:W-:-:S05]  /*46480*/  IMAD.WIDE R36, R7, 0x4, R80 ;  /* 0x0000000407247825 */ /* 0x008fca00078e0250 */
[----:B------:R3:W-:Y:S04]  /*46490*/  STL.64 [R1+0x2778], R36 ;  /* 0x0027782401007387 */ /* 0x0007e80000100a00 */
[----:B------:R-:W3:Y:S04]  /*464a0*/  LDL.LU.64 R80, [R1+0x15c8] ;  /* 0x0015c80001507983 */ /* 0x000ee80000300a00 */
[----:B------:R-:W3:Y:S04]  /*464b0*/  LDL.LU.64 R78, [R1+0x15d0] ;  /* 0x0015d000014e7983 */ /* 0x000ee80000300a00 */
[----:B------:R-:W3:Y:S04]  /*464c0*/  LDL.LU.64 R76, [R1+0x15d8] ;  /* 0x0015d800014c7983 */ /* 0x000ee80000300a00 */
[----:B------:R-:W3:Y:S04]  /*464d0*/  LDL.LU.64 R72, [R1+0x15e8] ;  /* 0x0015e80001487983 */ /* 0x000ee80000300a00 */
[----:B------:R-:W3:Y:S04]  /*464e0*/  LDL.LU.64 R70, [R1+0x15f0] ;  /* 0x0015f00001467983 */ /* 0x000ee80000300a00 */
[----:B------:R-:W3:Y:S04]  /*464f0*/  LDL.LU.64 R68, [R1+0x15f8] ;  /* 0x0015f80001447983 */ /* 0x000ee80000300a00 */
[----:B------:R-:W3:Y:S04]  /*46500*/  LDL.LU.64 R64, [R1+0x1608] ;  /* 0x0016080001407983 */ /* 0x000ee80000300a00 */
[----:B------:R-:W3:Y:S04]  /*46510*/  LDL.LU.64 R62, [R1+0x1610] ;  /* 0x00161000013e7983 */ /* 0x000ee80000300a00 */
[----:B------:R3:W-:Y:S01]  /*46520*/  LDGSTS.E [R247+0x6c004], desc[UR60][R36.64], !P5 ;  /* 0x6c00400024f77fae */ /* 0x0007e2000e92187c */
[----:B----4-:R-:W-:-:S04]  /*46530*/  IMAD.WIDE R82, R7, 0x4, R82 ;  /* 0x0000000407527825 */ /* 0x010fc800078e0252 */
[----:B------:R-:W-:-:S04]  /*46540*/  IMAD.WIDE R74, R7, 0x4, R74 ;  /* 0x00000004074a7825 */ /* 0x000fc800078e024a */
[----:B------:R-:W-:-:S04]  /*46550*/  IMAD.WIDE R66, R7, 0x4, R66 ;  /* 0x0000000407427825 */ /* 0x000fc800078e0242 */
[C---:B------:R-:W-:Y:S02]  /*46560*/  IMAD.WIDE R58, R7.reuse, 0x4, R60 ;  /* 0x00000004073a7825 */ /* 0x040fe400078e023c */
[----:B------:R-:W4:Y:S04]  /*46570*/  LDL.LU.64 R60, [R1+0x1618] ;  /* 0x00161800013c7983 */ /* 0x000f280000300a00 */
[----:B------:R-:W4:Y:S04]  /*46580*/  LDL.LU.64 R48, [R1+0x1648] ;  /* 0x0016480001307983 */ /* 0x000f280000300a00 */
[----:B------:R-:W-:Y:S04]  /*46590*/  STL.64 [R1+0x2780], R82 ;  /* 0x0027805201007387 */ /* 0x000fe80000100a00 */
[----:B------:R-:W4:Y:S04]  /*465a0*/  LDL.LU.64 R46, [R1+0x1650] ;  /* 0x00165000012e7983 */ /* 0x000f280000300a00 */
[----:B------:R-:W4:Y:S04]  /*465b0*/  LDL.LU.64 R44, [R1+0x1658] ;  /* 0x00165800012c7983 */ /* 0x000f280000300a00 */
[----:B------:R4:W-:Y:S04]  /*465c0*/  STL.64 [R1+0x27a0], R74 ;  /* 0x0027a04a01007387 */ /* 0x0009e80000100a00 */
[----:B-1----:R-:W4:Y:S01]  /*465d0*/  LDL.LU.64 R40, [R1+0x1668] ;  /* 0x0016680001287983 */ /* 0x002f220000300a00 */
[----:B--2---:R-:W-:-:S03]  /*465e0*/  IMAD.WIDE R42, R7, 0x4, R56 ;  /* 0x00000004072a7825 */ /* 0x004fc600078e0238 */
[----:B------:R-:W2:Y:S04]  /*465f0*/  LDL.LU.64 R38, [R1+0x1670] ;  /* 0x0016700001267983 */ /* 0x000ea80000300a00 */
[----:B------:R-:W-:Y:S01]  /*46600*/  STL.64 [R1+0x3748], R66 ;  /* 0x0037484201007387 */ /* 0x000fe20000100a00 */
[----:B------:R-:W-:-:S03]  /*46610*/  IMAD.WIDE R50, R7, 0x4, R54 ;  /* 0x0000000407327825 */ /* 0x000fc600078e0236 */
[----:B---3--:R-:W3:Y:S04]  /*46620*/  LDL.LU.64 R36, [R1+0x1678] ;  /* 0x0016780001247983 */ /* 0x008ee80000300a00 */
[----:B------:R-:W3:Y:S04]  /*46630*/  LDL.LU.64 R56, [R1+0x1628] ;  /* 0x0016280001387983 */ /* 0x000ee80000300a00 */
[----:B------:R-:W-:Y:S04]  /*46640*/  STL.64 [R1+0x3768], R58 ;  /* 0x0037683a01007387 */ /* 0x000fe80000100a00 */
[----:B------:R-:W3:Y:S04]  /*46650*/  LDL.LU.64 R52, [R1+0x1638] ;  /* 0x0016380001347983 */ /* 0x000ee80000300a00 */
[----:B------:R-:W3:Y:S01]  /*46660*/  LDL.LU.64 R54, [R1+0x1630] ;  /* 0x0016300001367983 */ /* 0x000ee20000300a00 */
        /* <DEDUP_REMOVED lines=37> */
[----:B----4-:R-:W-:-:S04]  /*468c0*/  IMAD.WIDE R60, R7, 0x4, R60 ;  /* 0x00000004073c7825 */ /* 0x010fc800078e023c */
        /* <DEDUP_REMOVED lines=8> */
[C---:B--2---:R-:W-:Y:S01]  /*46950*/  IMAD.WIDE R38, R7.reuse, 0x4, R38 ;  /* 0x0000000407267825 */ /* 0x044fe200078e0226 */
[----:B------:R2:W-:Y:S04]  /*46960*/  STL.64 [R1+0x3798], R40 ;  /* 0x0037982801007387 */ /* 0x0005e80000100a00 */
[----:B------:R4:W-:Y:S01]  /*46970*/  STL.64 [R1+0x37a0], R38 ;  /* 0x0037a02601007387 */ /* 0x0009e20000100a00 */
[----:B---3--:R-:W-:-:S04]  /*46980*/  IMAD.WIDE R36, R7, 0x4, R36 ;  /* 0x0000000407247825 */ /* 0x008fc800078e0224 */
[----:B------:R-:W-:-:S04]  /*46990*/  IMAD.WIDE R56, R7, 0x4, R56 ;  /* 0x0000000407387825 */ /* 0x000fc800078e0238 */
[C---:B------:R-:W-:Y:S01]  /*469a0*/  IMAD.WIDE R52, R7.reuse, 0x4, R52 ;  /* 0x0000000407347825 */ /* 0x040fe200078e0234 */
[----:B------:R-:W-:Y:S03]  /*469b0*/  STL.64 [R1+0x3930], R56 ;  /* 0x0039303801007387 */ /* 0x000fe60000100a00 */
[----:B------:R-:W-:Y:S01]  /*469c0*/  IMAD.WIDE R54, R7, 0x4, R54 ;  /* 0x0000000407367825 */ /* 0x000fe200078e0236 */
[----:B------:R3:W-:Y:S04]  /*469d0*/  STL.64 [R1+0x37a8], R36 ;  /* 0x0037a82401007387 */ /* 0x0007e80000100a00 */
[----:B------:R-:W-:Y:S04]  /*469e0*/  STL.64 [R1+0x3b98], R52 ;  /* 0x003b983401007387 */ /* 0x000fe80000100a00 */
[----:B------:R-:W-:Y:S04]  /*469f0*/  STL.64 [R1+0x3ba0], R54 ;  /* 0x003ba03601007387 */ /* 0x000fe80000100a00 */
[----:B------:R-:W2:Y:S04]  /*46a00*/  LDL.LU.64 R74, [R1+0x1680] ;  /* 0x00168000014a7983 */ /* 0x000ea80000300a00 */
[----:B-1----:R-:W4:Y:S04]  /*46a10*/  LDL.LU.64 R80, [R1+0x1688] ;  /* 0x0016880001507983 */ /* 0x002f280000300a00 */
[----:B------:R-:W3:Y:S04]  /*46a20*/  LDL.LU.64 R64, [R1+0x1690] ;  /* 0x0016900001407983 */ /* 0x000ee80000300a00 */
[----:B------:R-:W3:Y:S04]  /*46a30*/  LDL.LU.64 R66, [R1+0x1698] ;  /* 0x0016980001427983 */ /* 0x000ee80000300a00 */
[----:B------:R-:W3:Y:S04]  /*46a40*/  LDL.LU.64 R72, [R1+0x16a0] ;  /* 0x0016a00001487983 */ /* 0x000ee80000300a00 */
[----:B------:R-:W3:Y:S04]  /*46a50*/  LDL.LU.64 R82, [R1+0x16a8] ;  /* 0x0016a80001527983 */ /* 0x000ee80000300a00 */
[----:B------:R-:W3:Y:S04]  /*46a60*/  LDL.LU.64 R76, [R1+0x16b0] ;  /* 0x0016b000014c7983 */ /* 0x000ee80000300a00 */
[----:B------:R-:W3:Y:S01]  /*46a70*/  LDL.LU.64 R78, [R1+0x16b8] ;  /* 0x0016b800014e7983 */ /* 0x000ee20000300a00 */
        /* <DEDUP_REMOVED lines=10> */
[----:B------:R-:W3:Y:S01]  /*46b20*/  LDL.LU.64 R68, [R1+0x16c0] ;  /* 0x0016c00001447983 */ /* 0x000ee20000300a00 */
[----:B------:R-:W1:Y:S02]  /*46b30*/  LDC R239, c[0x0][0x230] ;  /* 0x00008c00ffef7b82 */ /* 0x000e640000000800 */
[----:B------:R-:W-:Y:S01]  /*46b40*/  ISETP.GE.U32.AND P5, PT, R236, 0x7ffffe8d, PT ;  /* 0x7ffffe8dec00780c */ /* 0x000fe20003fa6070 */
[----:B------:R-:W-:Y:S04]  /*46b50*/  LDGSTS.E [R247+0x70004], desc[UR60][R58.64], !P3 ;  /* 0x700040003af77fae */ /* 0x000fe8000d92187c */
[----:B------:R-:W-:Y:S01]  /*46b60*/  LDGSTS.E [R247+0x74004], desc[UR60][R56.64], !P3 ;  /* 0x7400400038f77fae */ /* 0x000fe2000d92187c */
[----:B------:R-:W3:Y:S03]  /*46b70*/  LDC R241, c[0x0][0x230] ;  /* 0x00008c00fff17b82 */ /* 0x000ee60000000800 */
        /* <DEDUP_REMOVED lines=9> */
[----:B------:R-:W3:Y:S04]  /*46c10*/  LDL.LU.64 R70, [R1+0x16c8] ;  /* 0x0016c80001467983 */ /* 0x000ee80000300a00 */
[----:B------:R1:W-:Y:S01]  /*46c20*/  LDGSTS.E [R247+0x7c00c], desc[UR60][R36.64], !P5 ;  /* 0x7c00c00024f77fae */ /* 0x0003e2000e92187c */
[----:B------:R-:W-:-:S02]  /*46c30*/  VIADD R236, R238, 0xffffff6a ;  /* 0xffffff6aeeec7836 */ /* 0x000fc40000000000 */
[----:B-1----:R-:W-:Y:S02]  /*46c40*/  VIADD R239, R239, 0xffffff69 ;  /* 0xffffff69efef7836 */ /* 0x002fe40000000000 */
[----:B------:R-:W-:Y:S01]  /*46c50*/  VIADD R237, R242, 0xffffff4b ;  /* 0xffffff4bf2ed7836 */ /* 0x000fe20000000000 */
[----:B------:R-:W1:Y:S01]  /*46c60*/  LDC R247, c[0x0][0x230] ;  /* 0x00008c00fff77b82 */ /* 0x000e620000000800 */
[----:B--2---:R-:W-:-:S04]  /*46c70*/  IMAD.WIDE R42, R7, 0x4, R74 ;  /* 0x00000004072a7825 */ /* 0x004fc800078e024a */
[C---:B----4-:R-:W-:Y:S01]  /*46c80*/  IMAD.WIDE R40, R7.reuse, 0x4, R80 ;  /* 0x0000000407287825 */ /* 0x050fe200078e0250 */
[----:B------:R2:W-:Y:S03]  /*46c90*/  STL.64 [R1+0x1ec8], R42 ;  /* 0x001ec82a01007387 */ /* 0x0005e60000100a00 */
[C---:B---3--:R-:W-:Y:S01]  /*46ca0*/  IMAD.WIDE R38, R7.reuse, 0x4, R64 ;  /* 0x0000000407267825 */ /* 0x048fe200078e0240 */
        /* <DEDUP_REMOVED lines=350> */
[----:B------:R4:W-:Y:S01]  /*48290*/  LDGSTS.E [R245+0x44008], desc[UR60][R40.64], !P4 ;  /* 0x4400800028f57fae */ /* 0x0009e2000e12187c */
        /* <DEDUP_REMOVED lines=163> */
[----:B------:R-:W-:-:S06]  /*48cd0*/  VIADD R236, R237, 0xffffff07 ;  /* 0xffffff07edec7836 */ /* 0x000fcc0000000000 */
[----:B------:R-:W-:Y:S01]  /*48ce0*/  LDGSTS.E [R245+0x60008], desc[UR60][R82.64], !P6 ;  /* 0x6000800052f57fae */ /* 0x000fe2000f12187c */
[----:B------:R-:W-:Y:S01]  /*48cf0*/  ISETP.GE.U32.AND P2, PT, R236, 0x7ffffe88, PT ;  /* 0x7ffffe88ec00780c */ /* 0x000fe20003f46070 */
[C---:B------:R-:W-:Y:S01]  /*48d00*/  IMAD.WIDE R80, R7.reuse, 0x4, R80 ;  /* 0x0000000407507825 */ /* 0x040fe200078e0250 */
[----:B------:R-:W1:Y:S03]  /*48d10*/  LDC R237, c[0x0][0x230] ;  /* 0x00008c00ffed7b82 */ /* 0x000e660000000800 */
        /* <DEDUP_REMOVED lines=13> */
[----:B------:R1:W-:Y:S04]  /*48df0*/  STL.64 [R1+0x2698], R68 ;  /* 0x0026984401007387 */ /* 0x0003e80000100a00 */
[----:B------:R-:W-:Y:S04]  /*48e00*/  STL.64 [R1+0x3838], R64 ;  /* 0x0038384001007387 */ /* 0x000fe80000100a00 */
[----:B------:R1:W-:Y:S04]  /*48e10*/  STL.64 [R1+0x3840], R62 ;  /* 0x0038403e01007387 */ /* 0x0003e80000100a00 */
        /* <DEDUP_REMOVED lines=24> */
[----:B------:R-:W-:-:S03]  /*48fa0*/  IMAD.WIDE R38, R7, 0x4, R38 ;  /* 0x0000000407267825 */ /* 0x000fc600078e0226 */
[----:B------:R-:W-:Y:S01]  /*48fb0*/  STL.64 [R1+0x3898], R40 ;  /* 0x0038982801007387 */ /* 0x000fe20000100a00 */
[----:B----4-:R-:W-:-:S03]  /*48fc0*/  IMAD.WIDE R36, R7, 0x4, R36 ;  /* 0x0000000407247825 */ /* 0x010fc600078e0224 */
[----:B------:R-:W-:Y:S04]  /*48fd0*/  STL.64 [R1+0x38a0], R38 ;  /* 0x0038a02601007387 */ /* 0x000fe80000100a00 */
[----:B------:R3:W-:Y:S04]  /*48fe0*/  STL.64 [R1+0x38a8], R36 ;  /* 0x0038a82401007387 */ /* 0x0007e80000100a00 */
[----:B-1----:R-:W4:Y:S04]  /*48ff0*/  LDL.LU.64 R74, [R1+0xf50] ;  /* 0x000f5000014a7983 */ /* 0x002f280000300a00 */
[----:B------:R-:W3:Y:S04]  /*49000*/  LDL.LU.64 R80, [R1+0xf58] ;  /* 0x000f580001507983 */ /* 0x000ee80000300a00 */
[----:B------:R-:W3:Y:S04]  /*49010*/  LDL.LU.64 R66, [R1+0xf60] ;  /* 0x000f600001427983 */ /* 0x000ee80000300a00 */
[----:B------:R-:W3:Y:S01]  /*49020*/  LDL.LU.64 R82, [R1+0xf68] ;  /* 0x000f680001527983 */ /* 0x000ee20000300a00 */
[----:B------:R-:W-:-:S02]  /*49030*/  VIADD R236, R240, 0xffffff06 ;  /* 0xffffff06f0ec7836 */ /* 0x000fc40000000000 */
[----:B------:R-:W1:Y:S01]  /*49040*/  LDC R240, c[0x0][0x230] ;  /* 0x00008c00fff07b82 */ /* 0x000e620000000800 */
[----:B------:R-:W3:Y:S02]  /*49050*/  LDL.LU.64 R68, [R1+0xf70] ;  /* 0x000f700001447983 */ /* 0x000ee40000300a00 */
[----:B------:R-:W-:Y:S02]  /*49060*/  ISETP.GE.U32.AND P3, PT, R236, 0x7ffffe87, PT ;  /* 0x7ffffe87ec00780c */ /* 0x000fe40003f66070 */
[----:B------:R-:W-:Y:S01]  /*49070*/  IADD3 R236, R241, -0xfb, RZ ;  /* 0xffffff05f1ec7810 */ /* 0x000fe20007ffe0ff */
[----:B------:R-:W-:Y:S02]  /*49080*/  LDGSTS.E [R245+0x78000], desc[UR60][R62.64], !P2 ;  /* 0x780000003ef57fae */ /* 0x000fe4000d12187c */
[----:B------:R-:W2:Y:S01]  /*49090*/  LDC R241, c[0x0][0x230] ;  /* 0x00008c00fff17b82 */ /* 0x000ea20000000800 */
[----:B------:R-:W-:Y:S01]  /*490a0*/  ISETP.GE.U32.AND P4, PT, R236, 0x7ffffe86, PT ;  /* 0x7ffffe86ec00780c */ /* 0x000fe20003f86070 */
[----:B------:R-:W-:Y:S01]  /*490b0*/  VIADD R236, R239, 0xffffff04 ;  /* 0xffffff04efec7836 */ /* 0x000fe20000000000 */
[----:B------:R-:W3:Y:S01]  /*490c0*/  LDL.LU.64 R70, [R1+0xf78] ;  /* 0x000f780001467983 */ /* 0x000ee20000300a00 */
[----:B------:R-:W-:-:S03]  /*490d0*/  VIADD R237, R237, 0xffffff63 ;  /* 0xffffff63eded7836 */ /* 0x000fc60000000000 */
[----:B------:R-:W-:Y:S01]  /*490e0*/  LDGSTS.E [R245+0x7c000], desc[UR60][R60.64], !P2 ;  /* 0x7c0000003cf57fae */ /* 0x000fe2000d12187c */
[----:B------:R-:W1:Y:S01]  /*490f0*/  LDC R239, c[0x0][0x230] ;  /* 0x00008c00ffef7b82 */ /* 0x000e620000000800 */
[----:B------:R-:W-:Y:S02]  /*49100*/  ISETP.GE.U32.AND P5, PT, R236, 0x7ffffe85, PT ;  /* 0x7ffffe85ec00780c */ /* 0x000fe40003fa6070 */
[----:B------:R-:W3:Y:S01]  /*49110*/  LDL.LU.64 R76, [R1+0xf80] ;  /* 0x000f8000014c7983 */ /* 0x000ee20000300a00 */
[----:B------:R-:W-:-:S03]  /*49120*/  IADD3 R236, R238, -0x9e, RZ ;  /* 0xffffff62eeec7810 */ /* 0x000fc60007ffe0ff */
[----:B------:R-:W-:Y:S04]  /*49130*/  LDGSTS.E [R245+0x70004], desc[UR60][R58.64], !P3 ;  /* 0x700040003af57fae */ /* 0x000fe8000d92187c */
[----:B------:R-:W3:Y:S04]  /*49140*/  LDL.LU.64 R78, [R1+0xf88] ;  /* 0x000f8800014e7983 */ /* 0x000ee80000300a00 */
[----:B------:R-:W-:Y:S04]  /*49150*/  LDGSTS.E [R245+0x74004], desc[UR60][R56.64], !P3 ;  /* 0x7400400038f57fae */ /* 0x000fe8000d92187c */
[----:B------:R-:W-:Y:S01]  /*49160*/  LDGSTS.E [R245+0x78004], desc[UR60][R54.64], !P3 ;  /* 0x7800400036f57fae */ /* 0x000fe2000d92187c */
[----:B------:R-:W-:-:S03]  /*49170*/  ISETP.GE.U32.AND P2, PT, R237, 0x7ffffee4, PT ;  /* 0x7ffffee4ed00780c */ /* 0x000fc60003f46070 */
[----:B------:R-:W-:Y:S01]  /*49180*/  LDGSTS.E [R245+0x7c004], desc[UR60][R52.64], !P3 ;  /* 0x7c00400034f57fae */ /* 0x000fe2000d92187c */
[----:B------:R-:W-:Y:S01]  /*49190*/  ISETP.GE.U32.AND P3, PT, R236, 0x7ffffee3, PT ;  /* 0x7ffffee3ec00780c */ /* 0x000fe20003f66070 */
[----:B------:R-:W-:Y:S02]  /*491a0*/  VIADD R236, R242, 0xffffff42 ;  /* 0xffffff42f2ec7836 */ /* 0x000fe40000000000 */
[----:B------:R-:W-:Y:S01]  /*491b0*/  LDGSTS.E [R245+0x70008], desc[UR60][R50.64], !P4 ;  /* 0x7000800032f57fae */ /* 0x000fe2000e12187c */
[----:B-1----:R-:W-:Y:S01]  /*491c0*/  VIADD R239, R239, 0xffffff61 ;  /* 0xffffff61efef7836 */ /* 0x002fe20000000000 */
[----:B--2---:R-:W-:Y:S02]  /*491d0*/  IADD3 R237, R241, -0xbd, RZ ;  /* 0xffffff43f1ed7810 */ /* 0x004fe40007ffe0ff */
[----:B------:R-:W-:Y:S01]  /*491e0*/  LDGSTS.E [R245+0x74008], desc[UR60][R48.64], !P4 ;  /* 0x7400800030f57fae */ /* 0x000fe2000e12187c */
[----:B------:R-:W-:-:S03]  /*491f0*/  VIADD R238, R240, 0xffffff60 ;  /* 0xffffff60f0ee7836 */ /* 0x000fc60000000000 */
[----:B------:R-:W-:Y:S04]  /*49200*/  LDGSTS.E [R245+0x78008], desc[UR60][R46.64], !P4 ;  /* 0x780080002ef57fae */ /* 0x000fe8000e12187c */
[----:B------:R1:W-:Y:S01]  /*49210*/  LDGSTS.E [R245+0x7c008], desc[UR60][R44.64], !P4 ;  /* 0x7c0080002cf57fae */ /* 0x0003e2000e12187c */
[----:B------:R-:W-:-:S03]  /*49220*/  ISETP.GE.U32.AND P6, PT, R237, 0x7ffffec4, PT ;  /* 0x7ffffec4ed00780c */ /* 0x000fc60003fc6070 */
[----:B------:R-:W-:Y:S01]  /*49230*/  LDGSTS.E [R245+0x7000c], desc[UR60][R42.64], !P5 ;  /* 0x7000c0002af57fae */ /* 0x000fe2000e92187c */
[----:B------:R-:W-:-:S03]  /*49240*/  ISETP.GE.U32.AND P0, PT, R236, 0x7ffffec3, PT ;  /* 0x7ffffec3ec00780c */ /* 0x000fc60003f06070 */
[----:B------:R-:W-:Y:S01]  /*49250*/  LDGSTS.E [R245+0x7400c], desc[UR60][R40.64], !P5 ;  /* 0x7400c00028f57fae */ /* 0x000fe2000e92187c */
[----:B------:R-:W-:-:S03]  /*49260*/  ISETP.GE.U32.AND P4, PT, R239, 0x7ffffee2, PT ;  /* 0x7ffffee2ef00780c */ /* 0x000fc60003f86070 */
[----:B------:R-:W2:Y:S01]  /*49270*/  LDL.LU.64 R62, [R1+0xf90] ;  /* 0x000f9000013e7983 */ /* 0x000ea20000300a00 */
[----:B-1----:R-:W1:Y:S03]  /*49280*/  LDC R45, c[0x0][0x230] ;  /* 0x00008c00ff2d7b82 */ /* 0x002e660000000800 */
[----:B------:R-:W-:Y:S04]  /*49290*/  LDGSTS.E [R245+0x7800c], desc[UR60][R38.64], !P5 ;  /* 0x7800c00026f57fae */ /* 0x000fe8000e92187c */
[----:B------:R3:W-:Y:S01]  /*492a0*/  LDGSTS.E [R245+0x7c00c], desc[UR60][R36.64], !P5 ;  /* 0x7c00c00024f57fae */ /* 0x0007e2000e92187c */
[----:B------:R-:W-:Y:S01]  /*492b0*/  ISETP.GE.U32.AND P5, PT, R238, 0x7ffffee1, PT ;  /* 0x7ffffee1ee00780c */ /* 0x000fe20003fa6070 */
[----:B------:R-:W1:Y:S02]  /*492c0*/  LDC R44, c[0x0][0x230] ;  /* 0x00008c00ff2c7b82 */ /* 0x000e640000000800 */
[----:B------:R-:W2:Y:S01]  /*492d0*/  LDL.LU.64 R72, [R1+0xf98] ;  /* 0x000f980001487983 */ /* 0x000ea20000300a00 */
[----:B----4-:R-:W-:-:S03]  /*492e0*/  IMAD.WIDE R236, R7, 0x4, R74 ;  /* 0x0000000407ec7825 */ /* 0x010fc600078e024a */
[----:B------:R-:W4:Y:S01]  /*492f0*/  LDL.LU.64 R74, [R1+0xfa0] ;  /* 0x000fa000014a7983 */ /* 0x000f220000300a00 */
[----:B---3--:R-:W-:-:S03]  /*49300*/  IMAD.WIDE R238, R7, 0x4, R80 ;  /* 0x0000000407ee7825 */ /* 0x008fc600078e0250 */
[----:B------:R-:W3:Y:S01]  /*49310*/  LDL.LU.64 R80, [R1+0xfa8] ;  /* 0x000fa80001507983 */ /* 0x000ee20000300a00 */
[----:B------:R-:W-:-:S03]  /*49320*/  IMAD.WIDE R242, R7, 0x4, R82 ;  /* 0x0000000407f27825 */ /* 0x000fc600078e0252 */
[----:B------:R-:W-:Y:S04]  /*49330*/  LDGSTS.E [R244+0x40000], desc[UR60][R236.64], !P2 ;  /* 0x40000000ecf47fae */ /* 0x000fe8000d12187c */
[----:B------:R-:W3:Y:S01]  /*49340*/  LDL.LU.64 R82, [R1+0xfb0] ;  /* 0x000fb00001527983 */ /* 0x000ee20000300a00 */
[----:B------:R-:W-:-:S03]  /*49350*/  IMAD.WIDE R240, R7, 0x4, R66 ;  /* 0x0000000407f07825 */ /* 0x000fc600078e0242 */
[----:B------:R-:W3:Y:S01]  /*49360*/  LDL.LU.64 R64, [R1+0xfb8] ;  /* 0x000fb80001407983 */ /* 0x000ee20000300a00 */
[----:B------:R-:W-:Y:S02]  /*49370*/  VIADD R245, R246, 0xffffff41 ;  /* 0xffffff41f6f57836 */ /* 0x000fe40000000000 */
[C---:B------:R-:W-:Y:S01]  /*49380*/  IMAD.WIDE R246, R7.reuse, 0x4, R68 ;  /* 0x0000000407f67825 */ /* 0x040fe200078e0244 */
[----:B------:R-:W-:Y:S03]  /*49390*/  LDGSTS.E [R244+0x44000], desc[UR60][R238.64], !P2 ;  /* 0x44000000eef47fae */ /* 0x000fe6000d12187c */
[C---:B------:R-:W-:Y:S01]  /*493a0*/  IMAD.WIDE R248, R7.reuse, 0x4, R70 ;  /* 0x0000000407f87825 */ /* 0x040fe200078e0246 */
[----:B------:R-:W-:Y:S04]  /*493b0*/  LDGSTS.E [R244+0x48000], desc[UR60][R240.64], !P2 ;  /* 0x48000000f0f47fae */ /* 0x000fe8000d12187c */
[----:B------:R-:W-:Y:S01]  /*493c0*/  LDGSTS.E [R244+0x4c000], desc[UR60][R242.64], !P2 ;  /* 0x4c000000f2f47fae */ /* 0x000fe2000d12187c */
[----:B------:R-:W-:-:S03]  /*493d0*/  IMAD.WIDE R250, R7, 0x4, R76 ;  /* 0x0000000407fa7825 */ /* 0x000fc600078e024c */
[----:B------:R-:W3:Y:S04]  /*493e0*/  LDL.LU.64 R76, [R1+0xfc0] ;  /* 0x000fc000014c7983 */ /* 0x000ee80000300a00 */
[----:B------:R-:W3:Y:S01]  /*493f0*/  LDL.LU.64 R66, [R1+0xfc8] ;  /* 0x000fc80001427983 */ /* 0x000ee20000300a00 */
[----:B------:R-:W-:-:S03]  /*49400*/  IMAD.WIDE R36, R7, 0x4, R78 ;  /* 0x0000000407247825 */ /* 0x000fc600078e024e */
[----:B------:R-:W-:Y:S04]  /*49410*/  LDGSTS.E [R244+0x40004], desc[UR60][R246.64], !P3 ;  /* 0x40004000f6f47fae */ /* 0x000fe8000d92187c */
[----:B------:R3:W-:Y:S04]  /*49420*/  STL.64 [R1+0x1e00], R36 ;  /* 0x001e002401007387 */ /* 0x0007e80000100a00 */
[----:B------:R-:W3:Y:S04]  /*49430*/  LDL.LU.64 R68, [R1+0xfd0] ;  /* 0x000fd00001447983 */ /* 0x000ee80000300a00 */
[----:B------:R-:W3:Y:S04]  /*49440*/  LDL.LU.64 R78, [R1+0xfd8] ;  /* 0x000fd800014e7983 */ /* 0x000ee80000300a00 */
[----:B------:R-:W3:Y:S04]  /*49450*/  LDL.LU.64 R70, [R1+0xfe0] ;  /* 0x000fe00001467983 */ /* 0x000ee80000300a00 */
[----:B------:R-:W-:Y:S04]  /*49460*/  LDGSTS.E [R244+0x44004], desc[UR60][R248.64], !P3 ;  /* 0x44004000f8f47fae */ /* 0x000fe8000d92187c */
[----:B------:R-:W-:Y:S04]  /*49470*/  LDGSTS.E [R244+0x48004], desc[UR60][R250.64], !P3 ;  /* 0x48004000faf47fae */ /* 0x000fe8000d92187c */
[----:B------:R3:W-:Y:S01]  /*49480*/  LDGSTS.E [R244+0x4c004], desc[UR60][R36.64], !P3 ;  /* 0x4c00400024f47fae */ /* 0x0007e2000d92187c */
[----:B--2---:R-:W-:-:S05]  /*49490*/  IMAD.WIDE R42, R7, 0x4, R62 ;  /* 0x00000004072a7825 */ /* 0x004fca00078e023e */
[----:B------:R2:W-:Y:S04]  /*494a0*/  STL.64 [R1+0x1e08], R42 ;  /* 0x001e082a01007387 */ /* 0x0005e80000100a00 */
[----:B------:R2:W-:Y:S01]  /*494b0*/  LDGSTS.E [R244+0x40008], desc[UR60][R42.64], !P4 ;  /* 0x400080002af47fae */ /* 0x0005e2000e12187c */
[----:B------:R-:W-:-:S05]  /*494c0*/  IMAD.WIDE R40, R7, 0x4, R72 ;  /* 0x0000000407287825 */ /* 0x000fca00078e0248 */
[----:B------:R1:W-:Y:S01]  /*494d0*/  LDGSTS.E [R244+0x44008], desc[UR60][R40.64], !P4 ;  /* 0x4400800028f47fae */ /* 0x0003e2000e12187c */
[----:B----4-:R-:W-:-:S04]  /*494e0*/  IMAD.WIDE R38, R7, 0x4, R74 ;  /* 0x0000000407267825 */ /* 0x010fc800078e024a */
[C---:B---3--:R-:W-:Y:S01]  /*494f0*/  IMAD.WIDE R36, R7.reuse, 0x4, R80 ;  /* 0x0000000407247825 */ /* 0x048fe200078e0250 */
[----:B------:R3:W-:Y:S04]  /*49500*/  LDGSTS.E [R244+0x48008], desc[UR60][R38.64], !P4 ;  /* 0x4800800026f47fae */ /* 0x0007e8000e12187c */
[----:B------:R-:W4:Y:S04]  /*49510*/  LDL.LU.64 R80, [R1+0xfe8] ;  /* 0x000fe80001507983 */ /* 0x000f280000300a00 */
[----:B------:R1:W-:Y:S04]  /*49520*/  STL.64 [R1+0x1e10], R40 ;  /* 0x001e102801007387 */ /* 0x0003e80000100a00 */
[----:B------:R3:W-:Y:S04]  /*49530*/  STL.64 [R1+0x1e18], R38 ;  /* 0x001e182601007387 */ /* 0x0007e80000100a00 */
[----:B------:R3:W-:Y:S04]  /*49540*/  STL.64 [R1+0x1e20], R36 ;  /* 0x001e202401007387 */ /* 0x0007e80000100a00 */
[----:B------:R-:W4:Y:S01]  /*49550*/  LDL.LU.64 R72, [R1+0xff0] ;  /* 0x000ff00001487983 */ /* 0x000f220000300a00 */
[----:B--2---:R-:W-:-:S03]  /*49560*/  IMAD.WIDE R42, R7, 0x4, R82 ;  /* 0x00000004072a7825 */ /* 0x004fc600078e0252 */
[----:B------:R-:W2:Y:S04]  /*49570*/  LDL.LU.64 R74, [R1+0xff8] ;  /* 0x000ff800014a7983 */ /* 0x000ea80000300a00 */
[----:B------:R-:W2:Y:S01]  /*49580*/  LDL.LU.64 R82, [R1+0x1000] ;  /* 0x0010000001527983 */ /* 0x000ea20000300a00 */
[----:B-1----:R-:W-:-:S03]  /*49590*/  IMAD.WIDE R40, R7, 0x4, R64 ;  /* 0x0000000407287825 */ /* 0x002fc600078e0240 */
[----:B------:R1:W-:Y:S01]  /*495a0*/  LDGSTS.E [R244+0x4c008], desc[UR60][R36.64], !P4 ;  /* 0x4c00800024f47fae */ /* 0x0003e2000e12187c */
[----:B---3--:R-:W-:-:S03]  /*495b0*/  IMAD.WIDE R38, R7, 0x4, R76 ;  /* 0x0000000407267825 */ /* 0x008fc600078e024c */
[----:B------:R3:W-:Y:S04]  /*495c0*/  STL.64 [R1+0x1e28], R42 ;  /* 0x001e282a01007387 */ /* 0x0007e80000100a00 */
[----:B------:R3:W-:Y:S01]  /*495d0*/  LDGSTS.E [R244+0x4000c], desc[UR60][R42.64], !P5 ;  /* 0x4000c0002af47fae */ /* 0x0007e2000e92187c */
[----:B-1----:R-:W-:-:S03]  /*495e0*/  IMAD.WIDE R36, R7, 0x4, R66 ;  /* 0x0000000407247825 */ /* 0x002fc600078e0242 */
[----:B------:R-:W2:Y:S04]  /*495f0*/  LDL.LU.64 R76, [R1+0x1008] ;  /* 0x00100800014c7983 */ /* 0x000ea80000300a00 */
[----:B------:R1:W-:Y:S01]  /*49600*/  STL.64 [R1+0x1e30], R40 ;  /* 0x001e302801007387 */ /* 0x0003e20000100a00 */
[----:B---3--:R-:W-:-:S03]  /*49610*/  IMAD.WIDE R42, R7, 0x4, R68 ;  /* 0x00000004072a7825 */ /* 0x008fc600078e0244 */
[----:B------:R1:W-:Y:S04]  /*49620*/  LDGSTS.E [R244+0x4400c], desc[UR60][R40.64], !P5 ;  /* 0x4400c00028f47fae */ /* 0x0003e8000e92187c */
[----:B------:R3:W-:Y:S04]  /*49630*/  STL.64 [R1+0x1e38], R38 ;  /* 0x001e382601007387 */ /* 0x0007e80000100a00 */
[----:B------:R4:W-:Y:S01]  /*49640*/  STL.64 [R1+0x1e40], R36 ;  /* 0x001e402401007387 */ /* 0x0009e20000100a00 */
[----:B-1----:R-:W-:-:S03]  /*49650*/  IMAD.WIDE R40, R7, 0x4, R78 ;  /* 0x0000000407287825 */ /* 0x002fc600078e024e */
[----:B------:R3:W-:Y:S04]  /*49660*/  LDGSTS.E [R244+0x4800c], desc[UR60][R38.64], !P5 ;  /* 0x4800c00026f47fae */ /* 0x0007e8000e92187c */
[----:B------:R-:W2:Y:S04]  /*49670*/  LDL.LU.64 R78, [R1+0x1010] ;  /* 0x00101000014e7983 */ /* 0x000ea80000300a00 */
[----:B------:R1:W-:Y:S01]  /*49680*/  STL.64 [R1+0x2170], R42 ;  /* 0x0021702a01007387 */ /* 0x0003e20000100a00 */
[----:B---3--:R-:W-:-:S03]  /*49690*/  IMAD.WIDE R38, R7, 0x4, R70 ;  /* 0x0000000407267825 */ /* 0x008fc600078e0246 */
[----:B------:R-:W3:Y:S04]  /*496a0*/  LDL.LU.64 R62, [R1+0x1018] ;  /* 0x00101800013e7983 */ /* 0x000ee80000300a00 */
[----:B------:R-:W-:Y:S04]  /*496b0*/  STL.64 [R1+0x2180], R40 ;  /* 0x0021802801007387 */ /* 0x000fe80000100a00 */
[----:B------:R4:W-:Y:S04]  /*496c0*/  LDGSTS.E [R244+0x4c00c], desc[UR60][R36.64], !P5 ;  /* 0x4c00c00024f47fae */ /* 0x0009e8000e92187c */
[----:B------:R-:W3:Y:S04]  /*496d0*/  LDL.LU.64 R64, [R1+0x1020] ;  /* 0x0010200001407983 */ /* 0x000ee80000300a00 */
[----:B------:R2:W-:Y:S04]  /*496e0*/  STL.64 [R1+0x2190], R38 ;  /* 0x0021902601007387 */ /* 0x0005e80000100a00 */
[----:B------:R-:W3:Y:S04]  /*496f0*/  LDL.LU.64 R66, [R1+0x1028] ;  /* 0x0010280001427983 */ /* 0x000ee80000300a00 */
[----:B------:R1:W-:Y:S04]  /*49700*/  LDGSTS.E [R244+0x50000], desc[UR60][R42.64], !P6 ;  /* 0x500000002af47fae */ /* 0x0003e8000f12187c */
[----:B------:R-:W-:Y:S04]  /*49710*/  LDGSTS.E [R244+0x54000], desc[UR60][R40.64], !P6 ;  /* 0x5400000028f47fae */ /* 0x000fe8000f12187c */
[----:B------:R2:W-:Y:S01]  /*49720*/  LDGSTS.E [R244+0x58000], desc[UR60][R38.64], !P6 ;  /* 0x5800000026f47fae */ /* 0x0005e2000f12187c */
[----:B----4-:R-:W-:-:S05]  /*49730*/  IMAD.WIDE R36, R7, 0x4, R80 ;  /* 0x0000000407247825 */ /* 0x010fca00078e0250 */
[----:B------:R4:W-:Y:S04]  /*49740*/  STL.64 [R1+0x21a0], R36 ;  /* 0x0021a02401007387 */ /* 0x0009e80000100a00 */
[----:B------:R-:W3:Y:S04]  /*49750*/  LDL.LU.64 R80, [R1+0x1030] ;  /* 0x0010300001507983 */ /* 0x000ee80000300a00 */
[----:B------:R-:W3:Y:S01]  /*49760*/  LDL.LU.64 R68, [R1+0x1038] ;  /* 0x0010380001447983 */ /* 0x000ee20000300a00 */
[----:B-1----:R-:W-:-:S03]  /*49770*/  IMAD.WIDE R42, R7, 0x4, R72 ;  /* 0x00000004072a7825 */ /* 0x002fc600078e0248 */
[----:B------:R4:W-:Y:S04]  /*49780*/  LDGSTS.E [R244+0x5c000], desc[UR60][R36.64], !P6 ;  /* 0x5c00000024f47fae */ /* 0x0009e8000f12187c */
[----:B------:R1:W-:Y:S01]  /*49790*/  STL.64 [R1+0x21b0], R42 ;  /* 0x0021b02a01007387 */ /* 0x0003e20000100a00 */
[----:B--2---:R-:W-:Y:S01]  /*497a0*/  IMAD.WIDE R38, R7, 0x4, R82 ;  /* 0x0000000407267825 */ /* 0x004fe200078e0252 */
[----:B------:R-:W-:Y:S02]  /*497b0*/  ISETP.GE.U32.AND P2, PT, R245, 0x7ffffec2, PT ;  /* 0x7ffffec2f500780c */ /* 0x000fe40003f46070 */
[----:B------:R-:W2:Y:S01]  /*497c0*/  LDL.LU.64 R82, [R1+0x1040] ;  /* 0x0010400001527983 */ /* 0x000ea20000300a00 */
[----:B------:R-:W-:-:S03]  /*497d0*/  IMAD.WIDE R40, R7, 0x4, R74 ;  /* 0x0000000407287825 */ /* 0x000fc600078e024a */
[----:B------:R1:W-:Y:S04]  /*497e0*/  LDGSTS.E [R244+0x50004], desc[UR60][R42.64], !P0 ;  /* 0x500040002af47fae */ /* 0x0003e8000c12187c */
[----:B------:R3:W-:Y:S04]  /*497f0*/  STL.64 [R1+0x21c0], R40 ;  /* 0x0021c02801007387 */ /* 0x0007e80000100a00 */
[----:B------:R-:W2:Y:S01]  /*49800*/  LDL.LU.64 R70, [R1+0x1048] ;  /* 0x0010480001467983 */ /* 0x000ea20000300a00 */
[----:B----4-:R-:W-:-:S03]  /*49810*/  IMAD.WIDE R36, R7, 0x4, R76 ;  /* 0x0000000407247825 */ /* 0x010fc600078e024c */
[----:B------:R4:W-:Y:S04]  /*49820*/  STL.64 [R1+0x21d0], R38 ;  /* 0x0021d02601007387 */ /* 0x0009e80000100a00 */
[----:B------:R4:W-:Y:S04]  /*49830*/  STL.64 [R1+0x21e0], R36 ;  /* 0x0021e02401007387 */ /* 0x0009e80000100a00 */
[----:B------:R3:W-:Y:S04]  /*49840*/  LDGSTS.E [R244+0x54004], desc[UR60][R40.64], !P0 ;  /* 0x5400400028f47fae */ /* 0x0007e8000c12187c */
[----:B------:R-:W2:Y:S04]  /*49850*/  LDL.LU.64 R72, [R1+0x1050] ;  /* 0x0010500001487983 */ /* 0x000ea80000300a00 */
[----:B------:R4:W-:Y:S04]  /*49860*/  LDGSTS.E [R244+0x58004], desc[UR60][R38.64], !P0 ;  /* 0x5800400026f47fae */ /* 0x0009e8000c12187c */
[----:B------:R-:W2:Y:S01]  /*49870*/  LDL.LU.64 R74, [R1+0x1058] ;  /* 0x00105800014a7983 */ /* 0x000ea20000300a00 */
[----:B-1----:R-:W-:-:S03]  /*49880*/  IMAD.WIDE R42, R7, 0x4, R78 ;  /* 0x00000004072a7825 */ /* 0x002fc600078e024e */
[----:B------:R1:W-:Y:S04]  /*49890*/  LDGSTS.E [R244+0x5c004], desc[UR60][R36.64], !P0 ;  /* 0x5c00400024f47fae */ /* 0x0003e8000c12187c */
[----:B------:R-:W2:Y:S01]  /*498a0*/  LDL.LU.64 R76, [R1+0x1060] ;  /* 0x00106000014c7983 */ /* 0x000ea20000300a00 */
[----:B---3--:R-:W-:-:S03]  /*498b0*/  IMAD.WIDE R40, R7, 0x4, R62 ;  /* 0x0000000407287825 */ /* 0x008fc600078e023e */
[----:B------:R-:W3:Y:S04]  /*498c0*/  LDL.LU.64 R78, [R1+0x1068] ;  /* 0x00106800014e7983 */ /* 0x000ee80000300a00 */
[----:B------:R1:W-:Y:S01]  /*498d0*/  STL.64 [R1+0x21e8], R42 ;  /* 0x0021e82a01007387 */ /* 0x0003e20000100a00 */
[----:B----4-:R-:W-:-:S03]  /*498e0*/  IMAD.WIDE R38, R7, 0x4, R64 ;  /* 0x0000000407267825 */ /* 0x010fc600078e0240 */
[----:B------:R-:W-:Y:S04]  /*498f0*/  STL.64 [R1+0x21f0], R40 ;  /* 0x0021f02801007387 */ /* 0x000fe80000100a00 */
[----:B------:R4:W-:Y:S01]  /*49900*/  LDGSTS.E [R244+0x50008], desc[UR60][R42.64], !P2 ;  /* 0x500080002af47fae */ /* 0x0009e2000d12187c */
[----:B-1----:R-:W-:-:S03]  /*49910*/  IMAD.WIDE R36, R7, 0x4, R66 ;  /* 0x0000000407247825 */ /* 0x002fc600078e0242 */
[----:B------:R2:W-:Y:S04]  /*49920*/  STL.64 [R1+0x21f8], R38 ;  /* 0x0021f82601007387 */ /* 0x0005e80000100a00 */
[----:B------:R1:W-:Y:S04]  /*49930*/  STL.64 [R1+0x2200], R36 ;  /* 0x0022002401007387 */ /* 0x0003e80000100a00 */
[----:B------:R-:W3:Y:S04]  /*49940*/  LDL.LU.64 R64, [R1+0x1a80] ;  /* 0x001a800001407983 */ /* 0x000ee80000300a00 */
[----:B------:R-:W-:Y:S04]  /*49950*/  LDGSTS.E [R244+0x54008], desc[UR60][R40.64], !P2 ;  /* 0x5400800028f47fae */ /* 0x000fe8000d12187c */
[----:B------:R2:W-:Y:S01]  /*49960*/  LDGSTS.E [R244+0x58008], desc[UR60][R38.64], !P2 ;  /* 0x5800800026f47fae */ /* 0x0005e2000d12187c */
[----:B------:R-:W-:-:S02]  /*49970*/  IADD3 R245, R252, -0xc0, RZ ;  /* 0xffffff40fcf57810 */ /* 0x000fc40007ffe0ff */
[----:B------:R-:W3:Y:S01]  /*49980*/  LDC R252, c[0x0][0x230] ;  /* 0x00008c00fffc7b82 */ /* 0x000ee20000000800 */
[----:B------:R1:W-:Y:S01]  /*49990*/  LDGSTS.E [R244+0x5c008], desc[UR60][R36.64], !P2 ;  /* 0x5c00800024f47fae */ /* 0x0003e2000d12187c */
[----:B----4-:R-:W-:-:S03]  /*499a0*/  IMAD.WIDE R42, R7, 0x4, R80 ;  /* 0x00000004072a7825 */ /* 0x010fc600078e0250 */
[----:B------:R-:W4:Y:S04]  /*499b0*/  LDL.LU.64 R80, [R1+0x1a88] ;  /* 0x001a880001507983 */ /* 0x000f280000300a00 */
[----:B------:R1:W-:Y:S04]  /*499c0*/  STL.64 [R1+0x2208], R42 ;  /* 0x0022082a01007387 */ /* 0x0003e80000100a00 */
[----:B------:R-:W4:Y:S01]  /*499d0*/  LDL.LU.64 R66, [R1+0x1a90] ;  /* 0x001a900001427983 */ /* 0x000f220000300a00 */
[----:B--2---:R-:W-:-:S03]  /*499e0*/  IMAD.WIDE R38, R7, 0x4, R82 ;  /* 0x0000000407267825 */ /* 0x004fc600078e0252 */
[----:B------:R-:W2:Y:S01]  /*499f0*/  LDL.LU.64 R82, [R1+0x1a98] ;  /* 0x001a980001527983 */ /* 0x000ea20000300a00 */
[----:B------:R-:W-:Y:S01]  /*49a00*/  ISETP.GE.U32.AND P3, PT, R245, 0x7ffffec1, PT ;  /* 0x7ffffec1f500780c */ /* 0x000fe20003f66070 */
[----:B------:R-:W-:Y:S02]  /*49a10*/  VIADD R245, R45, 0xffffff23 ;  /* 0xffffff232df57836 */ /* 0x000fe40000000000 */
[----:B------:R-:W-:-:S03]  /*49a20*/  IMAD.WIDE R40, R7, 0x4, R68 ;  /* 0x0000000407287825 */ /* 0x000fc600078e0244 */
[----:B------:R-:W-:Y:S01]  /*49a30*/  ISETP.GE.U32.AND P4, PT, R245, 0x7ffffea4, PT ;  /* 0x7ffffea4f500780c */ /* 0x000fe20003f86070 */
[C---:B-1----:R-:W-:Y:S01]  /*49a40*/  IMAD.WIDE R36, R7.reuse, 0x4, R70 ;  /* 0x0000000407247825 */ /* 0x042fe200078e0246 */
[----:B------:R1:W-:Y:S05]  /*49a50*/  STL.64 [R1+0x2210], R40 ;  /* 0x0022102801007387 */ /* 0x0003ea0000100a00 */
[----:B------:R1:W-:Y:S04]  /*49a60*/  LDGSTS.E [R244+0x5000c], desc[UR60][R42.64], !P3 ;  /* 0x5000c0002af47fae */ /* 0x0003e8000d92187c */
[----:B------:R1:W-:Y:S04]  /*49a70*/  STL.64 [R1+0x2218], R38 ;  /* 0x0022182601007387 */ /* 0x0003e80000100a00 */
[----:B------:R1:W-:Y:S02]  /*49a80*/  LDGSTS.E [R244+0x5400c], desc[UR60][R40.64], !P3 ;  /* 0x5400c00028f47fae */ /* 0x0003e4000d92187c */
[----:B-1----:R-:W-:-:S02]  /*49a90*/  IMAD.WIDE R42, R7, 0x4, R72 ;  /* 0x00000004072a7825 */ /* 0x002fc400078e0248 */
[----:B------:R3:W-:Y:S04]  /*49aa0*/  STL.64 [R1+0x2220], R36 ;  /* 0x0022202401007387 */ /* 0x0007e80000100a00 */
[----:B------:R-:W2:Y:S01]  /*49ab0*/  LDL.LU.64 R68, [R1+0x1aa0] ;  /* 0x001aa00001447983 */ /* 0x000ea20000300a00 */
[----:B------:R-:W-:-:S03]  /*49ac0*/  IMAD.WIDE R40, R7, 0x4, R74 ;  /* 0x0000000407287825 */ /* 0x000fc600078e024a */
[----:B------:R1:W-:Y:S04]  /*49ad0*/  LDGSTS.E [R244+0x5800c], desc[UR60][R38.64], !P3 ;  /* 0x5800c00026f47fae */ /* 0x0003e8000d92187c */
[----:B------:R3:W-:Y:S04]  /*49ae0*/  LDGSTS.E [R244+0x5c00c], desc[UR60][R36.64], !P3 ;  /* 0x5c00c00024f47fae */ /* 0x0007e8000d92187c */
[----:B------:R-:W2:Y:S01]  /*49af0*/  LDL.LU.64 R70, [R1+0x1ac0] ;  /* 0x001ac00001467983 */ /* 0x000ea20000300a00 */
[----:B-1----:R-:W-:-:S03]  /*49b00*/  IMAD.WIDE R38, R7, 0x4, R76 ;  /* 0x0000000407267825 */ /* 0x002fc600078e024c */
[----:B------:R1:W-:Y:S01]  /*49b10*/  STL.64 [R1+0x2570], R42 ;  /* 0x0025702a01007387 */ /* 0x0003e20000100a00 */
[----:B---3--:R-:W-:-:S03]  /*49b20*/  IMAD.WIDE R36, R7, 0x4, R78 ;  /* 0x0000000407247825 */ /* 0x008fc600078e024e */
[----:B------:R4:W-:Y:S04]  /*49b30*/  STL.64 [R1+0x2580], R40 ;  /* 0x0025802801007387 */ /* 0x0009e80000100a00 */
[----:B------:R-:W3:Y:S04]  /*49b40*/  LDL.LU.64 R72, [R1+0x1ae0] ;  /* 0x001ae00001487983 */ /* 0x000ee80000300a00 */
[----:B------:R-:W3:Y:S04]  /*49b50*/  LDL.LU.64 R74, [R1+0xc88] ;  /* 0x000c8800014a7983 */ /* 0x000ee80000300a00 */
[----:B------:R1:W-:Y:S04]  /*49b60*/  LDGSTS.E [R244+0x60000], desc[UR60][R42.64], !P4 ;  /* 0x600000002af47fae */ /* 0x0003e8000e12187c */
[----:B------:R-:W-:Y:S04]  /*49b70*/  STL.64 [R1+0x2590], R38 ;  /* 0x0025902601007387 */ /* 0x000fe80000100a00 */
[----:B------:R4:W-:Y:S01]  /*49b80*/  LDGSTS.E [R244+0x64000], desc[UR60][R40.64], !P4 ;  /* 0x6400000028f47fae */ /* 0x0009e2000e12187c */
[----:B-1----:R-:W-:-:S03]  /*49b90*/  IMAD.WIDE R42, R7, 0x4, R64 ;  /* 0x00000004072a7825 */ /* 0x002fc600078e0240 */
[----:B------:R2:W-:Y:S04]  /*49ba0*/  STL.64 [R1+0x25a0], R36 ;  /* 0x0025a02401007387 */ /* 0x0005e80000100a00 */
[----:B------:R-:W3:Y:S04]  /*49bb0*/  LDL.LU.64 R76, [R1+0xca8] ;  /* 0x000ca800014c7983 */ /* 0x000ee80000300a00 */
[----:B------:R-:W3:Y:S04]  /*49bc0*/  LDL.LU.64 R78, [R1+0xcc8] ;  /* 0x000cc800014e7983 */ /* 0x000ee80000300a00 */
[----:B------:R-:W-:Y:S04]  /*49bd0*/  LDGSTS.E [R244+0x68000], desc[UR60][R38.64], !P4 ;  /* 0x6800000026f47fae */ /* 0x000fe8000e12187c */
[----:B------:R2:W-:Y:S01]  /*49be0*/  LDGSTS.E [R244+0x6c000], desc[UR60][R36.64], !P4 ;  /* 0x6c00000024f47fae */ /* 0x0005e2000e12187c */
[----:B----4-:R-:W-:-:S03]  /*49bf0*/  IMAD.WIDE R40, R7, 0x4, R80 ;  /* 0x0000000407287825 */ /* 0x010fc600078e0250 */
[----:B------:R-:W4:Y:S04]  /*49c00*/  LDL.LU.64 R80, [R1+0x1aa8] ;  /* 0x001aa80001507983 */ /* 0x000f280000300a00 */
[----:B------:R-:W-:Y:S04]  /*49c10*/  STL.64 [R1+0x25b8], R42 ;  /* 0x0025b82a01007387 */ /* 0x000fe80000100a00 */
[----:B------:R-:W-:Y:S01]  /*49c20*/  STL.64 [R1+0x25d0], R40 ;  /* 0x0025d02801007387 */ /* 0x000fe20000100a00 */
[----:B--2---:R-:W-:-:S03]  /*49c30*/  IMAD.WIDE R36, R7, 0x4, R82 ;  /* 0x0000000407247825 */ /* 0x004fc600078e0252 */
[----:B------:R-:W2:Y:S01]  /*49c40*/  LDL.LU.64 R82, [R1+0x1ab0] ;  /* 0x001ab00001527983 */ /* 0x000ea20000300a00 */
[----:B------:R-:W-:Y:S02]  /*49c50*/  VIADD R245, R6, 0xffffff22 ;  /* 0xffffff2206f57836 */ /* 0x000fe40000000000 */
[----:B------:R-:W1:Y:S03]  /*49c60*/  LDC R6, c[0x0][0x230] ;  /* 0x00008c00ff067b82 */ /* 0x000e660000000800 */
[----:B------:R-:W-:Y:S02]  /*49c70*/  ISETP.GE.U32.AND P5, PT, R245, 0x7ffffea3, PT ;  /* 0x7ffffea3f500780c */ /* 0x000fe40003fa6070 */
[----:B------:R-:W-:-:S03]  /*49c80*/  IADD3 R245, R44, -0xdf, RZ ;  /* 0xffffff212cf57810 */ /* 0x000fc60007ffe0ff */
[----:B------:R-:W1:Y:S01]  /*49c90*/  LDC R44, c[0x0][0x230] ;  /* 0x00008c00ff2c7b82 */ /* 0x000e620000000800 */
[----:B------:R-:W-:Y:S01]  /*49ca0*/  ISETP.GE.U32.AND P6, PT, R245, 0x7ffffea2, PT ;  /* 0x7ffffea2f500780c */ /* 0x000fe20003fc6070 */
[----:B------:R-:W-:Y:S02]  /*49cb0*/  VIADD R245, R252, 0xffffff20 ;  /* 0xffffff20fcf57836 */ /* 0x000fe40000000000 */
[----:B------:R-:W-:-:S03]  /*49cc0*/  IMAD.WIDE R38, R7, 0x4, R66 ;  /* 0x0000000407267825 */ /* 0x000fc600078e0242 */
[----:B------:R-:W-:Y:S01]  /*49cd0*/  ISETP.GE.U32.AND P0, PT, R245, 0x7ffffea1, PT ;  /* 0x7ffffea1f500780c */ /* 0x000fe20003f06070 */
[----:B------:R-:W-:Y:S01]  /*49ce0*/  LDGSTS.E [R244+0x60004], desc[UR60][R42.64], !P5 ;  /* 0x600040002af47fae */ /* 0x000fe2000e92187c */
[----:B------:R-:W2:Y:S03]  /*49cf0*/  LDC R252, c[0x0][0x230] ;  /* 0x00008c00fffc7b82 */ /* 0x000ea60000000800 */
[----:B------:R1:W-:Y:S02]  /*49d00*/  STL.64 [R1+0x25e8], R38 ;  /* 0x0025e82601007387 */ /* 0x0003e40000100a00 */
[----:B-1----:R-:W-:Y:S02]  /*49d10*/  VIADD R245, R6, 0xffffff03 ;  /* 0xffffff0306f57836 */ /* 0x002fe40000000000 */
[----:B------:R1:W-:Y:S01]  /*49d20*/  STL.64 [R1+0x25f8], R36 ;  /* 0x0025f82401007387 */ /* 0x0003e20000100a00 */
[----:B------:R-:W1:Y:S02]  /*49d30*/  LDC R6, c[0x0][0x230] ;  /* 0x00008c00ff067b82 */ /* 0x000e640000000800 */
[----:B------:R-:W-:Y:S01]  /*49d40*/  ISETP.GE.U32.AND P2, PT, R245, 0x7ffffe84, PT ;  /* 0x7ffffe84f500780c */ /* 0x000fe20003f46070 */
[----:B------:R-:W-:Y:S01]  /*49d50*/  LDGSTS.E [R244+0x64004], desc[UR60][R40.64], !P5 ;  /* 0x6400400028f47fae */ /* 0x000fe2000e92187c */
[----:B------:R-:W-:-:S03]  /*49d60*/  IADD3 R245, R44, -0xfe, RZ ;  /* 0xffffff022cf57810 */ /* 0x000fc60007ffe0ff */
[----:B------:R-:W2:Y:S04]  /*49d70*/  LDL.LU.64 R44, [R1+0x1ab8] ;  /* 0x001ab800012c7983 */ /* 0x000ea80000300a00 */
[----:B------:R-:W2:Y:S04]  /*49d80*/  LDL.LU.64 R48, [R1+0x1ac8] ;  /* 0x001ac80001307983 */ /* 0x000ea80000300a00 */
[----:B------:R3:W-:Y:S04]  /*49d90*/  LDGSTS.E [R244+0x68004], desc[UR60][R38.64], !P5 ;  /* 0x6800400026f47fae */ /* 0x0007e8000e92187c */
[----:B------:R-:W2:Y:S01]  /*49da0*/  LDL.LU.64 R50, [R1+0x1ad0] ;  /* 0x001ad00001327983 */ /* 0x000ea20000300a00 */
[----:B------:R-:W-:-:S03]  /*49db0*/  IMAD.WIDE R46, R7, 0x4, R70 ;  /* 0x00000004072e7825 */ /* 0x000fc600078e0246 */
[----:B------:R-:W2:Y:S01]  /*49dc0*/  LDL.LU.64 R52, [R1+0x1ad8] ;  /* 0x001ad80001347983 */ /* 0x000ea20000300a00 */
[----:B---3--:R-:W-:-:S03]  /*49dd0*/  IMAD.WIDE R38, R7, 0x4, R68 ;  /* 0x0000000407267825 */ /* 0x008fc600078e0244 */
[----:B------:R-:W3:Y:S04]  /*49de0*/  LDL.LU.64 R56, [R1+0x1ae8] ;  /* 0x001ae80001387983 */ /* 0x000ee80000300a00 */
[----:B------:R-:W3:Y:S01]  /*49df0*/  LDL.LU.64 R58, [R1+0x1af0] ;  /* 0x001af000013a7983 */ /* 0x000ee20000300a00 */
[----:B------:R-:W-:-:S03]  /*49e00*/  IMAD.WIDE R54, R7, 0x4, R72 ;  /* 0x0000000407367825 */ /* 0x000fc600078e0248 */
[----:B------:R-:W3:Y:S04]  /*49e10*/  LDL.LU.64 R60, [R1+0x1af8] ;  /* 0x001af800013c7983 */ /* 0x000ee80000300a00 */
[----:B------:R-:W3:Y:S04]  /*49e20*/  LDL.LU.64 R64, [R1+0xc90] ;  /* 0x000c900001407983 */ /* 0x000ee80000300a00 */
[----:B------:R3:W-:Y:S01]  /*49e30*/  STL.64 [R1+0x2600], R38 ;  /* 0x0026002601007387 */ /* 0x0007e20000100a00 */
[----:B------:R-:W-:-:S03]  /*49e40*/  IMAD.WIDE R62, R7, 0x4, R74 ;  /* 0x00000004073e7825 */ /* 0x000fc600078e024a */
[----:B------:R-:W3:Y:S04]  /*49e50*/  LDL.LU.64 R66, [R1+0xc98] ;  /* 0x000c980001427983 */ /* 0x000ee80000300a00 */
[----:B------:R-:W3:Y:S01]  /*49e60*/  LDL.LU.64 R68, [R1+0xca0] ;  /* 0x000ca00001447983 */ /* 0x000ee20000300a00 */
[----:B------:R-:W-:-:S03]  /*49e70*/  IMAD.WIDE R70, R7, 0x4, R76 ;  /* 0x0000000407467825 */ /* 0x000fc600078e024c */
[----:B------:R-:W-:Y:S04]  /*49e80*/  STL.64 [R1+0x2620], R46 ;  /* 0x0026202e01007387 */ /* 0x000fe80000100a00 */
[----:B------:R-:W3:Y:S04]  /*49e90*/  LDL.LU.64 R72, [R1+0xcb0] ;  /* 0x000cb00001487983 */ /* 0x000ee80000300a00 */
[----:B------:R-:W3:Y:S04]  /*49ea0*/  LDL.LU.64 R74, [R1+0xcb8] ;  /* 0x000cb800014a7983 */ /* 0x000ee80000300a00 */
[----:B------:R-:W-:Y:S04]  /*49eb0*/  STL.64 [R1+0x38b0], R54 ;  /* 0x0038b03601007387 */ /* 0x000fe80000100a00 */
[----:B------:R-:W3:Y:S04]  /*49ec0*/  LDL.LU.64 R76, [R1+0xcc0] ;  /* 0x000cc000014c7983 */ /* 0x000ee80000300a00 */
[----:B------:R-:W-:Y:S01]  /*49ed0*/  LDGSTS.E [R244+0x6c004], desc[UR60][R36.64], !P5 ;  /* 0x6c00400024f47fae */ /* 0x000fe2000e92187c */
[----:B----4-:R-:W-:-:S04]  /*49ee0*/  IMAD.WIDE R40, R7, 0x4, R80 ;  /* 0x0000000407287825 */ /* 0x010fc800078e0250 */
[C---:B--2---:R-:W-:Y:S01]  /*49ef0*/  IMAD.WIDE R42, R7.reuse, 0x4, R82 ;  /* 0x00000004072a7825 */ /* 0x044fe200078e0252 */
[----:B------:R-:W2:Y:S04]  /*49f00*/  LDL.LU.64 R80, [R1+0xcd0] ;  /* 0x000cd00001507983 */ /* 0x000ea80000300a00 */
[----:B------:R-:W-:Y:S04]  /*49f10*/  STL.64 [R1+0x38d0], R62 ;  /* 0x0038d03e01007387 */ /* 0x000fe80000100a00 */
[----:B------:R-:W4:Y:S04]  /*49f20*/  LDL.LU.64 R82, [R1+0xcd8] ;  /* 0x000cd80001527983 */ /* 0x000f280000300a00 */
[----:B-1----:R-:W4:Y:S01]  /*49f30*/  LDL.LU.64 R36, [R1+0xce0] ;  /* 0x000ce00001247983 */ /* 0x002f220000300a00 */
[----:B------:R-:W-:-:S03]  /*49f40*/  IMAD.WIDE R78, R7, 0x4, R78 ;  /* 0x00000004074e7825 */ /* 0x000fc600078e024e */
[----:B------:R-:W-:Y:S04]  /*49f50*/  STL.64 [R1+0x38f0], R70 ;  /* 0x0038f04601007387 */ /* 0x000fe80000100a00 */
[----:B------:R1:W-:Y:S04]  /*49f60*/  STL.64 [R1+0x25b0], R40 ;  /* 0x0025b02801007387 */ /* 0x0003e80000100a00 */
[----:B------:R-:W-:Y:S04]  /*49f70*/  STL.64 [R1+0x3910], R78 ;  /* 0x0039104e01007387 */ /* 0x000fe80000100a00 */
[----:B------:R1:W-:Y:S01]  /*49f80*/  STL.64 [R1+0x25c8], R42 ;  /* 0x0025c82a01007387 */ /* 0x0003e20000100a00 */
[----:B------:R-:W-:-:S02]  /*49f90*/  IADD3 R6, R6, -0x100, RZ ;  /* 0xffffff0006067810 */ /* 0x000fc40007ffe0ff */
[----:B------:R-:W-:Y:S01]  /*49fa0*/  ISETP.GE.U32.AND P3, PT, R245, 0x7ffffe83, PT ;  /* 0x7ffffe83f500780c */ /* 0x000fe20003f66070 */
[----:B------:R-:W-:Y:S01]  /*49fb0*/  LDGSTS.E [R244+0x60008], desc[UR60][R38.64], !P6 ;  /* 0x6000800026f47fae */ /* 0x000fe2000f12187c */
[----:B------:R-:W-:-:S04]  /*49fc0*/  IMAD.WIDE R44, R7, 0x4, R44 ;  /* 0x00000004072c7825 */ /* 0x000fc800078e022c */
[C---:B------:R-:W-:Y:S01]  /*49fd0*/  IMAD.WIDE R48, R7.reuse, 0x4, R48 ;  /* 0x0000000407307825 */ /* 0x040fe200078e0230 */
[----:B------:R1:W-:Y:S03]  /*49fe0*/  STL.64 [R1+0x25e0], R44 ;  /* 0x0025e02c01007387 */ /* 0x0003e60000100a00 */
[C---:B------:R-:W-:Y:S01]  /*49ff0*/  IMAD.WIDE R50, R7.reuse, 0x4, R50 ;  /* 0x0000000407327825 */ /* 0x040fe200078e0232 */
[----:B------:R1:W-:Y:S03]  /*4a000*/  STL.64 [R1+0x2608], R48 ;  /* 0x0026083001007387 */ /* 0x0003e60000100a00 */
[C---:B------:R-:W-:Y:S01]  /*4a010*/  IMAD.WIDE R52, R7.reuse, 0x4, R52 ;  /* 0x0000000407347825 */ /* 0x040fe200078e0234 */
[----:B------:R1:W-:Y:S03]  /*4a020*/  STL.64 [R1+0x2610], R50 ;  /* 0x0026103201007387 */ /* 0x0003e60000100a00 */
[C---:B---3--:R-:W-:Y:S01]  /*4a030*/  IMAD.WIDE R56, R7.reuse, 0x4, R56 ;  /* 0x0000000407387825 */ /* 0x048fe200078e0238 */
[----:B------:R3:W-:Y:S03]  /*4a040*/  STL.64 [R1+0x2618], R52 ;  /* 0x0026183401007387 */ /* 0x0007e60000100a00 */
[C---:B------:R-:W-:Y:S01]  /*4a050*/  IMAD.WIDE R58, R7.reuse, 0x4, R58 ;  /* 0x00000004073a7825 */ /* 0x040fe200078e023a */
[----:B------:R3:W-:Y:S03]  /*4a060*/  STL.64 [R1+0x2938], R56 ;  /* 0x0029383801007387 */ /* 0x0007e60000100a00 */
[C---:B------:R-:W-:Y:S01]  /*4a070*/  IMAD.WIDE R60, R7.reuse, 0x4, R60 ;  /* 0x00000004073c7825 */ /* 0x040fe200078e023c */
[----:B------:R3:W-:Y:S03]  /*4a080*/  STL.64 [R1+0x38c0], R58 ;  /* 0x0038c03a01007387 */ /* 0x0007e60000100a00 */
[C---:B------:R-:W-:Y:S01]  /*4a090*/  IMAD.WIDE R64, R7.reuse, 0x4, R64 ;  /* 0x0000000407407825 */ /* 0x040fe200078e0240 */
[----:B------:R3:W-:Y:S03]  /*4a0a0*/  STL.64 [R1+0x38c8], R60 ;  /* 0x0038c83c01007387 */ /* 0x0007e60000100a00 */
[C---:B------:R-:W-:Y:S01]  /*4a0b0*/  IMAD.WIDE R66, R7.reuse, 0x4, R66 ;  /* 0x0000000407427825 */ /* 0x040fe200078e0242 */
[----:B------:R3:W-:Y:S03]  /*4a0c0*/  STL.64 [R1+0x38d8], R64 ;  /* 0x0038d84001007387 */ /* 0x0007e60000100a00 */
[----:B------:R-:W-:Y:S01]  /*4a0d0*/  IMAD.WIDE R68, R7, 0x4, R68 ;  /* 0x0000000407447825 */ /* 0x000fe200078e0244 */
[----:B------:R3:W-:Y:S01]  /*4a0e0*/  STL.64 [R1+0x38e0], R66 ;  /* 0x0038e04201007387 */ /* 0x0007e20000100a00 */
[----:B------:R-:W-:-:S02]  /*4a0f0*/  ISETP.GE.U32.AND P5, PT, R6, 0x7ffffe81, PT ;  /* 0x7ffffe810600780c */ /* 0x000fc40003fa6070 */
[C---:B------:R-:W-:Y:S01]  /*4a100*/  IMAD.WIDE R72, R7.reuse, 0x4, R72 ;  /* 0x0000000407487825 */ /* 0x040fe200078e0248 */
[----:B------:R3:W-:Y:S03]  /*4a110*/  STL.64 [R1+0x38e8], R68 ;  /* 0x0038e84401007387 */ /* 0x0007e60000100a00 */
[C---:B------:R-:W-:Y:S01]  /*4a120*/  IMAD.WIDE R74, R7.reuse, 0x4, R74 ;  /* 0x00000004074a7825 */ /* 0x040fe200078e024a */
[----:B------:R3:W-:Y:S04]  /*4a130*/  STL.64 [R1+0x38f8], R72 ;  /* 0x0038f84801007387 */ /* 0x0007e80000100a00 */
[----:B------:R3:W-:Y:S01]  /*4a140*/  STL.64 [R1+0x3900], R74 ;  /* 0x0039004a01007387 */ /* 0x0007e20000100a00 */
[----:B------:R-:W-:-:S03]  /*4a150*/  IMAD.WIDE R76, R7, 0x4, R76 ;  /* 0x00000004074c7825 */ /* 0x000fc600078e024c */
[----:B------:R-:W-:Y:S01]  /*4a160*/  LDGSTS.E [R244+0x64008], desc[UR60][R40.64], !P6 ;  /* 0x6400800028f47fae */ /* 0x000fe2000f12187c */
[----:B------:R-:W-:-:S03]  /*4a170*/  VIADD R245, R252, 0xffffff01 ;  /* 0xffffff01fcf57836 */ /* 0x000fc60000000000 */
[----:B------:R-:W-:Y:S01]  /*4a180*/  LDGSTS.E [R244+0x68008], desc[UR60][R42.64], !P6 ;  /* 0x680080002af47fae */ /* 0x000fe2000f12187c */
[----:B------:R-:W3:Y:S01]  /*4a190*/  LDC R252, c[0x0][0x23c] ;  /* 0x00008f00fffc7b82 */ /* 0x000ee20000000800 */
[----:B------:R-:W-:Y:S02]  /*4a1a0*/  ISETP.GE.U32.AND P4, PT, R245, 0x7ffffe82, PT ;  /* 0x7ffffe82f500780c */ /* 0x000fe40003f86070 */
        /* <DEDUP_REMOVED lines=18> */
[----:B--2---:R-:W-:-:S05]  /*4a2d0*/  IMAD.WIDE R80, R7, 0x4, R80 ;  /* 0x0000000407507825 */ /* 0x004fca00078e0250 */
[----:B------:R-:W-:Y:S01]  /*4a2e0*/  LDGSTS.E [R244+0x7400c], desc[UR60][R80.64], !P5 ;  /* 0x7400c00050f47fae */ /* 0x000fe2000e92187c */
[----:B----4-:R-:W-:-:S04]  /*4a2f0*/  IMAD.WIDE R82, R7, 0x4, R82 ;  /* 0x0000000407527825 */ /* 0x010fc800078e0252 */
[----:B------:R-:W-:Y:S01]  /*4a300*/  IMAD.WIDE R6, R7, 0x4, R36 ;  /* 0x0000000407067825 */ /* 0x000fe200078e0224 */
[----:B------:R-:W-:Y:S04]  /*4a310*/  LDGSTS.E [R244+0x7800c], desc[UR60][R82.64], !P5 ;  /* 0x7800c00052f47fae */ /* 0x000fe8000e92187c */
[----:B------:R-:W2:Y:S04]  /*4a320*/  LDL.LU.64 R36, [R1+0x4be0] ;  /* 0x004be00001247983 */ /* 0x000ea80000300a00 */
[----:B------:R4:W-:Y:S04]  /*4a330*/  STL.64 [R1+0x3908], R76 ;  /* 0x0039084c01007387 */ /* 0x0009e80000100a00 */
[----:B------:R-:W2:Y:S04]  /*4a340*/  LDL.LU.64 R38, [R1+0x4bd8] ;  /* 0x004bd80001267983 */ /* 0x000ea80000300a00 */
[----:B------:R4:W-:Y:S04]  /*4a350*/  STL.64 [R1+0x3918], R80 ;  /* 0x0039185001007387 */ /* 0x0009e80000100a00 */
[----:B-1----:R-:W2:Y:S04]  /*4a360*/  LDL.LU.64 R40, [R1+0x4bd0] ;  /* 0x004bd00001287983 */ /* 0x002ea80000300a00 */
[----:B------:R1:W-:Y:S04]  /*4a370*/  STL.64 [R1+0x3920], R82 ;  /* 0x0039205201007387 */ /* 0x0003e80000100a00 */
[----:B------:R-:W2:Y:S04]  /*4a380*/  LDL.LU.64 R42, [R1+0x4bc8] ;  /* 0x004bc800012a7983 */ /* 0x000ea80000300a00 */
[----:B------:R1:W-:Y:S04]  /*4a390*/  STL.64 [R1+0x3928], R6 ;  /* 0x0039280601007387 */ /* 0x0003e80000100a00 */
[----:B------:R-:W2:Y:S04]  /*4a3a0*/  LDL.LU.64 R44, [R1+0x4bc0] ;  /* 0x004bc000012c7983 */ /* 0x000ea80000300a00 */
[----:B------:R-:W2:Y:S04]  /*4a3b0*/  LDL.LU.64 R46, [R1+0x4bb8] ;  /* 0x004bb800012e7983 */ /* 0x000ea80000300a00 */
[----:B------:R-:W2:Y:S04]  /*4a3c0*/  LDL.LU.64 R48, [R1+0x4bb0] ;  /* 0x004bb00001307983 */ /* 0x000ea80000300a00 */
[----:B------:R-:W2:Y:S04]  /*4a3d0*/  LDL.LU.64 R50, [R1+0x4ba8] ;  /* 0x004ba80001327983 */ /* 0x000ea80000300a00 */
[----:B---3--:R-:W3:Y:S04]  /*4a3e0*/  LDL.LU.64 R52, [R1+0x4ba0] ;  /* 0x004ba00001347983 */ /* 0x008ee80000300a00 */
[----:B------:R-:W2:Y:S04]  /*4a3f0*/  LDL.LU.64 R54, [R1+0x4b98] ;  /* 0x004b980001367983 */ /* 0x000ea80000300a00 */
[----:B------:R-:W3:Y:S04]  /*4a400*/  LDL.LU.64 R56, [R1+0x4b90] ;  /* 0x004b900001387983 */ /* 0x000ee80000300a00 */
        /* <DEDUP_REMOVED lines=9> */
[----:B----4-:R-:W4:Y:S04]  /*4a4a0*/  LDL.LU.64 R76, [R1+0x4b40] ;  /* 0x004b4000014c7983 */ /* 0x010f280000300a00 */
[----:B------:R-:W3:Y:S04]  /*4a4b0*/  LDL.LU.64 R78, [R1+0x4b38] ;  /* 0x004b3800014e7983 */ /* 0x000ee80000300a00 */
[----:B------:R-:W2:Y:S04]  /*4a4c0*/  LDL.LU.64 R80, [R1+0x4b30] ;  /* 0x004b300001507983 */ /* 0x000ea80000300a00 */
[----:B-1----:R-:W4:Y:S04]  /*4a4d0*/  LDL.LU.64 R82, [R1+0x4b28] ;  /* 0x004b280001527983 */ /* 0x002f280000300a00 */
[----:B------:R1:W-:Y:S01]  /*4a4e0*/  LDGSTS.E [R244+0x7c00c], desc[UR60][R6.64], !P5 ;  /* 0x7c00c00006f47fae */ /* 0x0003e2000e92187c */
[----:B------:R-:W-:-:S03]  /*4a4f0*/  IMAD.SHL.U32 R245, R252, 0x80, RZ ;  /* 0x00000080fcf57824 */ /* 0x000fc600078e00ff */
[----:B------:R-:W0:Y:S04]  /*4a500*/  LDGDEPBAR ;  /* 0x00000000000079af */ /* 0x000e280000000000 */
[----:B------:R-:W1:Y:S04]  /*4a510*/  LDL.LU.64 R6, [R1+0x4b20] ;  /* 0x004b200001067983 */ /* 0x000e680000300a00 */
[----:B------:R-:W-:Y:S04]  /*4a520*/  STL [R1+0x1c00], RZ ;  /* 0x001c00ff01007387 */ /* 0x000fe80000100800 */
[----:B------:R-:W-:Y:S01]  /*4a530*/  STL [R1+0x1c04], RZ ;  /* 0x001c04ff01007387 */ /* 0x000fe20000100800 */
[----:B-1----:R-:W-:-:S05]  /*4a540*/  IMAD.WIDE R6, R245, 0x4, R6 ;  /* 0x00000004f5067825 */ /* 0x002fca00078e0206 */
[----:B------:R4:W-:Y:S02]  /*4a550*/  STL.64 [R1+0x3938], R6 ;  /* 0x0039380601007387 */ /* 0x0009e40000100a00 */
[----:B----4-:R-:W-:-:S04]  /*4a560*/  IMAD.WIDE R6, R245, 0x4, R82 ;  /* 0x00000004f5067825 */ /* 0x010fc800078e0252 */
[----:B------:R-:W-:Y:S01]  /*4a570*/  IMAD.SHL.U32 R83, R252, 0x80, RZ ;  /* 0x00000080fc537824 */ /* 0x000fe200078e00ff */
[----:B------:R3:W-:Y:S03]  /*4a580*/  STL.64 [R1+0x3978], R6 ;  /* 0x0039780601007387 */ /* 0x0007e60000100a00 */
[----:B--2---:R-:W-:-:S04]  /*4a590*/  IMAD.WIDE R80, R83, 0x4, R80 ;  /* 0x0000000453507825 */ /* 0x004fc800078e0250 */
[C---:B------:R-:W-:Y:S01]  /*4a5a0*/  IMAD.WIDE R76, R83.reuse, 0x4, R76 ;  /* 0x00000004534c7825 */ /* 0x040fe200078e024c */
[----:B------:R-:W-:Y:S03]  /*4a5b0*/  STL.64 [R1+0x39b8], R80 ;  /* 0x0039b85001007387 */ /* 0x000fe60000100a00 */
[----:B---3--:R-:W-:-:S04]  /*4a5c0*/  IMAD.WIDE R6, R83, 0x4, R78 ;  /* 0x0000000453067825 */ /* 0x008fc800078e024e */
[C---:B------:R-:W-:Y:S01]  /*4a5d0*/  IMAD.WIDE R74, R83.reuse, 0x4, R74 ;  /* 0x00000004534a7825 */ /* 0x040fe200078e024a */
[----:B------:R1:W-:Y:S03]  /*4a5e0*/  STL.64 [R1+0x39f8], R6 ;  /* 0x0039f80601007387 */ /* 0x0003e60000100a00 */
[C---:B------:R-:W-:Y:S01]  /*4a5f0*/  IMAD.WIDE R70, R83.reuse, 0x4, R70 ;  /* 0x0000000453467825 */ /* 0x040fe200078e0246 */
[----:B------:R-:W-:Y:S03]  /*4a600*/  STL.64 [R1+0x3a38], R76 ;  /* 0x003a384c01007387 */ /* 0x000fe60000100a00 */
[C---:B------:R-:W-:Y:S01]  /*4a610*/  IMAD.WIDE R68, R83.reuse, 0x4, R68 ;  /* 0x0000000453447825 */ /* 0x040fe200078e0244 */
[----:B------:R-:W-:Y:S03]  /*4a620*/  STL.64 [R1+0x3a78], R74 ;  /* 0x003a784a01007387 */ /* 0x000fe60000100a00 */
[----:B-1----:R-:W-:-:S05]  /*4a630*/  IMAD.WIDE R6, R83, 0x4, R72 ;  /* 0x0000000453067825 */ /* 0x002fca00078e0248 */
[----:B------:R1:W-:Y:S01]  /*4a640*/  STL.64 [R1+0x3ab8], R6 ;  /* 0x003ab80601007387 */ /* 0x0003e20000100a00 */
[----:B------:R-:W-:-:S03]  /*4a650*/  IMAD.WIDE R64, R83, 0x4, R64 ;  /* 0x0000000453407825 */ /* 0x000fc600078e0240 */
[----:B------:R-:W-:Y:S01]  /*4a660*/  STL.64 [R1+0x3af8], R70 ;  /* 0x003af84601007387 */ /* 0x000fe20000100a00 */
[----:B------:R-:W-:-:S03]  /*4a670*/  IMAD.WIDE R62, R83, 0x4, R62 ;  /* 0x00000004533e7825 */ /* 0x000fc600078e023e */
[----:B------:R-:W-:Y:S01]  /*4a680*/  STL.64 [R1+0x3b38], R68 ;  /* 0x003b384401007387 */ /* 0x000fe20000100a00 */
[----:B-1----:R-:W-:-:S05]  /*4a690*/  IMAD.WIDE R6, R83, 0x4, R66 ;  /* 0x0000000453067825 */ /* 0x002fca00078e0242 */
[----:B------:R1:W-:Y:S01]  /*4a6a0*/  STL.64 [R1+0x3b78], R6 ;  /* 0x003b780601007387 */ /* 0x0003e20000100a00 */
[----:B------:R-:W-:-:S03]  /*4a6b0*/  IMAD.WIDE R58, R83, 0x4, R58 ;  /* 0x00000004533a7825 */ /* 0x000fc600078e023a */
[----:B------:R-:W-:Y:S04]  /*4a6c0*/  STL.64 [R1+0x3bc8], R64 ;  /* 0x003bc84001007387 */ /* 0x000fe80000100a00 */
[----:B------:R-:W-:Y:S01]  /*4a6d0*/  STL.64 [R1+0x3c08], R62 ;  /* 0x003c083e01007387 */ /* 0x000fe20000100a00 */
[----:B-1----:R-:W-:-:S03]  /*4a6e0*/  IMAD.WIDE R6, R83, 0x4, R60 ;  /* 0x0000000453067825 */ /* 0x002fc600078e023c */
[----:B------:R-:W2:Y:S04]  /*4a6f0*/  LDL.LU.64 R244, [R1+0x548] ;  /* 0x0005480001f47983 */ /* 0x000ea80000300a00 */
[----:B------:R1:W-:Y:S01]  /*4a700*/  STL.64 [R1+0x3c48], R6 ;  /* 0x003c480601007387 */ /* 0x0003e20000100a00 */
[----:B------:R-:W-:-:S03]  /*4a710*/  IMAD.WIDE R54, R83, 0x4, R54 ;  /* 0x0000000453367825 */ /* 0x000fc600078e0236 */
[----:B------:R-:W-:Y:S01]  /*4a720*/  STL.64 [R1+0x3c88], R58 ;  /* 0x003c883a01007387 */ /* 0x000fe20000100a00 */
[----:B------:R-:W-:-:S04]  /*4a730*/  IMAD.WIDE R52, R83, 0x4, R52 ;  /* 0x0000000453347825 */ /* 0x000fc800078e0234 */
        /* <DEDUP_REMOVED lines=18> */
[----:B------:R-:W3:Y:S04]  /*4a860*/  LDL.LU.64 R68, [R1+0x498] ;  /* 0x0004980001447983 */ /* 0x000ee80000300a00 */
[----:B------:R1:W-:Y:S04]  /*4a870*/  STL.64 [R1+0x45c8], R6 ;  /* 0x0045c80601007387 */ /* 0x0003e80000100a00 */
[----:B------:R-:W-:Y:S01]  /*4a880*/  STL.64 [R1+0x46d0], R36 ;  /* 0x0046d02401007387 */ /* 0x000fe20000100a00 */
[----:B-1----:R-:W-:-:S05]  /*4a890*/  IMAD.WIDE R6, R83, 0x4, R34 ;  /* 0x0000000453067825 */ /* 0x002fca00078e0222 */
[----:B------:R1:W-:Y:S04]  /*4a8a0*/  STL.64 [R1+0x4920], R6 ;  /* 0x0049200601007387 */ /* 0x0003e80000100a00 */
[----:B-1----:R-:W4:Y:S01]  /*4a8b0*/  LDL.LU.64 R6, [R1+0x458] ;  /* 0x0004580001067983 */ /* 0x002f220000300a00 */
[----:B------:R-:W-:-:S04]  /*4a8c0*/  IMAD.WIDE R32, R83, 0x4, R32 ;  /* 0x0000000453207825 */ /* 0x000fc800078e0220 */
[C---:B------:R-:W-:Y:S01]  /*4a8d0*/  IMAD.WIDE R30, R83.reuse, 0x4, R30 ;  /* 0x00000004531e7825 */ /* 0x040fe200078e021e */
[----:B------:R1:W-:Y:S04]  /*4a8e0*/  STL.64 [R1+0x4918], R32 ;  /* 0x0049182001007387 */ /* 0x0003e80000100a00 */
[----:B------:R1:W-:Y:S01]  /*4a8f0*/  STL.64 [R1+0x4910], R30 ;  /* 0x0049101e01007387 */ /* 0x0003e20000100a00 */
[----:B------:R-:W-:-:S03]  /*4a900*/  IMAD.WIDE R74, R83, 0x4, R28 ;  /* 0x00000004534a7825 */ /* 0x000fc600078e021c */
[----:B------:R-:W3:Y:S01]  /*4a910*/  LDL.LU.64 R64, [R1+0x418] ;  /* 0x0004180001407983 */ /* 0x000ee20000300a00 */
[----:B------:R-:W-:-:S03]  /*4a920*/  IMAD.WIDE R76, R83, 0x4, R26 ;  /* 0x00000004534c7825 */ /* 0x000fc600078e021a */
[----:B------:R-:W3:Y:S01]  /*4a930*/  LDL.LU.64 R62, [R1+0x3d8] ;  /* 0x0003d800013e7983 */ /* 0x000ee20000300a00 */
[----:B------:R-:W-:-:S03]  /*4a940*/  IMAD.WIDE R78, R83, 0x4, R24 ;  /* 0x00000004534e7825 */ /* 0x000fc600078e0218 */
[----:B------:R-:W3:Y:S01]  /*4a950*/  LDL.LU.64 R60, [R1+0x398] ;  /* 0x00039800013c7983 */ /* 0x000ee20000300a00 */
[----:B------:R-:W-:-:S03]  /*4a960*/  IMAD.SHL.U32 R25, R252, 0x80, RZ ;  /* 0x00000080fc197824 */ /* 0x000fc600078e00ff */
[----:B------:R-:W3:Y:S04]  /*4a970*/  LDL.LU.64 R58, [R1+0x358] ;  /* 0x00035800013a7983 */ /* 0x000ee80000300a00 */
[----:B------:R-:W3:Y:S04]  /*4a980*/  LDL.LU.64 R56, [R1+0x318] ;  /* 0x0003180001387983 */ /* 0x000ee80000300a00 */
[----:B------:R-:W3:Y:S04]  /*4a990*/  LDL.LU.64 R54, [R1+0x2d8] ;  /* 0x0002d80001367983 */ /* 0x000ee80000300a00 */
[----:B------:R-:W-:Y:S01]  /*4a9a0*/  STL.64 [R1+0x4908], R74 ;  /* 0x0049084a01007387 */ /* 0x000fe20000100a00 */
[----:B------:R-:W-:-:S03]  /*4a9b0*/  IMAD.WIDE R80, R25, 0x4, R22 ;  /* 0x0000000419507825 */ /* 0x000fc600078e0216 */
[----:B------:R-:W-:Y:S01]  /*4a9c0*/  STL.64 [R1+0x4900], R76 ;  /* 0x0049004c01007387 */ /* 0x000fe20000100a00 */
[----:B------:R-:W-:-:S03]  /*4a9d0*/  IMAD.WIDE R82, R25, 0x4, R20 ;  /* 0x0000000419527825 */ /* 0x000fc600078e0214 */
[----:B------:R-:W3:Y:S04]  /*4a9e0*/  LDL.LU.64 R52, [R1+0x298] ;  /* 0x0002980001347983 */ /* 0x000ee80000300a00 */
[----:B------:R-:W3:Y:S04]  /*4a9f0*/  LDL.LU.64 R50, [R1+0x258] ;  /* 0x0002580001327983 */ /* 0x000ee80000300a00 */
[----:B------:R-:W3:Y:S04]  /*4aa00*/  LDL.LU.64 R48, [R1+0x218] ;  /* 0x0002180001307983 */ /* 0x000ee80000300a00 */
[----:B------:R-:W3:Y:S04]  /*4aa10*/  LDL.LU.64 R46, [R1+0x1d8] ;  /* 0x0001d800012e7983 */ /* 0x000ee80000300a00 */
[----:B------:R-:W3:Y:S04]  /*4aa20*/  LDL.LU.64 R44, [R1+0x198] ;  /* 0x00019800012c7983 */ /* 0x000ee80000300a00 */
[----:B------:R-:W3:Y:S04]  /*4aa30*/  LDL.LU.64 R42, [R1+0x158] ;  /* 0x00015800012a7983 */ /* 0x000ee80000300a00 */
[----:B------:R-:W-:Y:S04]  /*4aa40*/  STL.64 [R1+0x48f8], R78 ;  /* 0x0048f84e01007387 */ /* 0x000fe80000100a00 */
[----:B------:R-:W-:Y:S04]  /*4aa50*/  STL.64 [R1+0x48f0], R80 ;  /* 0x0048f05001007387 */ /* 0x000fe80000100a00 */
[----:B------:R-:W-:Y:S04]  /*4aa60*/  STL.64 [R1+0x48e8], R82 ;  /* 0x0048e85201007387 */ /* 0x000fe80000100a00 */
[----:B------:R-:W3:Y:S04]  /*4aa70*/  LDL.LU.64 R40, [R1+0x118] ;  /* 0x0001180001287983 */ /* 0x000ee80000300a00 */
[----:B------:R-:W3:Y:S01]  /*4aa80*/  LDL.LU.64 R38, [R1+0xd8] ;  /* 0x0000d80001267983 */ /* 0x000ee20000300a00 */
[----:B------:R-:W-:-:S04]  /*4aa90*/  IMAD.WIDE R72, R25, 0x4, R18 ;  /* 0x0000000419487825 */ /* 0x000fc800078e0212 */
[----:B------:R-:W-:-:S04]  /*4aaa0*/  IMAD.WIDE R70, R25, 0x4, R8 ;  /* 0x0000000419467825 */ /* 0x000fc800078e0208 */
[----:B------:R-:W-:-:S04]  /*4aab0*/  IMAD.WIDE R34, R25, 0x4, R10 ;  /* 0x0000000419227825 */ /* 0x000fc800078e020a */
[----:B--2---:R-:W-:-:S05]  /*4aac0*/  IMAD.WIDE R244, R25, 0x4, R244 ;  /* 0x0000000419f47825 */ /* 0x004fca00078e02f4 */
[----:B------:R-:W-:Y:S04]  /*4aad0*/  STL.64 [R1+0x48e0], R244 ;  /* 0x0048e0f401007387 */ /* 0x000fe80000100a00 */
[----:B------:R-:W2:Y:S01]  /*4aae0*/  LDL.LU.64 R36, [R1+0x98] ;  /* 0x0000980001247983 */ /* 0x000ea20000300a00 */
[----:B----4-:R-:W-:-:S03]  /*4aaf0*/  IMAD.WIDE R66, R25, 0x4, R6 ;  /* 0x0000000419427825 */ /* 0x010fc600078e0206 */
[----:B------:R-:W4:Y:S01]  /*4ab00*/  LDL.LU.64 R6, [R1+0x58] ;  /* 0x0000580001067983 */ /* 0x000f220000300a00 */
[----:B---3--:R-:W-:-:S03]  /*4ab10*/  IMAD.WIDE R68, R25, 0x4, R68 ;  /* 0x0000000419447825 */ /* 0x008fc600078e0244 */
[----:B------:R-:W-:Y:S04]  /*4ab20*/  STL.64 [R1+0x48d8], R72 ;  /* 0x0048d84801007387 */ /* 0x000fe80000100a00 */
        /* <DEDUP_REMOVED lines=27> */
[----:B------:R-:W-:-:S05]  /*4ace0*/  IMAD.WIDE R40, R25, 0x4, R40 ;  /* 0x0000000419287825 */ /* 0x000fca00078e0228 */
[----:B------:R-:W-:Y:S04]  /*4acf0*/  STL.64 [R1+0x4858], R40 ;  /* 0x0048582801007387 */ /* 0x000fe80000100a00 */
[----:B------:R-:W3:Y:S01]  /*4ad00*/  LDL.LU.64 R10, [R1+0x4b18] ;  /* 0x004b1800010a7983 */ /* 0x000ee20000300a00 */
[----:B------:R-:W-:-:S04]  /*4ad10*/  IMAD.WIDE R38, R25, 0x4, R38 ;  /* 0x0000000419267825 */ /* 0x000fc800078e0226 */
[C---:B-1----:R-:W-:Y:S01]  /*4ad20*/  IMAD.WIDE R32, R25.reuse, 0x4, R94 ;  /* 0x0000000419207825 */ /* 0x042fe200078e025e */
[----:B------:R-:W-:Y:S03]  /*4ad30*/  STL.64 [R1+0x4850], R38 ;  /* 0x0048502601007387 */ /* 0x000fe60000100a00 */
[----:B------:R-:W-:-:S04]  /*4ad40*/  IMAD.WIDE R30, R25, 0x4, R110 ;  /* 0x00000004191e7825 */ /* 0x000fc800078e026e */
[----:B------:R-:W-:-:S04]  /*4ad50*/  IMAD.WIDE R28, R25, 0x4, R126 ;  /* 0x00000004191c7825 */ /* 0x000fc800078e027e */
[----:B------:R-:W-:-:S04]  /*4ad60*/  IMAD.WIDE R26, R25, 0x4, R142 ;  /* 0x00000004191a7825 */ /* 0x000fc800078e028e */
[----:B--2---:R-:W-:-:S05]  /*4ad70*/  IMAD.WIDE R36, R25, 0x4, R36 ;  /* 0x0000000419247825 */ /* 0x004fca00078e0224 */
[----:B------:R-:W-:Y:S01]  /*4ad80*/  STL.64 [R1+0x4848], R36 ;  /* 0x0048482401007387 */ /* 0x000fe20000100a00 */
[----:B----4-:R-:W-:-:S04]  /*4ad90*/  IMAD.WIDE R6, R25, 0x4, R6 ;  /* 0x0000000419067825 */ /* 0x010fc800078e0206 */
[----:B------:R-:W-:Y:S01]  /*4ada0*/  IMAD.WIDE R24, R25, 0x4, R158 ;  /* 0x0000000419187825 */ /* 0x000fe200078e029e */
[----:B------:R-:W-:Y:S01]  /*4adb0*/  SHF.L.U32 R159, R252, 0x7, RZ ;  /* 0x00000007fc9f7819 */ /* 0x000fe200000006ff */
        /* <DEDUP_REMOVED lines=10> */
[----:B------:R-:W-:Y:S04]  /*4ae60*/  STL.64 [R1+0x4810], R24 ;  /* 0x0048101801007387 */ /* 0x000fe80000100a00 */
[----:B------:R-:W-:Y:S04]  /*4ae70*/  STL.64 [R1+0x4808], R22 ;  /* 0x0048081601007387 */ /* 0x000fe80000100a00 */
[----:B------:R-:W-:Y:S04]  /*4ae80*/  STL.64 [R1+0x47f0], R8 ;  /* 0x0047f00801007387 */ /* 0x000fe80000100a00 */
[----:B------:R-:W-:Y:S04]  /*4ae90*/  STL.64 [R1+0x4800], R20 ;  /* 0x0048001401007387 */ /* 0x000fe80000100a00 */
[----:B------:R-:W-:Y:S04]  /*4aea0*/  STL.64 [R1+0x47f8], R18 ;  /* 0x0047f81201007387 */ /* 0x000fe80000100a00 */
[----:B------:R-:W2:Y:S04]  /*4aeb0*/  LDL.64 R222, [R1+0x4498] ;  /* 0x0044980001de7983 */ /* 0x000ea80000100a00 */
[----:B------:R-:W4:Y:S04]  /*4aec0*/  LDL.64 R206, [R1+0x4588] ;  /* 0x0045880001ce7983 */ /* 0x000f280000100a00 */
[----:B------:R-:W4:Y:S04]  /*4aed0*/  LDL.64 R190, [R1+0x45a8] ;  /* 0x0045a80001be7983 */ /* 0x000f280000100a00 */
[----:B------:R-:W4:Y:S04]  /*4aee0*/  LDL.64 R174, [R1+0x45c8] ;  /* 0x0045c80001ae7983 */ /* 0x000f280000100a00 */
[----:B------:R-:W4:Y:S04]  /*4aef0*/  LDL.64 R142, [R1+0x46d0] ;  /* 0x0046d000018e7983 */ /* 0x000f280000100a00 */
[----:B------:R-:W4:Y:S04]  /*4af00*/  LDL.64 R126, [R1+0x4920] ;  /* 0x00492000017e7983 */ /* 0x000f280000100a00 */
[----:B------:R-:W4:Y:S04]  /*4af10*/  LDL.64 R110, [R1+0x4918] ;  /* 0x00491800016e7983 */ /* 0x000f280000100a00 */
[----:B------:R-:W4:Y:S04]  /*4af20*/  LDL.64 R94, [R1+0x4910] ;  /* 0x00491000015e7983 */ /* 0x000f280000100a00 */
[----:B------:R1:W-:Y:S04]  /*4af30*/  STL.64 [R1+0x4bb0], R14 ;  /* 0x004bb00e01007387 */ /* 0x0003e80000100a00 */
[----:B-1----:R-:W2:Y:S04]  /*4af40*/  LDL.64 R14, [R1+0x4488] ;  /* 0x00448800010e7983 */ /* 0x002ea80000100a00 */
[----:B------:R1:W-:Y:S04]  /*4af50*/  STL.64 [R1+0x4ba8], R84 ;  /* 0x004ba85401007387 */ /* 0x0003e80000100a00 */
[----:B-1----:R-:W4:Y:S04]  /*4af60*/  LDL.64 R84, [R1+0x4470] ;  /* 0x0044700001547983 */ /* 0x002f280000100a00 */
        /* <DEDUP_REMOVED lines=34> */
[----:B---3--:R1:W-:Y:S04]  /*4b190*/  STL.64 [R1+0x4b18], R10 ;  /* 0x004b180a01007387 */ /* 0x0083e80000100a00 */
[----:B-1----:R-:W3:Y:S04]  /*4b1a0*/  LDL.64 R10, [R1+0x3938] ;  /* 0x00393800010a7983 */ /* 0x002ee80000100a00 */
[----:B---3--:R-:W-:Y:S04]  /*4b1b0*/  LDGSTS.E [R0], desc[UR60][R10.64], P1 ;  /* 0x000000000a007fae */ /* 0x008fe8000892187c */
[----:B--2---:R-:W-:Y:S04]  /*4b1c0*/  LDGSTS.E [R0+0x400], desc[UR60][R236.64], P1 ;  /* 0x00400000ec007fae */ /* 0x004fe8000892187c */
[----:B----4-:R-:W-:Y:S04]  /*4b1d0*/  LDGSTS.E [R0+0x800], desc[UR60][R238.64], P1 ;  /* 0x00800000ee007fae */ /* 0x010fe8000892187c */
[----:B------:R-:W-:Y:S04]  /*4b1e0*/  LDGSTS.E [R0+0xc00], desc[UR60][R240.64], P1 ;  /* 0x00c00000f0007fae */ /* 0x000fe8000892187c */
        /* <DEDUP_REMOVED lines=15> */
[----:B------:R1:W-:Y:S04]  /*4b2e0*/  LDGSTS.E [R0+0x4c00], desc[UR60][R14.64], P1 ;  /* 0x04c000000e007fae */ /* 0x0003e8000892187c */
        /* <DEDUP_REMOVED lines=25> */
[----:B------:R-:W1:Y:S04]  /*4b480*/  LDL.LU.64 R244, [R1+0xc80] ;  /* 0x000c800001f47983 */ /* 0x000e680000300a00 */
[----:B------:R-:W-:Y:S04]  /*4b490*/  LDGSTS.E [R0+0x23400], desc[UR60][R50.64], P1 ;  /* 0x2340000032007fae */ /* 0x000fe8000892187c */
[----:B------:R-:W2:Y:S04]  /*4b4a0*/  LDL.LU.64 R64, [R1+0xc48] ;  /* 0x000c480001407983 */ /* 0x000ea80000300a00 */
[----:B------:R-:W3:Y:S04]  /*4b4b0*/  LDL.LU.64 R66, [R1+0xc10] ;  /* 0x000c100001427983 */ /* 0x000ee80000300a00 */
[----:B------:R-:W-:Y:S04]  /*4b4c0*/  LDGSTS.E [R0+0x23800], desc[UR60][R48.64], P1 ;  /* 0x2380000030007fae */ /* 0x000fe8000892187c */
[----:B------:R-:W4:Y:S04]  /*4b4d0*/  LDL.LU.64 R78, [R1+0xbd8] ;  /* 0x000bd800014e7983 */ /* 0x000f280000300a00 */
[----:B------:R-:W-:Y:S04]  /*4b4e0*/  LDGSTS.E [R0+0x23c00], desc[UR60][R46.64], P1 ;  /* 0x23c000002e007fae */ /* 0x000fe8000892187c */
        /* <DEDUP_REMOVED lines=10> */
[----:B------:R-:W-:Y:S04]  /*4b590*/  LDGSTS.E [R0+0x25c00], desc[UR60][R32.64], P1 ;  /* 0x25c0000020007fae */ /* 0x000fe8000892187c */
[----:B------:R-:W4:Y:S04]  /*4b5a0*/  LDL.LU.64 R6, [R1+0xaf8] ;  /* 0x000af80001067983 */ /* 0x000f280000300a00 */
[----:B------:R-:W4:Y:S04]  /*4b5b0*/  LDL.LU.64 R76, [R1+0xac0] ;  /* 0x000ac000014c7983 */ /* 0x000f280000300a00 */
[----:B------:R-:W4:Y:S04]  /*4b5c0*/  LDL.LU.64 R74, [R1+0xa88] ;  /* 0x000a8800014a7983 */ /* 0x000f280000300a00 */
[----:B------:R-:W4:Y:S04]  /*4b5d0*/  LDL.LU.64 R72, [R1+0xa50] ;  /* 0x000a500001487983 */ /* 0x000f280000300a00 */
[----:B------:R-:W4:Y:S04]  /*4b5e0*/  LDL.LU.64 R70, [R1+0xa18] ;  /* 0x000a180001467983 */ /* 0x000f280000300a00 */
[----:B------:R-:W-:Y:S04]  /*4b5f0*/  LDGSTS.E [R0+0x26000], desc[UR60][R30.64], P1 ;  /* 0x260000001e007fae */ /* 0x000fe8000892187c */
[----:B------:R-:W-:Y:S04]  /*4b600*/  LDGSTS.E [R0+0x26400], desc[UR60][R28.64], P1 ;  /* 0x264000001c007fae */ /* 0x000fe8000892187c */
[----:B------:R4:W-:Y:S04]  /*4b610*/  LDGSTS.E [R0+0x26800], desc[UR60][R26.64], P1 ;  /* 0x268000001a007fae */ /* 0x0009e8000892187c */
[----:B------:R4:W-:Y:S04]  /*4b620*/  LDGSTS.E [R0+0x26c00], desc[UR60][R24.64], P1 ;  /* 0x26c0000018007fae */ /* 0x0009e8000892187c */
[----:B------:R4:W-:Y:S04]  /*4b630*/  LDGSTS.E [R0+0x27000], desc[UR60][R22.64], P1 ;  /* 0x2700000016007fae */ /* 0x0009e8000892187c */
[----:B------:R4:W-:Y:S04]  /*4b640*/  LDGSTS.E [R0+0x27400], desc[UR60][R20.64], P1 ;  /* 0x2740000014007fae */ /* 0x0009e8000892187c */
[----:B------:R4:W-:Y:S04]  /*4b650*/  LDGSTS.E [R0+0x27800], desc[UR60][R18.64], P1 ;  /* 0x2780000012007fae */ /* 0x0009e8000892187c */
[----:B------:R4:W-:Y:S01]  /*4b660*/  LDGSTS.E [R0+0x27c00], desc[UR60][R8.64], P1 ;  /* 0x27c0000008007fae */ /* 0x0009e2000892187c */
[----:B-1----:R-:W-:-:S03]  /*4b670*/  IMAD.WIDE R14, R159, 0x4, R244 ;  /* 0x000000049f0e7825 */ /* 0x002fc600078e02f4 */
[----:B------:R-:W4:Y:S04]  /*4b680*/  LDL.LU.64 R244, [R1+0x9e0] ;  /* 0x0009e00001f47983 */ /* 0x000f280000300a00 */
[----:B------:R-:W-:Y:S01]  /*4b690*/  LDGSTS.E [R2+0x80], desc[UR60][R14.64], P1 ;  /* 0x000800000e027fae */ /* 0x000fe2000892187c */
[----:B--2---:R-:W-:-:S04]  /*4b6a0*/  IMAD.WIDE R84, R159, 0x4, R64 ;  /* 0x000000049f547825 */ /* 0x004fc800078e0240 */
[C---:B---3--:R-:W-:Y:S01]  /*4b6b0*/  IMAD.WIDE R92, R159.reuse, 0x4, R66 ;  /* 0x000000049f5c7825 */ /* 0x048fe200078e0242 */
[----:B------:R-:W-:Y:S04]  /*4b6c0*/  LDGSTS.E [R2+0x480], desc[UR60][R84.64], P1 ;  /* 0x0048000054027fae */ /* 0x000fe8000892187c */
[----:B------:R-:W2:Y:S01]  /*4b6d0*/  LDL.LU.64 R66, [R1+0x9a8] ;  /* 0x0009a80001427983 */ /* 0x000ea20000300a00 */
[----:B----4-:R-:W-:-:S03]  /*4b6e0*/  IMAD.WIDE R108, R159, 0x4, R78 ;  /* 0x000000049f6c7825 */ /* 0x010fc600078e024e */
[----:B------:R-:W-:Y:S04]  /*4b6f0*/  LDGSTS.E [R2+0x880], desc[UR60][R92.64], P1 ;  /* 0x008800005c027fae */ /* 0x000fe8000892187c */
[----:B------:R-:W3:Y:S04]  /*4b700*/  LDL.LU.64 R78, [R1+0x970] ;  /* 0x00097000014e7983 */ /* 0x000ee80000300a00 */
[----:B------:R1:W-:Y:S01]  /*4b710*/  STL.64 [R1+0x3940], R14 ;  /* 0x0039400e01007387 */ /* 0x0003e20000100a00 */
[----:B------:R-:W-:-:S03]  /*4b720*/  IMAD.WIDE R124, R159, 0x4, R80 ;  /* 0x000000049f7c7825 */ /* 0x000fc600078e0250 */
[----:B------:R-:W-:Y:S04]  /*4b730*/  LDGSTS.E [R2+0xc80], desc[UR60][R108.64], P1 ;  /* 0x00c800006c027fae */ /* 0x000fe8000892187c */
[----:B------:R-:W4:Y:S04]  /*4b740*/  LDL.LU.64 R80, [R1+0x938] ;  /* 0x0009380001507983 */ /* 0x000f280000300a00 */
[----:B------:R1:W-:Y:S01]  /*4b750*/  STL.64 [R1+0x3980], R84 ;  /* 0x0039805401007387 */ /* 0x0003e20000100a00 */
[----:B------:R-:W-:-:S03]  /*4b760*/  IMAD.WIDE R140, R159, 0x4, R82 ;  /* 0x000000049f8c7825 */ /* 0x000fc600078e0252 */
[----:B------:R-:W-:Y:S04]  /*4b770*/  LDGSTS.E [R2+0x1080], desc[UR60][R124.64], P1 ;  /* 0x010800007c027fae */ /* 0x000fe8000892187c */
[----:B------:R-:W4:Y:S04]  /*4b780*/  LDL.LU.64 R82, [R1+0x900] ;  /* 0x0009000001527983 */ /* 0x000f280000300a00 */
[----:B------:R1:W-:Y:S04]  /*4b790*/  STL.64 [R1+0x39c0], R92 ;  /* 0x0039c05c01007387 */ /* 0x0003e80000100a00 */
[----:B------:R1:W-:Y:S01]  /*4b7a0*/  STL.64 [R1+0x3a00], R108 ;  /* 0x003a006c01007387 */ /* 0x0003e20000100a00 */
[----:B------:R-:W-:-:S03]  /*4b7b0*/  IMAD.WIDE R156, R159, 0x4, R68 ;  /* 0x000000049f9c7825 */ /* 0x000fc600078e0244 */
[----:B------:R-:W-:Y:S04]  /*4b7c0*/  LDGSTS.E [R2+0x1480], desc[UR60][R140.64], P1 ;  /* 0x014800008c027fae */ /* 0x000fe8000892187c */
[----:B------:R-:W-:Y:S01]  /*4b7d0*/  LDGSTS.E [R2+0x1880], desc[UR60][R156.64], P1 ;  /* 0x018800009c027fae */ /* 0x000fe2000892187c */
[----:B------:R-:W-:-:S03]  /*4b7e0*/  IMAD.WIDE R172, R159, 0x4, R6 ;  /* 0x000000049fac7825 */ /* 0x000fc600078e0206 */
[----:B------:R-:W4:Y:S01]  /*4b7f0*/  LDL.LU.64 R6, [R1+0x8c8] ;  /* 0x0008c80001067983 */ /* 0x000f220000300a00 */
[----:B------:R-:W-:-:S03]  /*4b800*/  IMAD.WIDE R188, R159, 0x4, R76 ;  /* 0x000000049fbc7825 */ /* 0x000fc600078e024c */
[----:B------:R1:W-:Y:S01]  /*4b810*/  STL.64 [R1+0x3a40], R124 ;  /* 0x003a407c01007387 */ /* 0x0003e20000100a00 */
[----:B------:R-:W-:-:S03]  /*4b820*/  IMAD.WIDE R250, R159, 0x4, R74 ;  /* 0x000000049ffa7825 */ /* 0x000fc600078e024a */
[----:B------:R-:W4:Y:S01]  /*4b830*/  LDL.LU.64 R76, [R1+0x890] ;  /* 0x00089000014c7983 */ /* 0x000f220000300a00 */
[----:B------:R-:W-:-:S03]  /*4b840*/  IMAD.WIDE R248, R159, 0x4, R72 ;  /* 0x000000049ff87825 */ /* 0x000fc600078e0248 */
[----:B------:R1:W-:Y:S04]  /*4b850*/  STL.64 [R1+0x3a80], R140 ;  /* 0x003a808c01007387 */ /* 0x0003e80000100a00 */
[----:B------:R-:W4:Y:S01]  /*4b860*/  LDL.LU.64 R74, [R1+0x858] ;  /* 0x00085800014a7983 */ /* 0x000f220000300a00 */
[----:B------:R-:W-:-:S03]  /*4b870*/  IMAD.WIDE R246, R159, 0x4, R70 ;  /* 0x000000049ff67825 */ /* 0x000fc600078e0246 */
[----:B------:R1:W-:Y:S04]  /*4b880*/  STL.64 [R1+0x3ac0], R156 ;  /* 0x003ac09c01007387 */ /* 0x0003e80000100a00 */
[----:B------:R-:W4:Y:S04]  /*4b890*/  LDL.LU.64 R72, [R1+0x820] ;  /* 0x0008200001487983 */ /* 0x000f280000300a00 */
[----:B------:R1:W-:Y:S04]  /*4b8a0*/  STL.64 [R1+0x3b00], R172 ;  /* 0x003b00ac01007387 */ /* 0x0003e80000100a00 */
[----:B------:R-:W4:Y:S04]  /*4b8b0*/  LDL.LU.64 R62, [R1+0x7e8] ;  /* 0x0007e800013e7983 */ /* 0x000f280000300a00 */
[----:B------:R-:W4:Y:S04]  /*4b8c0*/  LDL.LU.64 R70, [R1+0x7b0] ;  /* 0x0007b00001467983 */ /* 0x000f280000300a00 */
[----:B------:R1:W-:Y:S04]  /*4b8d0*/  STL.64 [R1+0x3b40], R188 ;  /* 0x003b40bc01007387 */ /* 0x0003e80000100a00 */
[----:B------:R-:W4:Y:S04]  /*4b8e0*/  LDL.LU.64 R68, [R1+0x778] ;  /* 0x0007780001447983 */ /* 0x000f280000300a00 */
[----:B------:R-:W-:Y:S04]  /*4b8f0*/  STL.64 [R1+0x3b80], R250 ;  /* 0x003b80fa01007387 */ /* 0x000fe80000100a00 */
[----:B------:R-:W4:Y:S04]  /*4b900*/  LDL.LU.64 R64, [R1+0x740] ;  /* 0x0007400001407983 */ /* 0x000f280000300a00 */
[----:B------:R-:W-:Y:S04]  /*4b910*/  STL.64 [R1+0x3bd0], R248 ;  /* 0x003bd0f801007387 */ /* 0x000fe80000100a00 */
[----:B------:R-:W-:Y:S01]  /*4b920*/  LDGSTS.E [R2+0x1c80], desc[UR60][R172.64], P1 ;  /* 0x01c80000ac027fae */ /* 0x000fe2000892187c */
[----:B------:R-:W-:-:S03]  /*4b930*/  IMAD.WIDE R26, R159, 0x4, R96 ;  /* 0x000000049f1a7825 */ /* 0x000fc600078e0260 */
[----:B------:R-:W-:Y:S01]  /*4b940*/  LDGSTS.E [R2+0x2080], desc[UR60][R188.64], P1 ;  /* 0x02080000bc027fae */ /* 0x000fe2000892187c */
[----:B------:R-:W-:-:S03]  /*4b950*/  IMAD.WIDE R24, R159, 0x4, R112 ;  /* 0x000000049f187825 */ /* 0x000fc600078e0270 */
[----:B------:R-:W-:Y:S01]  /*4b960*/  LDGSTS.E [R2+0x2480], desc[UR60][R250.64], P1 ;  /* 0x02480000fa027fae */ /* 0x000fe2000892187c */
[----:B------:R-:W-:-:S03]  /*4b970*/  IMAD.WIDE R22, R159, 0x4, R128 ;  /* 0x000000049f167825 */ /* 0x000fc600078e0280 */
[----:B------:R-:W-:Y:S01]  /*4b980*/  LDGSTS.E [R2+0x2880], desc[UR60][R248.64], P1 ;  /* 0x02880000f8027fae */ /* 0x000fe2000892187c */
[----:B------:R-:W-:-:S03]  /*4b990*/  IMAD.WIDE R20, R159, 0x4, R144 ;  /* 0x000000049f147825 */ /* 0x000fc600078e0290 */
[----:B------:R-:W-:Y:S01]  /*4b9a0*/  LDGSTS.E [R2+0x2c80], desc[UR60][R246.64], P1 ;  /* 0x02c80000f6027fae */ /* 0x000fe2000892187c */
[----:B------:R-:W-:-:S05]  /*4b9b0*/  IMAD.WIDE R244, R159, 0x4, R244 ;  /* 0x000000049ff47825 */ /* 0x000fca00078e02f4 */
[----:B------:R-:W-:Y:S01]  /*4b9c0*/  LDGSTS.E [R2+0x3080], desc[UR60][R244.64], P1 ;  /* 0x03080000f4027fae */ /* 0x000fe2000892187c */
[----:B--2---:R-:W-:-:S03]  /*4b9d0*/  IMAD.WIDE R242, R159, 0x4, R66 ;  /* 0x000000049ff27825 */ /* 0x004fc600078e0242 */
[----:B------:R-:W2:Y:S04]  /*4b9e0*/  LDL.LU.64 R66, [R1+0x708] ;  /* 0x0007080001427983 */ /* 0x000ea80000300a00 */
[----:B------:R-:W-:Y:S01]  /*4b9f0*/  STL.64 [R1+0x3c10], R246 ;  /* 0x003c10f601007387 */ /* 0x000fe20000100a00 */
[----:B---3--:R-:W-:-:S03]  /*4ba00*/  IMAD.WIDE R240, R159, 0x4, R78 ;  /* 0x000000049ff07825 */ /* 0x008fc600078e024e */
[----:B------:R-:W3:Y:S04]  /*4ba10*/  LDL.LU.64 R78, [R1+0x6d0] ;  /* 0x0006d000014e7983 */ /* 0x000ee80000300a00 */
[----:B------:R-:W-:Y:S01]  /*4ba20*/  STL.64 [R1+0x3c50], R244 ;  /* 0x003c50f401007387 */ /* 0x000fe20000100a00 */
[----:B------:R-:W-:-:S03]  /*4ba30*/  IMAD.WIDE R18, R159, 0x4, R160 ;  /* 0x000000049f127825 */ /* 0x000fc600078e02a0 */
[----:B------:R-:W-:Y:S01]  /*4ba40*/  LDGSTS.E [R2+0x3480], desc[UR60][R242.64], P1 ;  /* 0x03480000f2027fae */ /* 0x000fe2000892187c */
[----:B----4-:R-:W-:-:S03]  /*4ba50*/  IMAD.WIDE R238, R159, 0x4, R80 ;  /* 0x000000049fee7825 */ /* 0x010fc600078e0250 */
[----:B------:R-:W-:Y:S01]  /*4ba60*/  LDGSTS.E [R2+0x3880], desc[UR60][R240.64], P1 ;  /* 0x03880000f0027fae */ /* 0x000fe2000892187c */
[----:B------:R-:W-:-:S03]  /*4ba70*/  IMAD.WIDE R16, R159, 0x4, R176 ;  /* 0x000000049f107825 */ /* 0x000fc600078e02b0 */
[----:B------:R-:W-:Y:S01]  /*4ba80*/  LDGSTS.E [R2+0x3c80], desc[UR60][R238.64], P1 ;  /* 0x03c80000ee027fae */ /* 0x000fe2000892187c */
[----:B------:R-:W-:-:S03]  /*4ba90*/  IMAD.WIDE R236, R159, 0x4, R82 ;  /* 0x000000049fec7825 */ /* 0x000fc600078e0252 */
[----:B------:R-:W4:Y:S04]  /*4baa0*/  LDL.LU.64 R82, [R1+0x698] ;  /* 0x0006980001527983 */ /* 0x000f280000300a00 */
[----:B------:R-:W4:Y:S04]  /*4bab0*/  LDL.LU.64 R80, [R1+0x660] ;  /* 0x0006600001507983 */ /* 0x000f280000300a00 */
[----:B------:R-:W-:Y:S04]  /*4bac0*/  STL.64 [R1+0x3c90], R242 ;  /* 0x003c90f201007387 */ /* 0x000fe80000100a00 */
[----:B------:R-:W-:Y:S01]  /*4bad0*/  LDGSTS.E [R2+0x4080], desc[UR60][R236.64], P1 ;  /* 0x04080000ec027fae */ /* 0x000fe2000892187c */
[----:B------:R-:W-:-:S03]  /*4bae0*/  IMAD.WIDE R222, R159, 0x4, R6 ;  /* 0x000000049fde7825 */ /* 0x000fc600078e0206 */
[----:B------:R-:W4:Y:S04]  /*4baf0*/  LDL.LU.64 R6, [R1+0x628] ;  /* 0x0006280001067983 */ /* 0x000f280000300a00 */
[----:B------:R-:W-:Y:S01]  /*4bb00*/  STL.64 [R1+0x3cd0], R240 ;  /* 0x003cd0f001007387 */ /* 0x000fe20000100a00 */
        /* <DEDUP_REMOVED lines=18> */
[----:B------:R-:W-:Y:S04]  /*4bc30*/  STL.64 [R1+0x42a0], R190 ;  /* 0x0042a0be01007387 */ /* 0x000fe80000100a00 */
[----:B------:R-:W-:Y:S01]  /*4bc40*/  LDGSTS.E [R2+0x4480], desc[UR60][R222.64], P1 ;  /* 0x04480000de027fae */ /* 0x000fe2000892187c */
[----:B------:R-:W-:-:S03]  /*4bc50*/  IMAD.WIDE R10, R159, 0x4, R208 ;  /* 0x000000049f0a7825 */ /* 0x000fc600078e02d0 */
[----:B------:R-:W-:Y:S01]  /*4bc60*/  LDGSTS.E [R2+0x4880], desc[UR60][R220.64], P1 ;  /* 0x04880000dc027fae */ /* 0x000fe2000892187c */
[----:B------:R-:W-:-:S03]  /*4bc70*/  IMAD.WIDE R8, R159, 0x4, R224 ;  /* 0x000000049f087825 */ /* 0x000fc600078e02e0 */
[----:B------:R-:W-:Y:S04]  /*4bc80*/  LDGSTS.E [R2+0x4c80], desc[UR60][R206.64], P1 ;  /* 0x04c80000ce027fae */ /* 0x000fe8000892187c */
[----:B------:R1:W-:Y:S04]  /*4bc90*/  LDGSTS.E [R2+0x5080], desc[UR60][R204.64], P1 ;  /* 0x05080000cc027fae */ /* 0x0003e8000892187c */
[----:B------:R-:W-:Y:S04]  /*4bca0*/  LDGSTS.E [R2+0x5480], desc[UR60][R190.64], P1 ;  /* 0x05480000be027fae */ /* 0x000fe8000892187c */
[----:B------:R-:W-:Y:S04]  /*4bcb0*/  LDGSTS.E [R2+0x5880], desc[UR60][R174.64], P1 ;  /* 0x05880000ae027fae */ /* 0x000fe8000892187c */
[----:B------:R-:W-:Y:S04]  /*4bcc0*/  LDGSTS.E [R2+0x5c80], desc[UR60][R142.64], P1 ;  /* 0x05c800008e027fae */ /* 0x000fe8000892187c */
[----:B------:R-:W-:Y:S01]  /*4bcd0*/  LDGSTS.E [R2+0x6080], desc[UR60][R126.64], P1 ;  /* 0x060800007e027fae */ /* 0x000fe2000892187c */
[----:B--2---:R-:W-:-:S03]  /*4bce0*/  IMAD.WIDE R110, R159, 0x4, R66 ;  /* 0x000000049f6e7825 */ /* 0x004fc600078e0242 */
[----:B------:R-:W2:Y:S04]  /*4bcf0*/  LDL.LU.64 R66, [R1+0x4d0] ;  /* 0x0004d00001427983 */ /* 0x000ea80000300a00 */
[----:B------:R-:W-:Y:S04]  /*4bd00*/  STL.64 [R1+0x42d8], R174 ;  /* 0x0042d8ae01007387 */ /* 0x000fe80000100a00 */
[----:B------:R-:W2:Y:S01]  /*4bd10*/  LDL.LU.64 R64, [R1+0x490] ;  /* 0x0004900001407983 */ /* 0x000ea20000300a00 */
[----:B---3--:R-:W-:-:S03]  /*4bd20*/  IMAD.WIDE R94, R159, 0x4, R78 ;  /* 0x000000049f5e7825 */ /* 0x008fc600078e024e */
[----:B------:R-:W-:Y:S04]  /*4bd30*/  STL.64 [R1+0x4378], R142 ;  /* 0x0043788e01007387 */ /* 0x000fe80000100a00 */
[----:B------:R-:W-:Y:S04]  /*4bd40*/  STL.64 [R1+0x4388], R126 ;  /* 0x0043887e01007387 */ /* 0x000fe80000100a00 */
[----:B------:R-:W3:Y:S04]  /*4bd50*/  LDL.LU.64 R62, [R1+0x450] ;  /* 0x00045000013e7983 */ /* 0x000ee80000300a00 */
[----:B------:R-:W-:Y:S04]  /*4bd60*/  STL.64 [R1+0x4598], R110 ;  /* 0x0045986e01007387 */ /* 0x000fe80000100a00 */
[----:B------:R-:W-:Y:S01]  /*4bd70*/  LDGSTS.E [R2+0x6480], desc[UR60][R110.64], P1 ;  /* 0x064800006e027fae */ /* 0x000fe2000892187c */
[----:B----4-:R-:W-:-:S03]  /*4bd80*/  IMAD.WIDE R82, R159, 0x4, R82 ;  /* 0x000000049f527825 */ /* 0x010fc600078e0252 */
[----:B------:R-:W-:Y:S01]  /*4bd90*/  LDGSTS.E [R2+0x6880], desc[UR60][R94.64], P1 ;  /* 0x068800005e027fae */ /* 0x000fe2000892187c */
[----:B------:R-:W-:-:S03]  /*4bda0*/  IMAD.WIDE R80, R159, 0x4, R80 ;  /* 0x000000049f507825 */ /* 0x000fc600078e0250 */
[----:B------:R-:W-:Y:S04]  /*4bdb0*/  LDGSTS.E [R2+0x6c80], desc[UR60][R82.64], P1 ;  /* 0x06c8000052027fae */ /* 0x000fe8000892187c */
[----:B------:R-:W-:Y:S01]  /*4bdc0*/  LDGSTS.E [R2+0x7080], desc[UR60][R80.64], P1 ;  /* 0x0708000050027fae */ /* 0x000fe2000892187c */
[----:B------:R-:W-:-:S03]  /*4bdd0*/  IMAD.WIDE R78, R159, 0x4, R6 ;  /* 0x000000049f4e7825 */ /* 0x000fc600078e0206 */
[----:B------:R-:W4:Y:S04]  /*4bde0*/  LDL.LU.64 R6, [R1+0x410] ;  /* 0x0004100001067983 */ /* 0x000f280000300a00 */
[----:B------:R-:W-:Y:S04]  /*4bdf0*/  STL.64 [R1+0x45b0], R94 ;  /* 0x0045b05e01007387 */ /* 0x000fe80000100a00 */
[----:B------:R-:W-:Y:S01]  /*4be00*/  STL.64 [R1+0x45c0], R82 ;  /* 0x0045c05201007387 */ /* 0x000fe20000100a00 */
[----:B------:R-:W-:-:S03]  /*4be10*/  IMAD.WIDE R76, R159, 0x4, R76 ;  /* 0x000000049f4c7825 */ /* 0x000fc600078e024c */
[----:B------:R-:W3:Y:S04]  /*4be20*/  LDL.LU.64 R58, [R1+0x3d0] ;  /* 0x0003d000013a7983 */ /* 0x000ee80000300a00 */
[----:B------:R-:W3:Y:S04]  /*4be30*/  LDL.LU.64 R56, [R1+0x390] ;  /* 0x0003900001387983 */ /* 0x000ee80000300a00 */
        /* <DEDUP_REMOVED lines=16> */
[----:B------:R-:W-:Y:S04]  /*4bf40*/  STL.64 [R1+0x47d0], R72 ;  /* 0x0047d04801007387 */ /* 0x000fe80000100a00 */
[----:B------:R-:W3:Y:S04]  /*4bf50*/  LDL.LU.64 R38, [R1+0x150] ;  /* 0x0001500001267983 */ /* 0x000ee80000300a00 */
[----:B------:R-:W3:Y:S04]  /*4bf60*/  LDL.LU.64 R36, [R1+0x110] ;  /* 0x0001100001247983 */ /* 0x000ee80000300a00 */
[----:B------:R1:W-:Y:S04]  /*4bf70*/  STL.64 [R1+0x47c8], R70 ;  /* 0x0047c84601007387 */ /* 0x0003e80000100a00 */
[----:B------:R-:W3:Y:S04]  /*4bf80*/  LDL.LU.64 R34, [R1+0xd0] ;  /* 0x0000d00001227983 */ /* 0x000ee80000300a00 */
[----:B------:R-:W3:Y:S04]  /*4bf90*/  LDL.LU.64 R32, [R1+0x90] ;  /* 0x0000900001207983 */ /* 0x000ee80000300a00 */
[----:B------:R-:W-:Y:S04]  /*4bfa0*/  STL.64 [R1+0x47c0], R68 ;  /* 0x0047c04401007387 */ /* 0x000fe80000100a00 */
[----:B------:R-:W3:Y:S04]  /*4bfb0*/  LDL.LU.64 R30, [R1+0x50] ;  /* 0x00005000011e7983 */ /* 0x000ee80000300a00 */
[----:B------:R-:W-:Y:S04]  /*4bfc0*/  LDGSTS.E [R2+0x7480], desc[UR60][R78.64], P1 ;  /* 0x074800004e027fae */ /* 0x000fe8000892187c */
[----:B------:R-:W-:Y:S04]  /*4bfd0*/  LDGSTS.E [R2+0x7880], desc[UR60][R76.64], P1 ;  /* 0x078800004c027fae */ /* 0x000fe8000892187c */
[----:B------:R-:W-:Y:S04]  /*4bfe0*/  LDGSTS.E [R2+0x7c80], desc[UR60][R74.64], P1 ;  /* 0x07c800004a027fae */ /* 0x000fe8000892187c */
[----:B------:R-:W-:Y:S04]  /*4bff0*/  LDGSTS.E [R2+0x20080], desc[UR60][R72.64], P1 ;  /* 0x2008000048027fae */ /* 0x000fe8000892187c */
[----:B------:R-:W-:Y:S04]  /*4c000*/  LDGSTS.E [R2+0x20480], desc[UR60][R70.64], P1 ;  /* 0x2048000046027fae */ /* 0x000fe8000892187c */
[----:B------:R-:W-:Y:S01]  /*4c010*/  LDGSTS.E [R2+0x20880], desc[UR60][R68.64], P1 ;  /* 0x2088000044027fae */ /* 0x000fe2000892187c */
[----:B----4-:R-:W-:-:S03]  /*4c020*/  IMAD.WIDE R60, R159, 0x4, R6 ;  /* 0x000000049f3c7825 */ /* 0x010fc600078e0206 */
[----:B------:R-:W4:Y:S01]  /*4c030*/  LDL.LU.64 R6, [R1+0x10] ;  /* 0x0000100001067983 */ /* 0x000f220000300a00 */
[----:B--2---:R-:W-:-:S04]  /*4c040*/  IMAD.WIDE R66, R159, 0x4, R66 ;  /* 0x000000049f427825 */ /* 0x004fc800078e0242 */
[C---:B------:R-:W-:Y:S01]  /*4c050*/  IMAD.WIDE R64, R159.reuse, 0x4, R64 ;  /* 0x000000049f407825 */ /* 0x040fe200078e0240 */
[----:B------:R-:W-:Y:S03]  /*4c060*/  STL.64 [R1+0x47b8], R66 ;  /* 0x0047b84201007387 */ /* 0x000fe60000100a00 */
[C---:B---3--:R-:W-:Y:S01]  /*4c070*/  IMAD.WIDE R62, R159.reuse, 0x4, R62 ;  /* 0x000000049f3e7825 */ /* 0x048fe200078e023e */
        /* <DEDUP_REMOVED lines=51> */
[----:B------:R-:W-:Y:S01]  /*4c3b0*/  LDGSTS.E [R2+0x25480], desc[UR60][R30.64], P1 ;  /* 0x254800001e027fae */ /* 0x000fe2000892187c */
[----:B----4-:R-:W-:-:S05]  /*4c3c0*/  IMAD.WIDE R28, R159, 0x4, R6 ;  /* 0x000000049f1c7825 */ /* 0x010fca00078e0206 */
        /* <DEDUP_REMOVED lines=8> */
[----:B-1----:R-:W3:Y:S04]  /*4c450*/  LDL.LU.64 R14, [R1+0x4bb0] ;  /* 0x004bb000010e7983 */ /* 0x002ee80000300a00 */
[----:B------:R1:W-:Y:S04]  /*4c460*/  STL.64 [R1+0x46e8], R6 ;  /* 0x0046e80601007387 */ /* 0x0003e80000100a00 */
[----:B------:R-:W4:Y:S04]  /*4c470*/  LDL.LU.64 R84, [R1+0x4ba8] ;  /* 0x004ba80001547983 */ /* 0x000f280000300a00 */
[----:B------:R3:W-:Y:S04]  /*4c480*/  STL.64 [R1+0x46e0], R10 ;  /* 0x0046e00a01007387 */ /* 0x0007e80000100a00 */
[----:B------:R-:W4:Y:S04]  /*4c490*/  LDL.LU.64 R92, [R1+0x4ba0] ;  /* 0x004ba000015c7983 */ /* 0x000f280000300a00 */
[----:B------:R3:W-:Y:S04]  /*4c4a0*/  STL.64 [R1+0x46d8], R8 ;  /* 0x0046d80801007387 */ /* 0x0007e80000100a00 */
[----:B------:R-:W4:Y:S04]  /*4c4b0*/  LDL.LU.64 R108, [R1+0x4b98] ;  /* 0x004b9800016c7983 */ /* 0x000f280000300a00 */
[----:B------:R-:W4:Y:S04]  /*4c4c0*/  LDL.LU.64 R124, [R1+0x4b90] ;  /* 0x004b9000017c7983 */ /* 0x000f280000300a00 */
[----:B------:R-:W4:Y:S04]  /*4c4d0*/  LDL.LU.64 R140, [R1+0x4b88] ;  /* 0x004b8800018c7983 */ /* 0x000f280000300a00 */
[----:B------:R-:W4:Y:S04]  /*4c4e0*/  LDL.LU.64 R156, [R1+0x4b80] ;  /* 0x004b8000019c7983 */ /* 0x000f280000300a00 */
[----:B------:R-:W4:Y:S04]  /*4c4f0*/  LDL.LU.64 R172, [R1+0x4b78] ;  /* 0x004b780001ac7983 */ /* 0x000f280000300a00 */
[----:B------:R-:W4:Y:S04]  /*4c500*/  LDL.LU.64 R188, [R1+0x4b70] ;  /* 0x004b700001bc7983 */ /* 0x000f280000300a00 */
[----:B------:R-:W3:Y:S04]  /*4c510*/  LDL.LU.64 R70, [R1+0xc78] ;  /* 0x000c780001467983 */ /* 0x000ee80000300a00 */
[----:B--2---:R-:W2:Y:S04]  /*4c520*/  LDL.LU.64 R64, [R1+0xc40] ;  /* 0x000c400001407983 */ /* 0x004ea80000300a00 */
[----:B------:R-:W4:Y:S04]  /*4c530*/  LDL.LU.64 R66, [R1+0xc08] ;  /* 0x000c080001427983 */ /* 0x000f280000300a00 */
[----:B------:R-:W4:Y:S04]  /*4c540*/  LDL.LU.64 R68, [R1+0xbd0] ;  /* 0x000bd00001447983 */ /* 0x000f280000300a00 */
[----:B------:R-:W4:Y:S04]  /*4c550*/  LDL.LU.64 R72, [R1+0xb98] ;  /* 0x000b980001487983 */ /* 0x000f280000300a00 */
[----:B------:R-:W4:Y:S04]  /*4c560*/  LDL.LU.64 R82, [R1+0xb60] ;  /* 0x000b600001527983 */ /* 0x000f280000300a00 */
[----:B------:R-:W4:Y:S04]  /*4c570*/  LDL.LU.64 R74, [R1+0xb28] ;  /* 0x000b2800014a7983 */ /* 0x000f280000300a00 */
        /* <DEDUP_REMOVED lines=9> */
[----:B------:R4:W-:Y:S04]  /*4c610*/  LDGSTS.E [R2+0x27080], desc[UR60][R16.64], P1 ;  /* 0x2708000010027fae */ /* 0x0009e8000892187c */
[----:B------:R-:W4:Y:S04]  /*4c620*/  LDL.LU.64 R244, [R1+0xa48] ;  /* 0x000a480001f47983 */ /* 0x000f280000300a00 */
[----:B------:R-:W-:Y:S04]  /*4c630*/  LDGSTS.E [R2+0x27480], desc[UR60][R6.64], P1 ;  /* 0x2748000006027fae */ /* 0x000fe8000892187c */
[----:B------:R4:W-:Y:S04]  /*4c640*/  LDGSTS.E [R2+0x27880], desc[UR60][R10.64], P1 ;  /* 0x278800000a027fae */ /* 0x0009e8000892187c */
[----:B------:R4:W-:Y:S04]  /*4c650*/  LDGSTS.E [R2+0x27c80], desc[UR60][R8.64], P1 ;  /* 0x27c8000008027fae */ /* 0x0009e8000892187c */
[----:B-1----:R-:W4:Y:S01]  /*4c660*/  LDL.LU.64 R6, [R1+0xa10] ;  /* 0x000a100001067983 */ /* 0x002f220000300a00 */
[----:B---3--:R-:W-:-:S03]  /*4c670*/  IMAD.WIDE R204, R159, 0x4, R70 ;  /* 0x000000049fcc7825 */ /* 0x008fc600078e0246 */
[----:B------:R-:W3:Y:S01]  /*4c680*/  LDL.LU.64 R70, [R1+0x9d8] ;  /* 0x0009d80001467983 */ /* 0x000ee20000300a00 */
[----:B--2---:R-:W-:-:S03]  /*4c690*/  IMAD.WIDE R220, R159, 0x4, R64 ;  /* 0x000000049fdc7825 */ /* 0x004fc600078e0240 */
[----:B------:R-:W-:Y:S01]  /*4c6a0*/  LDGSTS.E [R3+0x100], desc[UR60][R204.64], P1 ;  /* 0x00100000cc037fae */ /* 0x000fe2000892187c */
[----:B----4-:R-:W-:-:S03]  /*4c6b0*/  IMAD.WIDE R16, R159, 0x4, R66 ;  /* 0x000000049f107825 */ /* 0x010fc600078e0242 */
[----:B------:R-:W2:Y:S01]  /*4c6c0*/  LDL.LU.64 R66, [R1+0x9a0] ;  /* 0x0009a00001427983 */ /* 0x000ea20000300a00 */
[----:B------:R-:W-:-:S03]  /*4c6d0*/  IMAD.WIDE R250, R159, 0x4, R68 ;  /* 0x000000049ffa7825 */ /* 0x000fc600078e0244 */
[----:B------:R-:W4:Y:S01]  /*4c6e0*/  LDL.LU.64 R68, [R1+0x968] ;  /* 0x0009680001447983 */ /* 0x000f220000300a00 */
[----:B------:R-:W-:-:S03]  /*4c6f0*/  IMAD.WIDE R248, R159, 0x4, R72 ;  /* 0x000000049ff87825 */ /* 0x000fc600078e0248 */
[----:B------:R1:W-:Y:S01]  /*4c700*/  STL.64 [R1+0x3948], R204 ;  /* 0x003948cc01007387 */ /* 0x0003e20000100a00 */
[----:B------:R-:W-:-:S03]  /*4c710*/  IMAD.WIDE R246, R159, 0x4, R82 ;  /* 0x000000049ff67825 */ /* 0x000fc600078e0252 */
[----:B------:R-:W2:Y:S04]  /*4c720*/  LDL.LU.64 R72, [R1+0x930] ;  /* 0x0009300001487983 */ /* 0x000ea80000300a00 */
[----:B------:R1:W-:Y:S01]  /*4c730*/  STL.64 [R1+0x3988], R220 ;  /* 0x003988dc01007387 */ /* 0x0003e20000100a00 */
[----:B------:R-:W-:-:S03]  /*4c740*/  IMAD.WIDE R242, R159, 0x4, R74 ;  /* 0x000000049ff27825 */ /* 0x000fc600078e024a */
[----:B------:R-:W2:Y:S01]  /*4c750*/  LDL.LU.64 R82, [R1+0x8f8] ;  /* 0x0008f80001527983 */ /* 0x000ea20000300a00 */
[----:B------:R-:W-:-:S03]  /*4c760*/  IMAD.WIDE R240, R159, 0x4, R80 ;  /* 0x000000049ff07825 */ /* 0x000fc600078e0250 */
[----:B------:R1:W-:Y:S04]  /*4c770*/  STL.64 [R1+0x39c8], R16 ;  /* 0x0039c81001007387 */ /* 0x0003e80000100a00 */
[----:B------:R1:W-:Y:S01]  /*4c780*/  STL.64 [R1+0x3a08], R250 ;  /* 0x003a08fa01007387 */ /* 0x0003e20000100a00 */
[----:B------:R-:W-:-:S03]  /*4c790*/  IMAD.WIDE R238, R159, 0x4, R78 ;  /* 0x000000049fee7825 */ /* 0x000fc600078e024e */
[----:B------:R-:W2:Y:S04]  /*4c7a0*/  LDL.LU.64 R80, [R1+0x8c0] ;  /* 0x0008c00001507983 */ /* 0x000ea80000300a00 */
[----:B------:R1:W-:Y:S04]  /*4c7b0*/  STL.64 [R1+0x3a48], R248 ;  /* 0x003a48f801007387 */ /* 0x0003e80000100a00 */
[----:B------:R-:W2:Y:S01]  /*4c7c0*/  LDL.LU.64 R78, [R1+0x888] ;  /* 0x00088800014e7983 */ /* 0x000ea20000300a00 */
[----:B------:R-:W-:-:S03]  /*4c7d0*/  IMAD.WIDE R236, R159, 0x4, R76 ;  /* 0x000000049fec7825 */ /* 0x000fc600078e024c */
[----:B------:R1:W-:Y:S04]  /*4c7e0*/  STL.64 [R1+0x3a88], R246 ;  /* 0x003a88f601007387 */ /* 0x0003e80000100a00 */
[----:B------:R-:W2:Y:S04]  /*4c7f0*/  LDL.LU.64 R76, [R1+0x850] ;  /* 0x00085000014c7983 */ /* 0x000ea80000300a00 */
[----:B------:R1:W-:Y:S04]  /*4c800*/  STL.64 [R1+0x3ac8], R242 ;  /* 0x003ac8f201007387 */ /* 0x0003e80000100a00 */
[----:B------:R-:W2:Y:S04]  /*4c810*/  LDL.LU.64 R74, [R1+0x818] ;  /* 0x00081800014a7983 */ /* 0x000ea80000300a00 */
[----:B------:R1:W-:Y:S04]  /*4c820*/  STL.64 [R1+0x3b08], R240 ;  /* 0x003b08f001007387 */ /* 0x0003e80000100a00 */
[----:B------:R-:W2:Y:S01]  /*4c830*/  LDL.LU.64 R62, [R1+0x7e0] ;  /* 0x0007e000013e7983 */ /* 0x000ea20000300a00 */
[----:B------:R-:W-:-:S03]  /*4c840*/  IMAD.WIDE R244, R159, 0x4, R244 ;  /* 0x000000049ff47825 */ /* 0x000fc600078e02f4 */
[----:B------:R-:W-:Y:S04]  /*4c850*/  LDGSTS.E [R3+0x500], desc[UR60][R220.64], P1 ;  /* 0x00500000dc037fae */ /* 0x000fe8000892187c */
[----:B------:R-:W-:Y:S01]  /*4c860*/  LDGSTS.E [R3+0x900], desc[UR60][R16.64], P1 ;  /* 0x0090000010037fae */ /* 0x000fe2000892187c */
[----:B------:R-:W-:-:S03]  /*4c870*/  IMAD.WIDE R224, R159, 0x4, R6 ;  /* 0x000000049fe07825 */ /* 0x000fc600078e0206 */
[----:B------:R-:W2:Y:S04]  /*4c880*/  LDL.LU.64 R6, [R1+0x7a8] ;  /* 0x0007a80001067983 */ /* 0x000ea80000300a00 */
[----:B------:R1:W-:Y:S04]  /*4c890*/  STL.64 [R1+0x3b48], R238 ;  /* 0x003b48ee01007387 */ /* 0x0003e80000100a00 */
        /* <DEDUP_REMOVED lines=9> */
[----:B---3--:R-:W-:-:S03]  /*4c930*/  IMAD.WIDE R222, R159, 0x4, R70 ;  /* 0x000000049fde7825 */ /* 0x008fc600078e0246 */
[----:B------:R-:W3:Y:S04]  /*4c940*/  LDL.LU.64 R70, [R1+0x770] ;  /* 0x0007700001467983 */ /* 0x000ee80000300a00 */
[----:B------:R1:W-:Y:S04]  /*4c950*/  STL.64 [R1+0x3b88], R236 ;  /* 0x003b88ec01007387 */ /* 0x0003e80000100a00 */
[----:B------:R-:W3:Y:S01]  /*4c960*/  LDL.LU.64 R64, [R1+0x738] ;  /* 0x0007380001407983 */ /* 0x000ee20000300a00 */
[----:B----4-:R-:W-:-:S03]  /*4c970*/  IMAD.WIDE R206, R159, 0x4, R68 ;  /* 0x000000049fce7825 */ /* 0x010fc600078e0244 */
[----:B------:R-:W-:Y:S01]  /*4c980*/  STL.64 [R1+0x3bd8], R244 ;  /* 0x003bd8f401007387 */ /* 0x000fe20000100a00 */
[----:B--2---:R-:W-:-:S03]  /*4c990*/  IMAD.WIDE R208, R159, 0x4, R66 ;  /* 0x000000049fd07825 */ /* 0x004fc600078e0242 */
[----:B------:R-:W2:Y:S04]  /*4c9a0*/  LDL.LU.64 R68, [R1+0x700] ;  /* 0x0007000001447983 */ /* 0x000ea80000300a00 */
[----:B------:R-:W-:Y:S01]  /*4c9b0*/  STL.64 [R1+0x3c18], R224 ;  /* 0x003c18e001007387 */ /* 0x000fe20000100a00 */
[----:B------:R-:W-:-:S03]  /*4c9c0*/  IMAD.WIDE R192, R159, 0x4, R72 ;  /* 0x000000049fc07825 */ /* 0x000fc600078e0248 */
[----:B------:R-:W4:Y:S01]  /*4c9d0*/  LDL.LU.64 R66, [R1+0x6c8] ;  /* 0x0006c80001427983 */ /* 0x000f220000300a00 */
[----:B------:R-:W-:-:S03]  /*4c9e0*/  IMAD.WIDE R190, R159, 0x4, R82 ;  /* 0x000000049fbe7825 */ /* 0x000fc600078e0252 */
[----:B------:R-:W-:Y:S04]  /*4c9f0*/  STL.64 [R1+0x3c58], R222 ;  /* 0x003c58de01007387 */ /* 0x000fe80000100a00 */
[----:B------:R-:W4:Y:S04]  /*4ca00*/  LDL.LU.64 R72, [R1+0x690] ;  /* 0x0006900001487983 */ /* 0x000f280000300a00 */
[----:B------:R-:W4:Y:S01]  /*4ca10*/  LDL.LU.64 R82, [R1+0x658] ;  /* 0x0006580001527983 */ /* 0x000f220000300a00 */
[----:B------:R-:W-:-:S03]  /*4ca20*/  IMAD.WIDE R176, R159, 0x4, R80 ;  /* 0x000000049fb07825 */ /* 0x000fc600078e0250 */
[----:B------:R-:W-:Y:S04]  /*4ca30*/  STL.64 [R1+0x3c98], R208 ;  /* 0x003c98d001007387 */ /* 0x000fe80000100a00 */
        /* <DEDUP_REMOVED lines=9> */
[----:B------:R-:W4:Y:S04]  /*4cad0*/  LDL.LU.64 R74, [R1+0x578] ;  /* 0x00057800014a7983 */ /* 0x000f280000300a00 */
[----:B------:R-:W-:Y:S04]  /*4cae0*/  STL.64 [R1+0x4080], R176 ;  /* 0x004080b001007387 */ /* 0x000fe80000100a00 */
[----:B------:R-:W-:Y:S01]  /*4caf0*/  STL.64 [R1+0x40c0], R174 ;  /* 0x0040c0ae01007387 */ /* 0x000fe20000100a00 */
[----:B------:R-:W-:-:S03]  /*4cb00*/  IMAD.WIDE R142, R159, 0x4, R62 ;  /* 0x000000049f8e7825 */ /* 0x000fc600078e023e */
[----:B------:R-:W-:Y:S01]  /*4cb10*/  LDGSTS.E [R3+0x3100], desc[UR60][R222.64], P1 ;  /* 0x03100000de037fae */ /* 0x000fe2000892187c */
[----:B------:R-:W-:-:S03]  /*4cb20*/  IMAD.WIDE R128, R159, 0x4, R6 ;  /* 0x000000049f807825 */ /* 0x000fc600078e0206 */
[----:B------:R-:W4:Y:S04]  /*4cb30*/  LDL.LU.64 R6, [R1+0x538] ;  /* 0x0005380001067983 */ /* 0x000f280000300a00 */
[----:B------:R-:W-:Y:S04]  /*4cb40*/  STL.64 [R1+0x40d8], R160 ;  /* 0x0040d8a001007387 */ /* 0x000fe80000100a00 */
[----:B------:R-:W-:Y:S04]  /*4cb50*/  LDGSTS.E [R3+0x3500], desc[UR60][R208.64], P1 ;  /* 0x03500000d0037fae */ /* 0x000fe8000892187c */
[----:B------:R-:W-:Y:S04]  /*4cb60*/  LDGSTS.E [R3+0x3900], desc[UR60][R206.64], P1 ;  /* 0x03900000ce037fae */ /* 0x000fe8000892187c */
[----:B------:R-:W-:Y:S04]  /*4cb70*/  LDGSTS.E [R3+0x3d00], desc[UR60][R192.64], P1 ;  /* 0x03d00000c0037fae */ /* 0x000fe8000892187c */
[----:B------:R-:W-:Y:S04]  /*4cb80*/  LDGSTS.E [R3+0x4100], desc[UR60][R190.64], P1 ;  /* 0x04100000be037fae */ /* 0x000fe8000892187c */
        /* <DEDUP_REMOVED lines=11> */
[----:B---3--:R-:W-:-:S03]  /*4cc40*/  IMAD.WIDE R126, R159, 0x4, R70 ;  /* 0x000000049f7e7825 */ /* 0x008fc600078e0246 */
[----:B------:R-:W3:Y:S04]  /*4cc50*/  LDL.LU.64 R70, [R1+0x500] ;  /* 0x0005000001467983 */ /* 0x000ee80000300a00 */
[----:B------:R-:W-:Y:S01]  /*4cc60*/  STL.64 [R1+0x40e8], R144 ;  /* 0x0040e89001007387 */ /* 0x000fe20000100a00 */
[----:B------:R-:W-:-:S03]  /*4cc70*/  IMAD.WIDE R112, R159, 0x4, R64 ;  /* 0x000000049f707825 */ /* 0x000fc600078e0240 */
[----:B------:R-:W-:Y:S04]  /*4cc80*/  STL.64 [R1+0x4118], R142 ;  /* 0x0041188e01007387 */ /* 0x000fe80000100a00 */
[----:B------:R-:W-:Y:S01]  /*4cc90*/  LDGSTS.E [R3+0x5d00], desc[UR60][R126.64], P1 ;  /* 0x05d000007e037fae */ /* 0x000fe2000892187c */
[----:B--2---:R-:W-:-:S03]  /*4cca0*/  IMAD.WIDE R110, R159, 0x4, R68 ;  /* 0x000000049f6e7825 */ /* 0x004fc600078e0244 */
[----:B------:R-:W2:Y:S04]  /*4ccb0*/  LDL.LU.64 R68, [R1+0x4c8] ;  /* 0x0004c80001447983 */ /* 0x000ea80000300a00 */
[----:B------:R-:W-:Y:S01]  /*4ccc0*/  STL.64 [R1+0x4150], R128 ;  /* 0x0041508001007387 */ /* 0x000fe20000100a00 */
[----:B----4-:R-:W-:-:S03]  /*4ccd0*/  IMAD.WIDE R96, R159, 0x4, R66 ;  /* 0x000000049f607825 */ /* 0x010fc600078e0242 */
[----:B------:R-:W4:Y:S04]  /*4cce0*/  LDL.LU.64 R66, [R1+0x488] ;  /* 0x0004880001427983 */ /* 0x000f280000300a00 */
[----:B------:R-:W-:Y:S01]  /*4ccf0*/  STL.64 [R1+0x4178], R126 ;  /* 0x0041787e01007387 */ /* 0x000fe20000100a00 */
[----:B------:R-:W-:-:S03]  /*4cd00*/  IMAD.WIDE R94, R159, 0x4, R72 ;  /* 0x000000049f5e7825 */ /* 0x000fc600078e0248 */
[----:B------:R-:W-:Y:S01]  /*4cd10*/  STL.64 [R1+0x4188], R112 ;  /* 0x0041887001007387 */ /* 0x000fe20000100a00 */
[----:B------:R-:W-:-:S03]  /*4cd20*/  IMAD.WIDE R82, R159, 0x4, R82 ;  /* 0x000000049f527825 */ /* 0x000fc600078e0252 */
[----:B------:R-:W4:Y:S04]  /*4cd30*/  LDL.LU.64 R64, [R1+0x448] ;  /* 0x0004480001407983 */ /* 0x000f280000300a00 */
[----:B------:R-:W-:Y:S04]  /*4cd40*/  STL.64 [R1+0x42b8], R110 ;  /* 0x0042b86e01007387 */ /* 0x000fe80000100a00 */
[----:B------:R-:W4:Y:S01]  /*4cd50*/  LDL.LU.64 R62, [R1+0x408] ;  /* 0x00040800013e7983 */ /* 0x000f220000300a00 */
[----:B------:R-:W-:-:S03]  /*4cd60*/  IMAD.WIDE R80, R159, 0x4, R80 ;  /* 0x000000049f507825 */ /* 0x000fc600078e0250 */
[----:B------:R-:W-:Y:S04]  /*4cd70*/  STL.64 [R1+0x42e8], R96 ;  /* 0x0042e86001007387 */ /* 0x000fe80000100a00 */
[----:B------:R-:W-:Y:S01]  /*4cd80*/  STL.64 [R1+0x4370], R94 ;  /* 0x0043705e01007387 */ /* 0x000fe20000100a00 */
[----:B------:R-:W-:-:S03]  /*4cd90*/  IMAD.WIDE R78, R159, 0x4, R78 ;  /* 0x000000049f4e7825 */ /* 0x000fc600078e024e */
[----:B------:R-:W4:Y:S04]  /*4cda0*/  LDL.LU.64 R60, [R1+0x3c8] ;  /* 0x0003c800013c7983 */ /* 0x000f280000300a00 */
[----:B------:R-:W4:Y:S04]  /*4cdb0*/  LDL.LU.64 R58, [R1+0x388] ;  /* 0x00038800013a7983 */ /* 0x000f280000300a00 */
[----:B------:R-:W-:Y:S01]  /*4cdc0*/  STL.64 [R1+0x4380], R82 ;  /* 0x0043805201007387 */ /* 0x000fe20000100a00 */
[----:B------:R-:W-:-:S03]  /*4cdd0*/  IMAD.WIDE R76, R159, 0x4, R76 ;  /* 0x000000049f4c7825 */ /* 0x000fc600078e024c */
[----:B------:R-:W4:Y:S04]  /*4cde0*/  LDL.LU.64 R56, [R1+0x348] ;  /* 0x0003480001387983 */ /* 0x000f280000300a00 */
[----:B------:R-:W4:Y:S04]  /*4cdf0*/  LDL.LU.64 R54, [R1+0x308] ;  /* 0x0003080001367983 */ /* 0x000f280000300a00 */
[----:B------:R-:W-:Y:S01]  /*4ce00*/  STL.64 [R1+0x44a8], R80 ;  /* 0x0044a85001007387 */ /* 0x000fe20000100a00 */
[----:B------:R-:W-:-:S03]  /*4ce10*/  IMAD.WIDE R74, R159, 0x4, R74 ;  /* 0x000000049f4a7825 */ /* 0x000fc600078e024a */
[----:B------:R-:W4:Y:S01]  /*4ce20*/  LDL.LU.64 R52, [R1+0x2c8] ;  /* 0x0002c80001347983 */ /* 0x000f220000300a00 */
[----:B------:R-:W-:-:S03]  /*4ce30*/  IMAD.WIDE R72, R159, 0x4, R6 ;  /* 0x000000049f487825 */ /* 0x000fc600078e0206 */
[----:B------:R-:W4:Y:S04]  /*4ce40*/  LDL.LU.64 R6, [R1+0x288] ;  /* 0x0002880001067983 */ /* 0x000f280000300a00 */
[----:B------:R-:W-:Y:S04]  /*4ce50*/  STL.64 [R1+0x4590], R78 ;  /* 0x0045904e01007387 */ /* 0x000fe80000100a00 */
[----:B------:R-:W4:Y:S04]  /*4ce60*/  LDL.LU.64 R50, [R1+0x248] ;  /* 0x0002480001327983 */ /* 0x000f280000300a00 */
        /* <DEDUP_REMOVED lines=9> */
[----:B------:R-:W4:Y:S01]  /*4cf00*/  LDL.LU.64 R36, [R1+0x88] ;  /* 0x0000880001247983 */ /* 0x000f220000300a00 */
[----:B------:R-:W-:-:S03]  /*4cf10*/  IMAD.WIDE R20, R159, 0x4, R178 ;  /* 0x000000049f147825 */ /* 0x000fc600078e02b2 */
[----:B------:R-:W-:Y:S01]  /*4cf20*/  LDGSTS.E [R3+0x6100], desc[UR60][R112.64], P1 ;  /* 0x0610000070037fae */ /* 0x000fe2000892187c */
[----:B------:R-:W-:-:S03]  /*4cf30*/  IMAD.WIDE R18, R159, 0x4, R194 ;  /* 0x000000049f127825 */ /* 0x000fc600078e02c2 */
[----:B------:R-:W-:Y:S04]  /*4cf40*/  LDGSTS.E [R3+0x6500], desc[UR60][R110.64], P1 ;  /* 0x065000006e037fae */ /* 0x000fe8000892187c */
[----:B------:R-:W-:Y:S01]  /*4cf50*/  LDGSTS.E [R3+0x6900], desc[UR60][R96.64], P1 ;  /* 0x0690000060037fae */ /* 0x000fe2000892187c */
[----:B------:R-:W-:-:S03]  /*4cf60*/  IMAD.WIDE R10, R159, 0x4, R210 ;  /* 0x000000049f0a7825 */ /* 0x000fc600078e02d2 */
[----:B------:R-:W-:Y:S04]  /*4cf70*/  LDGSTS.E [R3+0x6d00], desc[UR60][R94.64], P1 ;  /* 0x06d000005e037fae */ /* 0x000fe8000892187c */
[----:B------:R-:W-:Y:S01]  /*4cf80*/  LDGSTS.E [R3+0x7100], desc[UR60][R82.64], P1 ;  /* 0x0710000052037fae */ /* 0x000fe2000892187c */
[----:B------:R-:W-:-:S03]  /*4cf90*/  IMAD.WIDE R8, R159, 0x4, R226 ;  /* 0x000000049f087825 */ /* 0x000fc600078e02e2 */
[----:B------:R-:W-:Y:S04]  /*4cfa0*/  LDGSTS.E [R3+0x7500], desc[UR60][R80.64], P1 ;  /* 0x0750000050037fae */ /* 0x000fe8000892187c */
[----:B------:R-:W-:Y:S04]  /*4cfb0*/  LDGSTS.E [R3+0x7900], desc[UR60][R78.64], P1 ;  /* 0x079000004e037fae */ /* 0x000fe8000892187c */
[----:B------:R-:W-:Y:S04]  /*4cfc0*/  LDGSTS.E [R3+0x7d00], desc[UR60][R76.64], P1 ;  /* 0x07d000004c037fae */ /* 0x000fe8000892187c */
[----:B------:R-:W-:Y:S04]  /*4cfd0*/  LDGSTS.E [R3+0x20100], desc[UR60][R74.64], P1 ;  /* 0x201000004a037fae */ /* 0x000fe8000892187c */
[----:B------:R-:W-:Y:S01]  /*4cfe0*/  LDGSTS.E [R3+0x20500], desc[UR60][R72.64], P1 ;  /* 0x2050000048037fae */ /* 0x000fe2000892187c */
[----:B---3--:R-:W-:-:S05]  /*4cff0*/  IMAD.WIDE R70, R159, 0x4, R70 ;  /* 0x000000049f467825 */ /* 0x008fca00078e0246 */
[----:B------:R-:W-:Y:S04]  /*4d000*/  STL.64 [R1+0x46b8], R70 ;  /* 0x0046b84601007387 */ /* 0x000fe80000100a00 */
[----:B------:R-:W3:Y:S04]  /*4d010*/  LDL.LU.64 R34, [R1+0x48] ;  /* 0x0000480001227983 */ /* 0x000ee80000300a00 */
[----:B------:R-:W3:Y:S01]  /*4d020*/  LDL.LU.64 R32, [R1+0x8] ;  /* 0x0000080001207983 */ /* 0x000ee20000300a00 */
[----:B--2---:R-:W-:-:S03]  /*4d030*/  IMAD.WIDE R68, R159, 0x4, R68 ;  /* 0x000000049f447825 */ /* 0x004fc600078e0244 */
[----:B------:R-:W-:Y:S01]  /*4d040*/  LDGSTS.E [R3+0x20900], desc[UR60][R70.64], P1 ;  /* 0x2090000046037fae */ /* 0x000fe2000892187c */
[----:B----4-:R-:W-:-:S03]  /*4d050*/  IMAD.WIDE R66, R159, 0x4, R66 ;  /* 0x000000049f427825 */ /* 0x010fc600078e0242 */
[----:B------:R-:W-:Y:S04]  /*4d060*/  STL.64 [R1+0x46b0], R68 ;  /* 0x0046b04401007387 */ /* 0x000fe80000100a00 */
[----:B------:R-:W-:Y:S04]  /*4d070*/  STL.64 [R1+0x46a8], R66 ;  /* 0x0046a84201007387 */ /* 0x000fe80000100a00 */
[----:B------:R-:W-:Y:S01]  /*4d080*/  LDGSTS.E [R3+0x20d00], desc[UR60][R68.64], P1 ;  /* 0x20d0000044037fae */ /* 0x000fe2000892187c */
[----:B------:R-:W-:-:S03]  /*4d090*/  IMAD.WIDE R64, R159, 0x4, R64 ;  /* 0x000000049f407825 */ /* 0x000fc600078e0240 */
[----:B------:R-:W-:Y:S01]  /*4d0a0*/  LDGSTS.E [R3+0x21100], desc[UR60][R66.64], P1 ;  /* 0x2110000042037fae */ /* 0x000fe2000892187c */
[----:B------:R-:W-:-:S03]  /*4d0b0*/  IMAD.WIDE R62, R159, 0x4, R62 ;  /* 0x000000049f3e7825 */ /* 0x000fc600078e023e */
[----:B------:R-:W-:Y:S04]  /*4d0c0*/  STL.64 [R1+0x46a0], R64 ;  /* 0x0046a04001007387 */ /* 0x000fe80000100a00 */
[----:B------:R-:W-:Y:S04]  /*4d0d0*/  STL.64 [R1+0x4698], R62 ;  /* 0x0046983e01007387 */ /* 0x000fe80000100a00 */
[----:B------:R-:W-:Y:S01]  /*4d0e0*/  LDGSTS.E [R3+0x21500], desc[UR60][R64.64], P1 ;  /* 0x2150000040037fae */ /* 0x000fe2000892187c */
[----:B------:R-:W-:-:S03]  /*4d0f0*/  IMAD.WIDE R60, R159, 0x4, R60 ;  /* 0x000000049f3c7825 */ /* 0x000fc600078e023c */
[----:B------:R-:W-:Y:S01]  /*4d100*/  LDGSTS.E [R3+0x21900], desc[UR60][R62.64], P1 ;  /* 0x219000003e037fae */ /* 0x000fe2000892187c */
        /* <DEDUP_REMOVED lines=41> */
[----:B---3--:R-:W-:-:S04]  /*4d3a0*/  IMAD.WIDE R34, R159, 0x4, R34 ;  /* 0x000000049f227825 */ /* 0x008fc800078e0222 */
[C---:B------:R-:W-:Y:S01]  /*4d3b0*/  IMAD.WIDE R32, R159.reuse, 0x4, R32 ;  /* 0x000000049f207825 */ /* 0x040fe200078e0220 */
[----:B------:R-:W-:Y:S04]  /*4d3c0*/  STL.64 [R1+0x4620], R34 ;  /* 0x0046202201007387 */ /* 0x000fe80000100a00 */
[----:B------:R-:W-:Y:S04]  /*4d3d0*/  STL.64 [R1+0x4618], R32 ;  /* 0x0046182001007387 */ /* 0x000fe80000100a00 */
[----:B------:R-:W-:Y:S04]  /*4d3e0*/  STL.64 [R1+0x4610], R30 ;  /* 0x0046101e01007387 */ /* 0x000fe80000100a00 */
[----:B------:R-:W-:Y:S04]  /*4d3f0*/  STL.64 [R1+0x4608], R28 ;  /* 0x0046081c01007387 */ /* 0x000fe80000100a00 */
[----:B------:R-:W-:Y:S04]  /*4d400*/  STL.64 [R1+0x4600], R26 ;  /* 0x0046001a01007387 */ /* 0x000fe80000100a00 */
[----:B------:R-:W-:Y:S04]  /*4d410*/  STL.64 [R1+0x45f8], R24 ;  /* 0x0045f81801007387 */ /* 0x000fe80000100a00 */
[----:B------:R-:W-:Y:S04]  /*4d420*/  STL.64 [R1+0x45f0], R22 ;  /* 0x0045f01601007387 */ /* 0x000fe80000100a00 */
[----:B------:R-:W-:Y:S04]  /*4d430*/  STL.64 [R1+0x45e8], R20 ;  /* 0x0045e81401007387 */ /* 0x000fe80000100a00 */
[----:B-1----:R-:W3:Y:S04]  /*4d440*/  LDL.LU.64 R204, [R1+0x4b68] ;  /* 0x004b680001cc7983 */ /* 0x002ee80000300a00 */
[----:B------:R-:W-:Y:S04]  /*4d450*/  STL.64 [R1+0x45e0], R18 ;  /* 0x0045e01201007387 */ /* 0x000fe80000100a00 */
[----:B------:R-:W4:Y:S04]  /*4d460*/  LDL.LU.64 R220, [R1+0x4b60] ;  /* 0x004b600001dc7983 */ /* 0x000f280000300a00 */
[----:B------:R1:W-:Y:S04]  /*4d470*/  STL.64 [R1+0x45d8], R10 ;  /* 0x0045d80a01007387 */ /* 0x0003e80000100a00 */
[----:B------:R-:W3:Y:S04]  /*4d480*/  LDL.LU.64 R16, [R1+0x4b58] ;  /* 0x004b580001107983 */ /* 0x000ee80000300a00 */
[----:B------:R4:W-:Y:S04]  /*4d490*/  STL.64 [R1+0x45d0], R8 ;  /* 0x0045d00801007387 */ /* 0x0009e80000100a00 */
[----:B------:R-:W5:Y:S04]  /*4d4a0*/  LDL.LU.64 R250, [R1+0x4b50] ;  /* 0x004b500001fa7983 */ /* 0x000f680000300a00 */
[----:B------:R-:W5:Y:S04]  /*4d4b0*/  LDL.LU.64 R248, [R1+0x4b48] ;  /* 0x004b480001f87983 */ /* 0x000f680000300a00 */
[----:B------:R-:W5:Y:S04]  /*4d4c0*/  LDL.LU.64 R246, [R1+0x4b40] ;  /* 0x004b400001f67983 */ /* 0x000f680000300a00 */
[----:B------:R-:W5:Y:S04]  /*4d4d0*/  LDL.LU.64 R242, [R1+0x4b38] ;  /* 0x004b380001f27983 */ /* 0x000f680000300a00 */
[----:B------:R-:W5:Y:S04]  /*4d4e0*/  LDL.LU.64 R240, [R1+0x4b30] ;  /* 0x004b300001f07983 */ /* 0x000f680000300a00 */
[----:B------:R-:W5:Y:S04]  /*4d4f0*/  LDL.LU.64 R238, [R1+0x4b28] ;  /* 0x004b280001ee7983 */ /* 0x000f680000300a00 */
[----:B------:R-:W5:Y:S04]  /*4d500*/  LDL.LU.64 R236, [R1+0x4b20] ;  /* 0x004b200001ec7983 */ /* 0x000f680000300a00 */
[----:B--2---:R-:W1:Y:S04]  /*4d510*/  LDL.LU.64 R6, [R1+0xc70] ;  /* 0x000c700001067983 */ /* 0x004e680000300a00 */
[----:B------:R-:W2:Y:S04]  /*4d520*/  LDL.LU.64 R244, [R1+0xc38] ;  /* 0x000c380001f47983 */ /* 0x000ea80000300a00 */
[----:B------:R-:W4:Y:S04]  /*4d530*/  LDL.LU.64 R66, [R1+0xc00] ;  /* 0x000c000001427983 */ /* 0x000f280000300a00 */
[----:B------:R-:W3:Y:S04]  /*4d540*/  LDL.LU.64 R68, [R1+0xbc8] ;  /* 0x000bc80001447983 */ /* 0x000ee80000300a00 */
[----:B------:R-:W3:Y:S04]  /*4d550*/  LDL.LU.64 R70, [R1+0xb90] ;  /* 0x000b900001467983 */ /* 0x000ee80000300a00 */
[----:B------:R-:W3:Y:S04]  /*4d560*/  LDL.LU.64 R82, [R1+0xb58] ;  /* 0x000b580001527983 */ /* 0x000ee80000300a00 */
[----:B------:R-:W3:Y:S04]  /*4d570*/  LDL.LU.64 R64, [R1+0xb20] ;  /* 0x000b200001407983 */ /* 0x000ee80000300a00 */
[----:B------:R-:W-:Y:S04]  /*4d580*/  LDGSTS.E [R3+0x25500], desc[UR60][R34.64], P1 ;  /* 0x2550000022037fae */ /* 0x000fe8000892187c */
[----:B------:R-:W3:Y:S04]  /*4d590*/  LDL.LU.64 R80, [R1+0xae8] ;  /* 0x000ae80001507983 */ /* 0x000ee80000300a00 */
[----:B------:R-:W-:Y:S04]  /*4d5a0*/  LDGSTS.E [R3+0x25900], desc[UR60][R32.64], P1 ;  /* 0x2590000020037fae */ /* 0x000fe8000892187c */
        /* <DEDUP_REMOVED lines=11> */
[----:B------:R1:W-:Y:S04]  /*4d660*/  LDGSTS.E [R3+0x27900], desc[UR60][R10.64], P1 ;  /* 0x279000000a037fae */ /* 0x0003e8000892187c */
[----:B------:R3:W-:Y:S01]  /*4d670*/  LDGSTS.E [R3+0x27d00], desc[UR60][R8.64], P1 ;  /* 0x27d0000008037fae */ /* 0x0007e2000892187c */
[----:B-1----:R-:W-:-:S03]  /*4d680*/  IMAD.WIDE R10, R159, 0x4, R6 ;  /* 0x000000049f0a7825 */ /* 0x002fc600078e0206 */
[----:B------:R-:W3:Y:S01]  /*4d690*/  LDL.LU.64 R6, [R1+0x9d0] ;  /* 0x0009d00001067983 */ /* 0x000ee20000300a00 */
[----:B--2---:R-:W-:-:S03]  /*4d6a0*/  IMAD.WIDE R244, R159, 0x4, R244 ;  /* 0x000000049ff47825 */ /* 0x004fc600078e02f4 */
[----:B------:R-:W-:Y:S01]  /*4d6b0*/  LDGSTS.E [R4+0x180], desc[UR60][R10.64], P1 ;  /* 0x001800000a047fae */ /* 0x000fe2000892187c */
[----:B----4-:R-:W-:-:S03]  /*4d6c0*/  IMAD.WIDE R226, R159, 0x4, R66 ;  /* 0x000000049fe27825 */ /* 0x010fc600078e0242 */
[----:B------:R-:W2:Y:S01]  /*4d6d0*/  LDL.LU.64 R66, [R1+0x998] ;  /* 0x0009980001427983 */ /* 0x000ea20000300a00 */
[----:B---3--:R-:W-:-:S03]  /*4d6e0*/  IMAD.WIDE R224, R159, 0x4, R68 ;  /* 0x000000049fe07825 */ /* 0x008fc600078e0244 */
[----:B------:R-:W3:Y:S01]  /*4d6f0*/  LDL.LU.64 R68, [R1+0x960] ;  /* 0x0009600001447983 */ /* 0x000ee20000300a00 */
[----:B------:R-:W-:-:S03]  /*4d700*/  IMAD.WIDE R222, R159, 0x4, R70 ;  /* 0x000000049fde7825 */ /* 0x000fc600078e0246 */
[----:B------:R1:W-:Y:S01]  /*4d710*/  STL.64 [R1+0x3950], R10 ;  /* 0x0039500a01007387 */ /* 0x0003e20000100a00 */
[----:B------:R-:W-:-:S03]  /*4d720*/  IMAD.WIDE R210, R159, 0x4, R82 ;  /* 0x000000049fd27825 */ /* 0x000fc600078e0252 */
[----:B------:R-:W4:Y:S04]  /*4d730*/  LDL.LU.64 R70, [R1+0x928] ;  /* 0x0009280001467983 */ /* 0x000f280000300a00 */
[----:B------:R-:W-:Y:S01]  /*4d740*/  STL.64 [R1+0x3990], R244 ;  /* 0x003990f401007387 */ /* 0x000fe20000100a00 */
[----:B------:R-:W-:-:S03]  /*4d750*/  IMAD.WIDE R208, R159, 0x4, R64 ;  /* 0x000000049fd07825 */ /* 0x000fc600078e0240 */
[----:B------:R-:W4:Y:S01]  /*4d760*/  LDL.LU.64 R82, [R1+0x8f0] ;  /* 0x0008f00001527983 */ /* 0x000f220000300a00 */
[----:B------:R-:W-:-:S03]  /*4d770*/  IMAD.WIDE R206, R159, 0x4, R80 ;  /* 0x000000049fce7825 */ /* 0x000fc600078e0250 */
[----:B------:R-:W-:Y:S04]  /*4d780*/  STL.64 [R1+0x39d0], R226 ;  /* 0x0039d0e201007387 */ /* 0x000fe80000100a00 */
[----:B------:R-:W-:Y:S04]  /*4d790*/  STL.64 [R1+0x3a10], R224 ;  /* 0x003a10e001007387 */ /* 0x000fe80000100a00 */
[----:B------:R-:W4:Y:S01]  /*4d7a0*/  LDL.LU.64 R80, [R1+0x8b8] ;  /* 0x0008b80001507983 */ /* 0x000f220000300a00 */
[----:B------:R-:W-:-:S03]  /*4d7b0*/  IMAD.WIDE R194, R159, 0x4, R78 ;  /* 0x000000049fc27825 */ /* 0x000fc600078e024e */
[----:B------:R-:W-:Y:S04]  /*4d7c0*/  STL.64 [R1+0x3a50], R222 ;  /* 0x003a50de01007387 */ /* 0x000fe80000100a00 */
[----:B------:R-:W4:Y:S04]  /*4d7d0*/  LDL.LU.64 R78, [R1+0x880] ;  /* 0x00088000014e7983 */ /* 0x000f280000300a00 */
[----:B------:R-:W-:Y:S01]  /*4d7e0*/  STL.64 [R1+0x3a90], R210 ;  /* 0x003a90d201007387 */ /* 0x000fe20000100a00 */
[----:B------:R-:W-:-:S03]  /*4d7f0*/  IMAD.WIDE R192, R159, 0x4, R76 ;  /* 0x000000049fc07825 */ /* 0x000fc600078e024c */
[----:B------:R-:W4:Y:S04]  /*4d800*/  LDL.LU.64 R76, [R1+0x848] ;  /* 0x00084800014c7983 */ /* 0x000f280000300a00 */
[----:B------:R-:W-:Y:S04]  /*4d810*/  STL.64 [R1+0x3ad0], R208 ;  /* 0x003ad0d001007387 */ /* 0x000fe80000100a00 */
[----:B------:R-:W-:Y:S01]  /*4d820*/  LDGSTS.E [R4+0x580], desc[UR60][R244.64], P1 ;  /* 0x00580000f4047fae */ /* 0x000fe2000892187c */
[----:B------:R-:W-:-:S03]  /*4d830*/  IMAD.WIDE R190, R159, 0x4, R74 ;  /* 0x000000049fbe7825 */ /* 0x000fc600078e024a */
[----:B------:R-:W4:Y:S04]  /*4d840*/  LDL.LU.64 R74, [R1+0x810] ;  /* 0x00081000014a7983 */ /* 0x000f280000300a00 */
[----:B------:R-:W-:Y:S04]  /*4d850*/  STL.64 [R1+0x3b10], R206 ;  /* 0x003b10ce01007387 */ /* 0x000fe80000100a00 */
[----:B------:R-:W4:Y:S01]  /*4d860*/  LDL.LU.64 R62, [R1+0x7d8] ;  /* 0x0007d800013e7983 */ /* 0x000f220000300a00 */
[----:B------:R-:W-:-:S03]  /*4d870*/  IMAD.WIDE R178, R159, 0x4, R72 ;  /* 0x000000049fb27825 */ /* 0x000fc600078e0248 */
[----:B------:R-:W4:Y:S04]  /*4d880*/  LDL.LU.64 R72, [R1+0x7a0] ;  /* 0x0007a00001487983 */ /* 0x000f280000300a00 */
[----:B------:R-:W-:Y:S04]  /*4d890*/  STL.64 [R1+0x3b50], R194 ;  /* 0x003b50c201007387 */ /* 0x000fe80000100a00 */
        /* <DEDUP_REMOVED lines=8> */
[----:B------:R1:W-:Y:S04]  /*4d920*/  LDGSTS.E [R4+0x2980], desc[UR60][R190.64], P1 ;  /* 0x02980000be047fae */ /* 0x0003e8000892187c */
[----:B------:R1:W-:Y:S01]  /*4d930*/  LDGSTS.E [R4+0x2d80], desc[UR60][R178.64], P1 ;  /* 0x02d80000b2047fae */ /* 0x0003e2000892187c */
[----:B------:R-:W-:-:S03]  /*4d940*/  IMAD.WIDE R176, R159, 0x4, R6 ;  /* 0x000000049fb07825 */ /* 0x000fc600078e0206 */
[----:B------:R-:W4:Y:S04]  /*4d950*/  LDL.LU.64 R6, [R1+0x768] ;  /* 0x0007680001067983 */ /* 0x000f280000300a00 */
[----:B------:R-:W-:Y:S04]  /*4d960*/  STL.64 [R1+0x3b90], R192 ;  /* 0x003b90c001007387 */ /* 0x000fe80000100a00 */
[----:B------:R-:W4:Y:S01]  /*4d970*/  LDL.LU.64 R64, [R1+0x730] ;  /* 0x0007300001407983 */ /* 0x000f220000300a00 */
[----:B---3--:R-:W-:-:S03]  /*4d980*/  IMAD.WIDE R162, R159, 0x4, R68 ;  /* 0x000000049fa27825 */ /* 0x008fc600078e0244 */
[----:B------:R-:W-:Y:S01]  /*4d990*/  STL.64 [R1+0x3be0], R190 ;  /* 0x003be0be01007387 */ /* 0x000fe20000100a00 */
[----:B--2---:R-:W-:-:S03]  /*4d9a0*/  IMAD.WIDE R174, R159, 0x4, R66 ;  /* 0x000000049fae7825 */ /* 0x004fc600078e0242 */
[----:B------:R-:W2:Y:S04]  /*4d9b0*/  LDL.LU.64 R68, [R1+0x6f8] ;  /* 0x0006f80001447983 */ /* 0x000ea80000300a00 */
[----:B------:R-:W-:Y:S01]  /*4d9c0*/  STL.64 [R1+0x3c20], R178 ;  /* 0x003c20b201007387 */ /* 0x000fe20000100a00 */
[----:B----4-:R-:W-:-:S03]  /*4d9d0*/  IMAD.WIDE R160, R159, 0x4, R70 ;  /* 0x000000049fa07825 */ /* 0x010fc600078e0246 */
[----:B------:R-:W3:Y:S01]  /*4d9e0*/  LDL.LU.64 R66, [R1+0x6c0] ;  /* 0x0006c00001427983 */ /* 0x000ee20000300a00 */
        /* <DEDUP_REMOVED lines=17> */
[----:B------:R-:W-:Y:S01]  /*4db00*/  STL.64 [R1+0x3f50], R142 ;  /* 0x003f508e01007387 */ /* 0x000fe20000100a00 */
[----:B------:R-:W-:-:S03]  /*4db10*/  IMAD.WIDE R114, R159, 0x4, R72 ;  /* 0x000000049f727825 */ /* 0x000fc600078e0248 */
[----:B------:R-:W4:Y:S04]  /*4db20*/  LDL.LU.64 R72, [R1+0x530] ;  /* 0x0005300001487983 */ /* 0x000f280000300a00 */
[----:B------:R-:W-:Y:S01]  /*4db30*/  STL.64 [R1+0x3f68], R130 ;  /* 0x003f688201007387 */ /* 0x000fe20000100a00 */
[----:B------:R-:W-:-:S03]  /*4db40*/  IMAD.WIDE R126, R159, 0x4, R62 ;  /* 0x000000049f7e7825 */ /* 0x000fc600078e023e */
[----:B------:R1:W-:Y:S04]  /*4db50*/  LDGSTS.E [R4+0x3180], desc[UR60][R176.64], P1 ;  /* 0x03180000b0047fae */ /* 0x0003e8000892187c */
        /* <DEDUP_REMOVED lines=9> */
[----:B------:R1:W-:Y:S01]  /*4dbf0*/  LDGSTS.E [R4+0x5980], desc[UR60][R114.64], P1 ;  /* 0x0598000072047fae */ /* 0x0003e2000892187c */
[----:B------:R-:W-:-:S03]  /*4dc00*/  IMAD.WIDE R112, R159, 0x4, R6 ;  /* 0x000000049f707825 */ /* 0x000fc600078e0206 */
[----:B------:R-:W4:Y:S04]  /*4dc10*/  LDL.LU.64 R6, [R1+0x4f8] ;  /* 0x0004f80001067983 */ /* 0x000f280000300a00 */
[----:B------:R-:W-:Y:S01]  /*4dc20*/  STL.64 [R1+0x3f78], R128 ;  /* 0x003f788001007387 */ /* 0x000fe20000100a00 */
[----:B------:R-:W-:-:S03]  /*4dc30*/  IMAD.WIDE R110, R159, 0x4, R64 ;  /* 0x000000049f6e7825 */ /* 0x000fc600078e0240 */
[----:B------:R-:W-:Y:S04]  /*4dc40*/  STL.64 [R1+0x3fa0], R126 ;  /* 0x003fa07e01007387 */ /* 0x000fe80000100a00 */
[----:B------:R1:W-:Y:S01]  /*4dc50*/  LDGSTS.E [R4+0x5d80], desc[UR60][R112.64], P1 ;  /* 0x05d8000070047fae */ /* 0x0003e2000892187c */
[----:B--2---:R-:W-:-:S03]  /*4dc60*/  IMAD.WIDE R98, R159, 0x4, R68 ;  /* 0x000000049f627825 */ /* 0x004fc600078e0244 */
[----:B------:R-:W2:Y:S04]  /*4dc70*/  LDL.LU.64 R68, [R1+0x4c0] ;  /* 0x0004c00001447983 */ /* 0x000ea80000300a00 */
[----:B------:R-:W-:Y:S01]  /*4dc80*/  STL.64 [R1+0x3fe0], R114 ;  /* 0x003fe07201007387 */ /* 0x000fe20000100a00 */
[----:B---3--:R-:W-:-:S03]  /*4dc90*/  IMAD.WIDE R96, R159, 0x4, R66 ;  /* 0x000000049f607825 */ /* 0x008fc600078e0242 */
[----:B------:R-:W3:Y:S04]  /*4dca0*/  LDL.LU.64 R66, [R1+0x480] ;  /* 0x0004800001427983 */ /* 0x000ee80000300a00 */
[----:B------:R-:W-:Y:S01]  /*4dcb0*/  STL.64 [R1+0x4000], R112 ;  /* 0x0040007001007387 */ /* 0x000fe20000100a00 */
[----:B----4-:R-:W-:-:S03]  /*4dcc0*/  IMAD.WIDE R94, R159, 0x4, R70 ;  /* 0x000000049f5e7825 */ /* 0x010fc600078e0246 */
        /* <DEDUP_REMOVED lines=22> */
[----:B------:R1:W-:Y:S04]  /*4de30*/  LDGSTS.E [R4+0x6180], desc[UR60][R110.64], P1 ;  /* 0x061800006e047fae */ /* 0x0003e8000892187c */
[----:B------:R1:W-:Y:S04]  /*4de40*/  LDGSTS.E [R4+0x6580], desc[UR60][R98.64], P1 ;  /* 0x0658000062047fae */ /* 0x0003e8000892187c */
[----:B------:R-:W-:Y:S04]  /*4de50*/  LDGSTS.E [R4+0x6980], desc[UR60][R96.64], P1 ;  /* 0x0698000060047fae */ /* 0x000fe8000892187c */
[----:B------:R1:W-:Y:S04]  /*4de60*/  LDGSTS.E [R4+0x6d80], desc[UR60][R94.64], P1 ;  /* 0x06d800005e047fae */ /* 0x0003e8000892187c */
[----:B------:R1:W-:Y:S01]  /*4de70*/  LDGSTS.E [R4+0x7180], desc[UR60][R82.64], P1 ;  /* 0x0718000052047fae */ /* 0x0003e2000892187c */
[----:B------:R-:W-:-:S03]  /*4de80*/  IMAD.WIDE R30, R159, 0x4, R100 ;  /* 0x000000049f1e7825 */ /* 0x000fc600078e0264 */
        /* <DEDUP_REMOVED lines=22> */
[----:B------:R-:W4:Y:S01]  /*4dff0*/  LDL.LU.64 R32, [R1] ;  /* 0x0000000001207983 */ /* 0x000f220000300a00 */
[----:B--2---:R-:W-:-:S03]  /*4e000*/  IMAD.WIDE R68, R159, 0x4, R68 ;  /* 0x000000049f447825 */ /* 0x004fc600078e0244 */
[----:B------:R2:W-:Y:S01]  /*4e010*/  LDGSTS.E [R4+0x20980], desc[UR60][R70.64], P1 ;  /* 0x2098000046047fae */ /* 0x0005e2000892187c */
[----:B---3--:R-:W-:-:S04]  /*4e020*/  IMAD.WIDE R66, R159, 0x4, R66 ;  /* 0x000000049f427825 */ /* 0x008fc800078e0242 */
[C---:B----4-:R-:W-:Y:S01]  /*4e030*/  IMAD.WIDE R64, R159.reuse, 0x4, R64 ;  /* 0x000000049f407825 */ /* 0x050fe200078e0240 */
        /* <DEDUP_REMOVED lines=17> */
[----:B------:R-:W-:Y:S04]  /*4e150*/  STL.64 [R1+0x4550], R50 ;  /* 0x0045503201007387 */ /* 0x000fe80000100a00 */
[----:B------:R-:W-:Y:S01]  /*4e160*/  STL.64 [R1+0x4548], R48 ;  /* 0x0045483001007387 */ /* 0x000fe20000100a00 */
[----:B------:R-:W-:-:S03]  /*4e170*/  IMAD.WIDE R20, R159, 0x4, R180 ;  /* 0x000000049f147825 */ /* 0x000fc600078e02b4 */
[----:B------:R-:W-:Y:S01]  /*4e180*/  LDGSTS.E [R4+0x20d80], desc[UR60][R68.64], P1 ;  /* 0x20d8000044047fae */ /* 0x000fe2000892187c */
[----:B------:R-:W-:-:S03]  /*4e190*/  IMAD.WIDE R18, R159, 0x4, R196 ;  /* 0x000000049f127825 */ /* 0x000fc600078e02c4 */
[----:B------:R-:W-:Y:S01]  /*4e1a0*/  LDGSTS.E [R4+0x21180], desc[UR60][R66.64], P1 ;  /* 0x2118000042047fae */ /* 0x000fe2000892187c */
[----:B------:R-:W-:-:S03]  /*4e1b0*/  IMAD.WIDE R8, R159, 0x4, R212 ;  /* 0x000000049f087825 */ /* 0x000fc600078e02d4 */
[----:B------:R-:W-:Y:S01]  /*4e1c0*/  LDGSTS.E [R4+0x21580], desc[UR60][R64.64], P1 ;  /* 0x2158000040047fae */ /* 0x000fe2000892187c */
[----:B------:R-:W-:-:S03]  /*4e1d0*/  IMAD.WIDE R2, R159, 0x4, R228 ;  /* 0x000000049f027825 */ /* 0x000fc600078e02e4 */
        /* <DEDUP_REMOVED lines=8> */
[----:B------:R-:W-:-:S04]  /*4e260*/  IMAD.WIDE R6, R159, 0x4, R6 ;  /* 0x000000049f067825 */ /* 0x000fc800078e0206 */
[C---:B------:R-:W-:Y:S01]  /*4e270*/  IMAD.WIDE R46, R159.reuse, 0x4, R46 ;  /* 0x000000049f2e7825 */ /* 0x040fe200078e022e */
[----:B------:R3:W-:Y:S03]  /*4e280*/  STL.64 [R1+0x4540], R6 ;  /* 0x0045400601007387 */ /* 0x0007e60000100a00 */
[C---:B------:R-:W-:Y:S01]  /*4e290*/  IMAD.WIDE R44, R159.reuse, 0x4, R44 ;  /* 0x000000049f2c7825 */ /* 0x040fe200078e022c */
[----:B------:R4:W-:Y:S03]  /*4e2a0*/  STL.64 [R1+0x4538], R46 ;  /* 0x0045382e01007387 */ /* 0x0009e60000100a00 */
        /* <DEDUP_REMOVED lines=13> */
[----:B------:R2:W-:Y:S04]  /*4e380*/  STL.64 [R1+0x44f8], R30 ;  /* 0x0044f81e01007387 */ /* 0x0005e80000100a00 */
[----:B------:R2:W-:Y:S04]  /*4e390*/  STL.64 [R1+0x44f0], R28 ;  /* 0x0044f01c01007387 */ /* 0x0005e80000100a00 */
[----:B------:R2:W-:Y:S04]  /*4e3a0*/  STL.64 [R1+0x44e8], R26 ;  /* 0x0044e81a01007387 */ /* 0x0005e80000100a00 */
[----:B------:R2:W-:Y:S04]  /*4e3b0*/  STL.64 [R1+0x44e0], R24 ;  /* 0x0044e01801007387 */ /* 0x0005e80000100a00 */
[----:B------:R2:W-:Y:S04]  /*4e3c0*/  STL.64 [R1+0x44d8], R22 ;  /* 0x0044d81601007387 */ /* 0x0005e80000100a00 */
[----:B------:R2:W-:Y:S04]  /*4e3d0*/  STL.64 [R1+0x44d0], R20 ;  /* 0x0044d01401007387 */ /* 0x0005e80000100a00 */
[----:B-1----:R-:W5:Y:S04]  /*4e3e0*/  LDL.LU.64 R10, [R1+0x4b18] ;  /* 0x004b1800010a7983 */ /* 0x002f680000300a00 */
[----:B------:R1:W-:Y:S04]  /*4e3f0*/  STL.64 [R1+0x44c8], R18 ;  /* 0x0044c81201007387 */ /* 0x0003e80000100a00 */
[----:B------:R1:W-:Y:S04]  /*4e400*/  STL.64 [R1+0x44c0], R8 ;  /* 0x0044c00801007387 */ /* 0x0003e80000100a00 */
[----:B------:R1:W-:Y:S04]  /*4e410*/  STL.64 [R1+0x44b8], R2 ;  /* 0x0044b80201007387 */ /* 0x0003e80000100a00 */
[----:B------:R-:W-:Y:S04]  /*4e420*/  LDGSTS.E [R4+0x23980], desc[UR60][R6.64], P1 ;  /* 0x2398000006047fae */ /* 0x000fe8000892187c */
[----:B------:R-:W-:Y:S04]  /*4e430*/  LDGSTS.E [R4+0x23d80], desc[UR60][R46.64], P1 ;  /* 0x23d800002e047fae */ /* 0x000fe8000892187c */
[----:B------:R-:W-:Y:S04]  /*4e440*/  LDGSTS.E [R4+0x24180], desc[UR60][R44.64], P1 ;  /* 0x241800002c047fae */ /* 0x000fe8000892187c */
[----:B---3--:R-:W3:Y:S04]  /*4e450*/  LDL.LU.64 R6, [R1+0xc68] ;  /* 0x000c680001067983 */ /* 0x008ee80000300a00 */
[----:B------:R-:W4:Y:S04]  /*4e460*/  LDL.LU.64 R60, [R1+0xc30] ;  /* 0x000c3000013c7983 */ /* 0x000f280000300a00 */
[----:B------:R-:W2:Y:S04]  /*4e470*/  LDL.LU.64 R82, [R1+0xbf8] ;  /* 0x000bf80001527983 */ /* 0x000ea80000300a00 */
        /* <DEDUP_REMOVED lines=11> */
[----:B------:R-:W-:Y:S04]  /*4e530*/  LDGSTS.E [R4+0x24580], desc[UR60][R42.64], P1 ;  /* 0x245800002a047fae */ /* 0x000fe8000892187c */
[----:B------:R-:W-:Y:S04]  /*4e540*/  LDGSTS.E [R4+0x24980], desc[UR60][R40.64], P1 ;  /* 0x2498000028047fae */ /* 0x000fe8000892187c */
[----:B------:R-:W-:Y:S04]  /*4e550*/  LDGSTS.E [R4+0x24d80], desc[UR60][R38.64], P1 ;  /* 0x24d8000026047fae */ /* 0x000fe8000892187c */
[----:B------:R-:W-:Y:S04]  /*4e560*/  LDGSTS.E [R4+0x25180], desc[UR60][R36.64], P1 ;  /* 0x2518000024047fae */ /* 0x000fe8000892187c */
[----:B------:R-:W-:Y:S04]  /*4e570*/  LDGSTS.E [R4+0x25580], desc[UR60][R34.64], P1 ;  /* 0x2558000022047fae */ /* 0x000fe8000892187c */
        /* <DEDUP_REMOVED lines=10> */
[----:B---3--:R-:W-:-:S03]  /*4e620*/  IMAD.WIDE R206, R159, 0x4, R6 ;  /* 0x000000049fce7825 */ /* 0x008fc600078e0206 */
[----:B------:R-:W3:Y:S01]  /*4e630*/  LDL.LU.64 R6, [R1+0x958] ;  /* 0x0009580001067983 */ /* 0x000ee20000300a00 */
[----:B----4-:R-:W-:-:S03]  /*4e640*/  IMAD.WIDE R210, R159, 0x4, R60 ;  /* 0x000000049fd27825 */ /* 0x010fc600078e023c */
[----:B------:R-:W-:Y:S01]  /*4e650*/  LDGSTS.E [R5+0x200], desc[UR60][R206.64], P1 ;  /* 0x00200000ce057fae */ /* 0x000fe2000892187c */
[----:B--2---:R-:W-:-:S03]  /*4e660*/  IMAD.WIDE R222, R159, 0x4, R82 ;  /* 0x000000049fde7825 */ /* 0x004fc600078e0252 */
[----:B------:R-:W2:Y:S01]  /*4e670*/  LDL.LU.64 R82, [R1+0x920] ;  /* 0x0009200001527983 */ /* 0x000ea20000300a00 */
[----:B------:R-:W-:-:S03]  /*4e680*/  IMAD.WIDE R228, R159, 0x4, R62 ;  /* 0x000000049fe47825 */ /* 0x000fc600078e023e */
[----:B------:R-:W-:Y:S01]  /*4e690*/  LDGSTS.E [R5+0x600], desc[UR60][R210.64], P1 ;  /* 0x00600000d2057fae */ /* 0x000fe2000892187c */
[----:B------:R-:W-:-:S03]  /*4e6a0*/  IMAD.WIDE R190, R159, 0x4, R64 ;  /* 0x000000049fbe7825 */ /* 0x000fc600078e0240 */
[----:B------:R-:W-:Y:S01]  /*4e6b0*/  LDGSTS.E [R5+0xa00], desc[UR60][R222.64], P1 ;  /* 0x00a00000de057fae */ /* 0x000fe2000892187c */
[----:B------:R-:W-:-:S03]  /*4e6c0*/  IMAD.WIDE R180, R159, 0x4, R244 ;  /* 0x000000049fb47825 */ /* 0x000fc600078e02f4 */
[----:B------:R-:W4:Y:S01]  /*4e6d0*/  LDL.LU.64 R244, [R1+0x8e8] ;  /* 0x0008e80001f47983 */ /* 0x000f220000300a00 */
[----:B------:R-:W-:-:S03]  /*4e6e0*/  IMAD.WIDE R178, R159, 0x4, R66 ;  /* 0x000000049fb27825 */ /* 0x000fc600078e0242 */
[----:B------:R-:W-:Y:S01]  /*4e6f0*/  LDGSTS.E [R5+0xe00], desc[UR60][R228.64], P1 ;  /* 0x00e00000e4057fae */ /* 0x000fe2000892187c */
[----:B------:R-:W-:-:S03]  /*4e700*/  IMAD.WIDE R176, R159, 0x4, R80 ;  /* 0x000000049fb07825 */ /* 0x000fc600078e0250 */
[----:B------:R-:W4:Y:S01]  /*4e710*/  LDL.LU.64 R80, [R1+0x8b0] ;  /* 0x0008b00001507983 */ /* 0x000f220000300a00 */
[----:B------:R-:W-:-:S03]  /*4e720*/  IMAD.WIDE R174, R159, 0x4, R78 ;  /* 0x000000049fae7825 */ /* 0x000fc600078e024e */
[----:B------:R-:W-:Y:S01]  /*4e730*/  STL.64 [R1+0x3a58], R190 ;  /* 0x003a58be01007387 */ /* 0x000fe20000100a00 */
[----:B------:R-:W-:-:S03]  /*4e740*/  IMAD.WIDE R164, R159, 0x4, R76 ;  /* 0x000000049fa47825 */ /* 0x000fc600078e024c */
[----:B------:R-:W4:Y:S04]  /*4e750*/  LDL.LU.64 R78, [R1+0x878] ;  /* 0x00087800014e7983 */ /* 0x000f280000300a00 */
[----:B------:R-:W-:Y:S01]  /*4e760*/  STL.64 [R1+0x3a98], R180 ;  /* 0x003a98b401007387 */ /* 0x000fe20000100a00 */
[----:B------:R-:W-:-:S03]  /*4e770*/  IMAD.WIDE R162, R159, 0x4, R74 ;  /* 0x000000049fa27825 */ /* 0x000fc600078e024a */
[----:B------:R-:W4:Y:S01]  /*4e780*/  LDL.LU.64 R76, [R1+0x840] ;  /* 0x00084000014c7983 */ /* 0x000f220000300a00 */
[----:B------:R-:W-:-:S03]  /*4e790*/  IMAD.WIDE R160, R159, 0x4, R72 ;  /* 0x000000049fa07825 */ /* 0x000fc600078e0248 */
[----:B------:R-:W-:Y:S04]  /*4e7a0*/  STL.64 [R1+0x3ad8], R178 ;  /* 0x003ad8b201007387 */ /* 0x000fe80000100a00 */
[----:B------:R-:W4:Y:S04]  /*4e7b0*/  LDL.LU.64 R64, [R1+0x808] ;  /* 0x0008080001407983 */ /* 0x000f280000300a00 */
[----:B------:R-:W4:Y:S04]  /*4e7c0*/  LDL.LU.64 R74, [R1+0x7d0] ;  /* 0x0007d000014a7983 */ /* 0x000f280000300a00 */
[----:B------:R-:W-:Y:S01]  /*4e7d0*/  STL.64 [R1+0x3b18], R176 ;  /* 0x003b18b001007387 */ /* 0x000fe20000100a00 */
[----:B------:R-:W-:-:S03]  /*4e7e0*/  IMAD.WIDE R146, R159, 0x4, R70 ;  /* 0x000000049f927825 */ /* 0x000fc600078e0246 */
[----:B------:R-:W4:Y:S04]  /*4e7f0*/  LDL.LU.64 R72, [R1+0x798] ;  /* 0x0007980001487983 */ /* 0x000f280000300a00 */
[----:B------:R-:W-:Y:S04]  /*4e800*/  STL.64 [R1+0x3b58], R174 ;  /* 0x003b58ae01007387 */ /* 0x000fe80000100a00 */
[----:B------:R-:W4:Y:S04]  /*4e810*/  LDL.LU.64 R66, [R1+0x760] ;  /* 0x0007600001427983 */ /* 0x000f280000300a00 */
[----:B------:R-:W-:Y:S01]  /*4e820*/  STL.64 [R1+0x3ba8], R164 ;  /* 0x003ba8a401007387 */ /* 0x000fe20000100a00 */
[----:B------:R-:W-:-:S03]  /*4e830*/  IMAD.WIDE R148, R159, 0x4, R68 ;  /* 0x000000049f947825 */ /* 0x000fc600078e0244 */
[----:B------:R-:W4:Y:S04]  /*4e840*/  LDL.LU.64 R70, [R1+0x728] ;  /* 0x0007280001467983 */ /* 0x000f280000300a00 */
[----:B------:R-:W-:Y:S04]  /*4e850*/  STL.64 [R1+0x3be8], R162 ;  /* 0x003be8a201007387 */ /* 0x000fe80000100a00 */
        /* <DEDUP_REMOVED lines=9> */
[----:B------:R-:W-:Y:S01]  /*4e8f0*/  LDGSTS.E [R5+0x3600], desc[UR60][R146.64], P1 ;  /* 0x0360000092057fae */ /* 0x000fe2000892187c */
[----:B---3--:R-:W-:-:S03]  /*4e900*/  IMAD.WIDE R144, R159, 0x4, R6 ;  /* 0x000000049f907825 */ /* 0x008fc600078e0206 */
[----:B------:R-:W3:Y:S04]  /*4e910*/  LDL.LU.64 R6, [R1+0x6f0] ;  /* 0x0006f00001067983 */ /* 0x000ee80000300a00 */
[----:B------:R-:W-:Y:S01]  /*4e920*/  STL.64 [R1+0x3c28], R160 ;  /* 0x003c28a001007387 */ /* 0x000fe20000100a00 */
[----:B--2---:R-:W-:-:S03]  /*4e930*/  IMAD.WIDE R142, R159, 0x4, R82 ;  /* 0x000000049f8e7825 */ /* 0x004fc600078e0252 */
[----:B------:R-:W2:Y:S04]  /*4e940*/  LDL.LU.64 R68, [R1+0x6b8] ;  /* 0x0006b80001447983 */ /* 0x000ea80000300a00 */
[----:B------:R-:W2:Y:S04]  /*4e950*/  LDL.LU.64 R82, [R1+0x680] ;  /* 0x0006800001527983 */ /* 0x000ea80000300a00 */
[----:B------:R-:W-:Y:S01]  /*4e960*/  STL.64 [R1+0x3c68], R148 ;  /* 0x003c689401007387 */ /* 0x000fe20000100a00 */
[----:B----4-:R-:W-:-:S03]  /*4e970*/  IMAD.WIDE R132, R159, 0x4, R244 ;  /* 0x000000049f847825 */ /* 0x010fc600078e02f4 */
        /* <DEDUP_REMOVED lines=21> */
[----:B------:R1:W-:Y:S01]  /*4ead0*/  LDGSTS.E [R5+0x3a00], desc[UR60][R144.64], P1 ;  /* 0x03a0000090057fae */ /* 0x0003e2000892187c */
[----:B------:R-:W-:-:S03]  /*4eae0*/  IMAD.WIDE R100, R159, 0x4, R70 ;  /* 0x000000049f647825 */ /* 0x000fc600078e0246 */
[----:B------:R-:W4:Y:S04]  /*4eaf0*/  LDL.LU.64 R70, [R1+0x4f0] ;  /* 0x0004f00001467983 */ /* 0x000f280000300a00 */
[----:B------:R-:W-:Y:S04]  /*4eb00*/  STL.64 [R1+0x3eb8], R114 ;  /* 0x003eb87201007387 */ /* 0x000fe80000100a00 */
[----:B------:R1:W-:Y:S04]  /*4eb10*/  LDGSTS.E [R5+0x3e00], desc[UR60][R142.64], P1 ;  /* 0x03e000008e057fae */ /* 0x0003e8000892187c */
        /* <DEDUP_REMOVED lines=10> */
[----:B------:R-:W3:Y:S04]  /*4ebc0*/  LDL.LU.64 R6, [R1+0x4b8] ;  /* 0x0004b80001067983 */ /* 0x000ee80000300a00 */
[----:B------:R-:W-:Y:S04]  /*4ebd0*/  STL.64 [R1+0x3ed8], R112 ;  /* 0x003ed87001007387 */ /* 0x000fe80000100a00 */
[----:B------:R-:W-:Y:S01]  /*4ebe0*/  STL.64 [R1+0x3ef8], R110 ;  /* 0x003ef86e01007387 */ /* 0x000fe20000100a00 */
[----:B--2---:R-:W-:-:S03]  /*4ebf0*/  IMAD.WIDE R94, R159, 0x4, R82 ;  /* 0x000000049f5e7825 */ /* 0x004fc600078e0252 */
[----:B------:R-:W2:Y:S04]  /*4ec00*/  LDL.LU.64 R66, [R1+0x478] ;  /* 0x0004780001427983 */ /* 0x000ea80000300a00 */
[----:B------:R-:W-:Y:S01]  /*4ec10*/  STL.64 [R1+0x3f08], R100 ;  /* 0x003f086401007387 */ /* 0x000fe20000100a00 */
[----:B----4-:R-:W-:-:S03]  /*4ec20*/  IMAD.WIDE R82, R159, 0x4, R244 ;  /* 0x000000049f527825 */ /* 0x010fc600078e02f4 */
[----:B------:R-:W4:Y:S01]  /*4ec30*/  LDL.LU.64 R244, [R1+0x438] ;  /* 0x0004380001f47983 */ /* 0x000f220000300a00 */
[----:B------:R-:W-:-:S03]  /*4ec40*/  IMAD.WIDE R96, R159, 0x4, R68 ;  /* 0x000000049f607825 */ /* 0x000fc600078e0244 */
[----:B------:R-:W-:Y:S04]  /*4ec50*/  STL.64 [R1+0x3fb8], R98 ;  /* 0x003fb86201007387 */ /* 0x000fe80000100a00 */
[----:B------:R-:W-:Y:S01]  /*4ec60*/  STL.64 [R1+0x3fe8], R96 ;  /* 0x003fe86001007387 */ /* 0x000fe20000100a00 */
[----:B------:R-:W-:-:S03]  /*4ec70*/  IMAD.WIDE R80, R159, 0x4, R80 ;  /* 0x000000049f507825 */ /* 0x000fc600078e0250 */
[----:B------:R-:W2:Y:S04]  /*4ec80*/  LDL.LU.64 R62, [R1+0x3f8] ;  /* 0x0003f800013e7983 */ /* 0x000ea80000300a00 */
[----:B------:R-:W2:Y:S04]  /*4ec90*/  LDL.LU.64 R60, [R1+0x3b8] ;  /* 0x0003b800013c7983 */ /* 0x000ea80000300a00 */
        /* <DEDUP_REMOVED lines=18> */
[----:B------:R2:W-:Y:S04]  /*4edc0*/  LDGSTS.E [R5+0x6600], desc[UR60][R98.64], P1 ;  /* 0x0660000062057fae */ /* 0x0005e8000892187c */
[----:B------:R2:W-:Y:S04]  /*4edd0*/  LDGSTS.E [R5+0x6a00], desc[UR60][R96.64], P1 ;  /* 0x06a0000060057fae */ /* 0x0005e8000892187c */
[----:B------:R2:W-:Y:S04]  /*4ede0*/  LDGSTS.E [R5+0x6e00], desc[UR60][R94.64], P1 ;  /* 0x06e000005e057fae */ /* 0x0005e8000892187c */
[----:B------:R2:W-:Y:S04]  /*4edf0*/  LDGSTS.E [R5+0x7200], desc[UR60][R82.64], P1 ;  /* 0x0720000052057fae */ /* 0x0005e8000892187c */
[----:B------:R-:W-:Y:S04]  /*4ee00*/  LDGSTS.E [R5+0x7600], desc[UR60][R80.64], P1 ;  /* 0x0760000050057fae */ /* 0x000fe8000892187c */
[----:B------:R-:W-:Y:S01]  /*4ee10*/  LDGSTS.E [R5+0x7a00], desc[UR60][R78.64], P1 ;  /* 0x07a000004e057fae */ /* 0x000fe2000892187c */
[----:B-1----:R-:W-:-:S03]  /*4ee20*/  IMAD.WIDE R32, R159, 0x4, R86 ;  /* 0x000000049f207825 */ /* 0x002fc600078e0256 */
        /* <DEDUP_REMOVED lines=9> */
[----:B------:R-:W3:Y:S04]  /*4eec0*/  LDL.LU.64 R42, [R1+0x138] ;  /* 0x00013800012a7983 */ /* 0x000ee80000300a00 */
[----:B------:R-:W-:Y:S04]  /*4eed0*/  STL.64 [R1+0x4168], R74 ;  /* 0x0041684a01007387 */ /* 0x000fe80000100a00 */
[----:B------:R-:W3:Y:S04]  /*4eee0*/  LDL.LU.64 R40, [R1+0xf8] ;  /* 0x0000f80001287983 */ /* 0x000ee80000300a00 */
[----:B------:R-:W3:Y:S01]  /*4eef0*/  LDL.LU.64 R38, [R1+0xb8] ;  /* 0x0000b80001267983 */ /* 0x000ee20000300a00 */
[----:B----4-:R-:W-:-:S03]  /*4ef00*/  IMAD.WIDE R64, R159, 0x4, R244 ;  /* 0x000000049f407825 */ /* 0x010fc600078e02f4 */
[----:B------:R-:W-:Y:S04]  /*4ef10*/  STL.64 [R1+0x4250], R72 ;  /* 0x0042504801007387 */ /* 0x000fe80000100a00 */
[----:B------:R-:W4:Y:S04]  /*4ef20*/  LDL.LU.64 R36, [R1+0x78] ;  /* 0x0000780001247983 */ /* 0x000f280000300a00 */
[----:B------:R-:W4:Y:S01]  /*4ef30*/  LDL.LU.64 R244, [R1+0x38] ;  /* 0x0000380001f47983 */ /* 0x000f220000300a00 */
[----:B--2---:R-:W-:-:S03]  /*4ef40*/  IMAD.WIDE R66, R159, 0x4, R66 ;  /* 0x000000049f427825 */ /* 0x004fc600078e0242 */
        /* <DEDUP_REMOVED lines=45> */
[----:B------:R1:W-:Y:S03]  /*4f220*/  STL.64 [R1+0x4440], R6 ;  /* 0x0044400601007387 */ /* 0x0003e60000100a00 */
[C---:B------:R-:W-:Y:S01]  /*4f230*/  IMAD.WIDE R40, R159.reuse, 0x4, R40 ;  /* 0x000000049f287825 */ /* 0x040fe200078e0228 */
[----:B------:R-:W-:Y:S03]  /*4f240*/  STL.64 [R1+0x4438], R42 ;  /* 0x0044382a01007387 */ /* 0x000fe60000100a00 */
[C---:B------:R-:W-:Y:S01]  /*4f250*/  IMAD.WIDE R38, R159.reuse, 0x4, R38 ;  /* 0x000000049f267825 */ /* 0x040fe200078e0226 */
[----:B------:R-:W-:Y:S03]  /*4f260*/  STL.64 [R1+0x4430], R40 ;  /* 0x0044302801007387 */ /* 0x000fe60000100a00 */
[C---:B----4-:R-:W-:Y:S01]  /*4f270*/  IMAD.WIDE R36, R159.reuse, 0x4, R36 ;  /* 0x000000049f247825 */ /* 0x050fe200078e0224 */
[----:B------:R-:W-:Y:S03]  /*4f280*/  STL.64 [R1+0x4428], R38 ;  /* 0x0044282601007387 */ /* 0x000fe60000100a00 */
[C---:B------:R-:W-:Y:S01]  /*4f290*/  IMAD.WIDE R34, R159.reuse, 0x4, R244 ;  /* 0x000000049f227825 */ /* 0x040fe200078e02f4 */
[----:B------:R-:W-:Y:S04]  /*4f2a0*/  STL.64 [R1+0x4420], R36 ;  /* 0x0044202401007387 */ /* 0x000fe80000100a00 */
[----:B------:R-:W-:Y:S04]  /*4f2b0*/  STL.64 [R1+0x4418], R34 ;  /* 0x0044182201007387 */ /* 0x000fe80000100a00 */
[----:B------:R-:W-:Y:S04]  /*4f2c0*/  STL.64 [R1+0x4410], R32 ;  /* 0x0044102001007387 */ /* 0x000fe80000100a00 */
        /* <DEDUP_REMOVED lines=8> */
[----:B------:R4:W-:Y:S04]  /*4f350*/  STL.64 [R1+0x43c8], R2 ;  /* 0x0043c80201007387 */ /* 0x0009e80000100a00 */
[----:B------:R-:W-:Y:S04]  /*4f360*/  LDGSTS.E [R5+0x24200], desc[UR60][R6.64], P1 ;  /* 0x2420000006057fae */ /* 0x000fe8000892187c */
[----:B------:R-:W-:Y:S04]  /*4f370*/  LDGSTS.E [R5+0x24600], desc[UR60][R42.64], P1 ;  /* 0x246000002a057fae */ /* 0x000fe8000892187c */
[----:B------:R-:W-:Y:S04]  /*4f380*/  LDGSTS.E [R5+0x24a00], desc[UR60][R40.64], P1 ;  /* 0x24a0000028057fae */ /* 0x000fe8000892187c */
[----:B-1----:R-:W2:Y:S04]  /*4f390*/  LDL.LU.64 R6, [R1+0xc60] ;  /* 0x000c600001067983 */ /* 0x002ea80000300a00 */
[----:B------:R-:W3:Y:S04]  /*4f3a0*/  LDL.LU.64 R56, [R1+0xc28] ;  /* 0x000c280001387983 */ /* 0x000ee80000300a00 */
        /* <DEDUP_REMOVED lines=27> */
[----:B--2---:R-:W-:-:S03]  /*4f560*/  IMAD.WIDE R174, R159, 0x4, R6 ;  /* 0x000000049fae7825 */ /* 0x004fc600078e0206 */
[----:B------:R-:W2:Y:S01]  /*4f570*/  LDL.LU.64 R6, [R1+0x8e0] ;  /* 0x0008e00001067983 */ /* 0x000ea20000300a00 */
[----:B---3--:R-:W-:-:S03]  /*4f580*/  IMAD.WIDE R176, R159, 0x4, R56 ;  /* 0x000000049fb07825 */ /* 0x008fc600078e0238 */
[----:B------:R-:W-:Y:S01]  /*4f590*/  LDGSTS.E [R12+0x280], desc[UR60][R174.64], P1 ;  /* 0x00280000ae0c7fae */ /* 0x000fe2000892187c */
[----:B----4-:R-:W-:-:S03]  /*4f5a0*/  IMAD.WIDE R182, R159, 0x4, R78 ;  /* 0x000000049fb67825 */ /* 0x010fc600078e024e */
[----:B------:R-:W3:Y:S01]  /*4f5b0*/  LDL.LU.64 R78, [R1+0x8a8] ;  /* 0x0008a800014e7983 */ /* 0x000ee20000300a00 */
        /* <DEDUP_REMOVED lines=9> */
[----:B------:R-:W4:Y:S01]  /*4f650*/  LDL.LU.64 R62, [R1+0x800] ;  /* 0x00080000013e7983 */ /* 0x000f220000300a00 */
[----:B------:R-:W-:-:S03]  /*4f660*/  IMAD.WIDE R244, R159, 0x4, R244 ;  /* 0x000000049ff47825 */ /* 0x000fc600078e02f4 */
[----:B------:R-:W-:Y:S01]  /*4f670*/  LDGSTS.E [R12+0xe80], desc[UR60][R190.64], P1 ;  /* 0x00e80000be0c7fae */ /* 0x000fe2000892187c */
[----:B------:R-:W-:-:S03]  /*4f680*/  IMAD.WIDE R144, R159, 0x4, R72 ;  /* 0x000000049f907825 */ /* 0x000fc600078e0248 */
[----:B------:R-:W4:Y:S01]  /*4f690*/  LDL.LU.64 R72, [R1+0x7c8] ;  /* 0x0007c80001487983 */ /* 0x000f220000300a00 */
[----:B------:R-:W-:-:S03]  /*4f6a0*/  IMAD.WIDE R142, R159, 0x4, R64 ;  /* 0x000000049f8e7825 */ /* 0x000fc600078e0240 */
[----:B------:R-:W-:Y:S01]  /*4f6b0*/  LDGSTS.E [R12+0x1280], desc[UR60][R196.64], P1 ;  /* 0x01280000c40c7fae */ /* 0x000fe2000892187c */
[----:B------:R-:W-:-:S03]  /*4f6c0*/  IMAD.WIDE R134, R159, 0x4, R70 ;  /* 0x000000049f867825 */ /* 0x000fc600078e0246 */
[----:B------:R-:W4:Y:S04]  /*4f6d0*/  LDL.LU.64 R70, [R1+0x790] ;  /* 0x0007900001467983 */ /* 0x000f280000300a00 */
[----:B------:R-:W4:Y:S01]  /*4f6e0*/  LDL.LU.64 R64, [R1+0x758] ;  /* 0x0007580001407983 */ /* 0x000f220000300a00 */
[----:B------:R-:W-:-:S03]  /*4f6f0*/  IMAD.WIDE R130, R159, 0x4, R68 ;  /* 0x000000049f827825 */ /* 0x000fc600078e0244 */
[----:B------:R-:W-:Y:S01]  /*4f700*/  STL.64 [R1+0x3bb0], R144 ;  /* 0x003bb09001007387 */ /* 0x000fe20000100a00 */
[----:B------:R-:W-:-:S03]  /*4f710*/  IMAD.WIDE R132, R159, 0x4, R66 ;  /* 0x000000049f847825 */ /* 0x000fc600078e0242 */
[----:B------:R-:W4:Y:S01]  /*4f720*/  LDL.LU.64 R68, [R1+0x720] ;  /* 0x0007200001447983 */ /* 0x000f220000300a00 */
[----:B------:R-:W-:-:S03]  /*4f730*/  IMAD.WIDE R128, R159, 0x4, R80 ;  /* 0x000000049f807825 */ /* 0x000fc600078e0250 */
[----:B------:R-:W-:Y:S01]  /*4f740*/  STL.64 [R1+0x3bf0], R142 ;  /* 0x003bf08e01007387 */ /* 0x000fe20000100a00 */
[----:B------:R-:W-:-:S03]  /*4f750*/  IMAD.WIDE R126, R159, 0x4, R82 ;  /* 0x000000049f7e7825 */ /* 0x000fc600078e0252 */
[----:B------:R-:W4:Y:S04]  /*4f760*/  LDL.LU.64 R66, [R1+0x6e8] ;  /* 0x0006e80001427983 */ /* 0x000f280000300a00 */
[----:B------:R-:W-:Y:S04]  /*4f770*/  STL.64 [R1+0x3c30], R134 ;  /* 0x003c308601007387 */ /* 0x000fe80000100a00 */
[----:B------:R-:W4:Y:S04]  /*4f780*/  LDL.LU.64 R80, [R1+0x6b0] ;  /* 0x0006b00001507983 */ /* 0x000f280000300a00 */
[----:B------:R-:W4:Y:S04]  /*4f790*/  LDL.LU.64 R82, [R1+0x678] ;  /* 0x0006780001527983 */ /* 0x000f280000300a00 */
        /* <DEDUP_REMOVED lines=12> */
[----:B--2---:R-:W-:-:S03]  /*4f860*/  IMAD.WIDE R118, R159, 0x4, R6 ;  /* 0x000000049f767825 */ /* 0x004fc600078e0206 */
[----:B------:R-:W2:Y:S04]  /*4f870*/  LDL.LU.64 R6, [R1+0x640] ;  /* 0x0006400001067983 */ /* 0x000ea80000300a00 */
[----:B------:R-:W-:Y:S01]  /*4f880*/  STL.64 [R1+0x3cb0], R130 ;  /* 0x003cb08201007387 */ /* 0x000fe20000100a00 */
[----:B---3--:R-:W-:-:S03]  /*4f890*/  IMAD.WIDE R116, R159, 0x4, R78 ;  /* 0x000000049f747825 */ /* 0x008fc600078e024e */
[----:B------:R-:W3:Y:S04]  /*4f8a0*/  LDL.LU.64 R78, [R1+0x608] ;  /* 0x00060800014e7983 */ /* 0x000ee80000300a00 */
[----:B------:R-:W-:Y:S01]  /*4f8b0*/  STL.64 [R1+0x3cf0], R128 ;  /* 0x003cf08001007387 */ /* 0x000fe20000100a00 */
[----:B----4-:R-:W-:-:S03]  /*4f8c0*/  IMAD.WIDE R114, R159, 0x4, R76 ;  /* 0x000000049f727825 */ /* 0x010fc600078e024c */
[----:B------:R-:W4:Y:S04]  /*4f8d0*/  LDL.LU.64 R76, [R1+0x5d0] ;  /* 0x0005d000014c7983 */ /* 0x000f280000300a00 */
[----:B------:R-:W-:Y:S01]  /*4f8e0*/  STL.64 [R1+0x3d30], R126 ;  /* 0x003d307e01007387 */ /* 0x000fe20000100a00 */
[----:B------:R-:W-:-:S03]  /*4f8f0*/  IMAD.WIDE R112, R159, 0x4, R74 ;  /* 0x000000049f707825 */ /* 0x000fc600078e024a */
[----:B------:R-:W4:Y:S01]  /*4f900*/  LDL.LU.64 R74, [R1+0x598] ;  /* 0x00059800014a7983 */ /* 0x000f220000300a00 */
[----:B------:R-:W-:-:S03]  /*4f910*/  IMAD.WIDE R110, R159, 0x4, R62 ;  /* 0x000000049f6e7825 */ /* 0x000fc600078e023e */
[----:B------:R-:W-:Y:S04]  /*4f920*/  STL.64 [R1+0x3dd8], R118 ;  /* 0x003dd87601007387 */ /* 0x000fe80000100a00 */
        /* <DEDUP_REMOVED lines=17> */
[----:B------:R-:W4:Y:S04]  /*4fa40*/  LDL.LU.64 R64, [R1+0x470] ;  /* 0x0004700001407983 */ /* 0x000f280000300a00 */
[----:B------:R-:W-:Y:S01]  /*4fa50*/  STL.64 [R1+0x3e50], R96 ;  /* 0x003e506001007387 */ /* 0x000fe20000100a00 */
        /* <DEDUP_REMOVED lines=12> */
[----:B-1----:R-:W-:-:S03]  /*4fb20*/  IMAD.WIDE R28, R159, 0x4, R88 ;  /* 0x000000049f1c7825 */ /* 0x002fc600078e0258 */
[----:B------:R-:W-:Y:S01]  /*4fb30*/  LDGSTS.E [R12+0x6e80], desc[UR60][R82.64], P1 ;  /* 0x06e80000520c7fae */ /* 0x000fe2000892187c */
[----:B--2---:R-:W-:-:S03]  /*4fb40*/  IMAD.WIDE R80, R159, 0x4, R6 ;  /* 0x000000049f507825 */ /* 0x004fc600078e0206 */
[----:B------:R-:W2:Y:S04]  /*4fb50*/  LDL.LU.64 R6, [R1+0x430] ;  /* 0x0004300001067983 */ /* 0x000ea80000300a00 */
[----:B------:R-:W-:Y:S04]  /*4fb60*/  STL.64 [R1+0x3ec8], R94 ;  /* 0x003ec85e01007387 */ /* 0x000fe80000100a00 */
[----:B------:R-:W-:Y:S01]  /*4fb70*/  STL.64 [R1+0x3ee0], R86 ;  /* 0x003ee05601007387 */ /* 0x000fe20000100a00 */
[----:B---3--:R-:W-:-:S03]  /*4fb80*/  IMAD.WIDE R78, R159, 0x4, R78 ;  /* 0x000000049f4e7825 */ /* 0x008fc600078e024e */
[----:B------:R-:W3:Y:S04]  /*4fb90*/  LDL.LU.64 R60, [R1+0x3f0] ;  /* 0x0003f000013c7983 */ /* 0x000ee80000300a00 */
[----:B------:R-:W3:Y:S04]  /*4fba0*/  LDL.LU.64 R58, [R1+0x3b0] ;  /* 0x0003b000013a7983 */ /* 0x000ee80000300a00 */
[----:B------:R-:W-:Y:S01]  /*4fbb0*/  STL.64 [R1+0x3ef0], R82 ;  /* 0x003ef05201007387 */ /* 0x000fe20000100a00 */
[----:B----4-:R-:W-:-:S03]  /*4fbc0*/  IMAD.WIDE R76, R159, 0x4, R76 ;  /* 0x000000049f4c7825 */ /* 0x010fc600078e024c */
[----:B------:R-:W4:Y:S04]  /*4fbd0*/  LDL.LU.64 R56, [R1+0x370] ;  /* 0x0003700001387983 */ /* 0x000f280000300a00 */
[----:B------:R-:W4:Y:S04]  /*4fbe0*/  LDL.LU.64 R54, [R1+0x330] ;  /* 0x0003300001367983 */ /* 0x000f280000300a00 */
[----:B------:R-:W-:Y:S01]  /*4fbf0*/  STL.64 [R1+0x3f00], R80 ;  /* 0x003f005001007387 */ /* 0x000fe20000100a00 */
[----:B------:R-:W-:-:S03]  /*4fc00*/  IMAD.WIDE R74, R159, 0x4, R74 ;  /* 0x000000049f4a7825 */ /* 0x000fc600078e024a */
[----:B------:R-:W4:Y:S04]  /*4fc10*/  LDL.LU.64 R52, [R1+0x2f0] ;  /* 0x0002f00001347983 */ /* 0x000f280000300a00 */
[----:B------:R-:W4:Y:S04]  /*4fc20*/  LDL.LU.64 R50, [R1+0x2b0] ;  /* 0x0002b00001327983 */ /* 0x000f280000300a00 */
[----:B------:R1:W-:Y:S01]  /*4fc30*/  STL.64 [R1+0x3f88], R78 ;  /* 0x003f884e01007387 */ /* 0x0003e20000100a00 */
[----:B------:R-:W-:-:S03]  /*4fc40*/  IMAD.WIDE R72, R159, 0x4, R72 ;  /* 0x000000049f487825 */ /* 0x000fc600078e0248 */
[----:B------:R-:W4:Y:S04]  /*4fc50*/  LDL.LU.64 R48, [R1+0x270] ;  /* 0x0002700001307983 */ /* 0x000f280000300a00 */
[----:B------:R-:W4:Y:S04]  /*4fc60*/  LDL.LU.64 R46, [R1+0x230] ;  /* 0x00023000012e7983 */ /* 0x000f280000300a00 */
[----:B------:R-:W-:Y:S01]  /*4fc70*/  STL.64 [R1+0x3fb0], R76 ;  /* 0x003fb04c01007387 */ /* 0x000fe20000100a00 */
[----:B------:R-:W-:-:S03]  /*4fc80*/  IMAD.WIDE R70, R159, 0x4, R70 ;  /* 0x000000049f467825 */ /* 0x000fc600078e0246 */
        /* <DEDUP_REMOVED lines=9> */
[----:B------:R-:W4:Y:S01]  /*4fd20*/  LDL.LU.64 R32, [R1+0x70] ;  /* 0x0000700001207983 */ /* 0x000f220000300a00 */
        /* <DEDUP_REMOVED lines=18> */
[----:B--2---:R-:W-:-:S03]  /*4fe50*/  IMAD.WIDE R62, R159, 0x4, R6 ;  /* 0x000000049f3e7825 */ /* 0x004fc600078e0206 */
[----:B------:R-:W2:Y:S04]  /*4fe60*/  LDL.LU.64 R6, [R1+0x30] ;  /* 0x0000300001067983 */ /* 0x000ea80000300a00 */
[----:B------:R-:W-:Y:S04]  /*4fe70*/  STL.64 [R1+0x40d0], R68 ;  /* 0x0040d04401007387 */ /* 0x000fe80000100a00 */
[----:B------:R-:W-:Y:S01]  /*4fe80*/  STL.64 [R1+0x40e0], R66 ;  /* 0x0040e04201007387 */ /* 0x000fe20000100a00 */
[----:B---3--:R-:W-:-:S03]  /*4fe90*/  IMAD.WIDE R60, R159, 0x4, R60 ;  /* 0x000000049f3c7825 */ /* 0x008fc600078e023c */
[----:B------:R-:W-:Y:S01]  /*4fea0*/  STL.64 [R1+0x40f0], R64 ;  /* 0x0040f04001007387 */ /* 0x000fe20000100a00 */
[----:B------:R-:W-:-:S03]  /*4feb0*/  IMAD.WIDE R58, R159, 0x4, R58 ;  /* 0x000000049f3a7825 */ /* 0x000fc600078e023a */
[----:B------:R-:W-:Y:S01]  /*4fec0*/  STL.64 [R1+0x4198], R62 ;  /* 0x0041983e01007387 */ /* 0x000fe20000100a00 */
[----:B----4-:R-:W-:-:S03]  /*4fed0*/  IMAD.WIDE R56, R159, 0x4, R56 ;  /* 0x000000049f387825 */ /* 0x010fc600078e0238 */
        /* <DEDUP_REMOVED lines=45> */
[----:B--2---:R-:W-:-:S05]  /*501b0*/  IMAD.WIDE R30, R159, 0x4, R6 ;  /* 0x000000049f1e7825 */ /* 0x004fca00078e0206 */
        /* <DEDUP_REMOVED lines=8> */
[----:B------:R-:W-:Y:S04]  /*50240*/  STL.64 [R1+0x4308], R8 ;  /* 0x0043080801007387 */ /* 0x000fe80000100a00 */
[----:B------:R2:W-:Y:S04]  /*50250*/  STL.64 [R1+0x4300], R6 ;  /* 0x0043000601007387 */ /* 0x0005e80000100a00 */
[----:B------:R4:W-:Y:S04]  /*50260*/  STL.64 [R1+0x42f8], R4 ;  /* 0x0042f80401007387 */ /* 0x0009e80000100a00 */
[----:B------:R4:W-:Y:S04]  /*50270*/  STL.64 [R1+0x42f0], R2 ;  /* 0x0042f00201007387 */ /* 0x0009e80000100a00 */
[----:B-1----:R-:W4:Y:S04]  /*50280*/  LDL.LU.64 R78, [R1+0xc58] ;  /* 0x000c5800014e7983 */ /* 0x002f280000300a00 */
[----:B---3--:R-:W3:Y:S04]  /*50290*/  LDL.LU.64 R50, [R1+0xc20] ;  /* 0x000c200001327983 */ /* 0x008ee80000300a00 */
[----:B------:R-:W3:Y:S04]  /*502a0*/  LDL.LU.64 R76, [R1+0xbe8] ;  /* 0x000be800014c7983 */ /* 0x000ee80000300a00 */
[----:B------:R-:W3:Y:S04]  /*502b0*/  LDL.LU.64 R52, [R1+0xbb0] ;  /* 0x000bb00001347983 */ /* 0x000ee80000300a00 */
[----:B------:R-:W3:Y:S04]  /*502c0*/  LDL.LU.64 R62, [R1+0xb78] ;  /* 0x000b7800013e7983 */ /* 0x000ee80000300a00 */
[----:B------:R-:W3:Y:S04]  /*502d0*/  LDL.LU.64 R74, [R1+0xb40] ;  /* 0x000b4000014a7983 */ /* 0x000ee80000300a00 */
[----:B------:R-:W3:Y:S04]  /*502e0*/  LDL.LU.64 R54, [R1+0xb08] ;  /* 0x000b080001367983 */ /* 0x000ee80000300a00 */
[----:B------:R-:W3:Y:S04]  /*502f0*/  LDL.LU.64 R72, [R1+0xad0] ;  /* 0x000ad00001487983 */ /* 0x000ee80000300a00 */
[----:B------:R-:W-:Y:S04]  /*50300*/  LDGSTS.E [R12+0x25680], desc[UR60][R30.64], P1 ;  /* 0x256800001e0c7fae */ /* 0x000fe8000892187c */
        /* <DEDUP_REMOVED lines=10> */
[----:B------:R-:W-:Y:S04]  /*503b0*/  LDGSTS.E [R12+0x26e80], desc[UR60][R18.64], P1 ;  /* 0x26e80000120c7fae */ /* 0x000fe8000892187c */
[----:B------:R-:W3:Y:S04]  /*503c0*/  LDL.LU.64 R60, [R1+0x980] ;  /* 0x00098000013c7983 */ /* 0x000ee80000300a00 */
[----:B------:R-:W3:Y:S04]  /*503d0*/  LDL.LU.64 R66, [R1+0x948] ;  /* 0x0009480001427983 */ /* 0x000ee80000300a00 */
[----:B------:R-:W-:Y:S04]  /*503e0*/  LDGSTS.E [R12+0x27280], desc[UR60][R8.64], P1 ;  /* 0x27280000080c7fae */ /* 0x000fe8000892187c */
[----:B------:R-:W3:Y:S04]  /*503f0*/  LDL.LU.64 R82, [R1+0x910] ;  /* 0x0009100001527983 */ /* 0x000ee80000300a00 */
[----:B------:R-:W-:Y:S04]  /*50400*/  LDGSTS.E [R12+0x27680], desc[UR60][R6.64], P1 ;  /* 0x27680000060c7fae */ /* 0x000fe8000892187c */
[----:B------:R-:W-:Y:S04]  /*50410*/  LDGSTS.E [R12+0x27a80], desc[UR60][R4.64], P1 ;  /* 0x27a80000040c7fae */ /* 0x000fe8000892187c */
[----:B------:R1:W-:Y:S04]  /*50420*/  LDGSTS.E [R12+0x27e80], desc[UR60][R2.64], P1 ;  /* 0x27e80000020c7fae */ /* 0x0003e8000892187c */
[----:B--2---:R-:W2:Y:S04]  /*50430*/  LDL.LU.64 R6, [R1+0x8d8] ;  /* 0x0008d80001067983 */ /* 0x004ea80000300a00 */
[----:B------:R-:W2:Y:S01]  /*50440*/  LDL.LU.64 R80, [R1+0x8a0] ;  /* 0x0008a00001507983 */ /* 0x000ea20000300a00 */
[----:B-1----:R-:W-:-:S02]  /*50450*/  IMAD.SHL.U32 R12, R252, 0x80, RZ ;  /* 0x00000080fc0c7824 */ /* 0x002fc400078e00ff */
[----:B------:R-:W1:Y:S02]  /*50460*/  LDC R252, c[0x0][0x230] ;  /* 0x00008c00fffc7b82 */ /* 0x000e640000000800 */
[C---:B----4-:R-:W-:Y:S02]  /*50470*/  IMAD.WIDE R20, R12.reuse, 0x4, R78 ;  /* 0x000000040c147825 */ /* 0x050fe400078e024e */
[----:B------:R-:W4:Y:S02]  /*50480*/  LDL.LU.64 R78, [R1+0x868] ;  /* 0x00086800014e7983 */ /* 0x000f240000300a00 */
[C---:B---3--:R-:W-:Y:S02]  /*50490*/  IMAD.WIDE R158, R12.reuse, 0x4, R76 ;  /* 0x000000040c9e7825 */ /* 0x048fe400078e024c */
[----:B------:R-:W-:Y:S04]  /*504a0*/  LDGSTS.E [R14+0x300], desc[UR60][R20.64], P1 ;  /* 0x00300000140e7fae */ /* 0x000fe8000892187c */
[----:B------:R-:W3:Y:S01]  /*504b0*/  LDL.LU.64 R76, [R1+0x830] ;  /* 0x00083000014c7983 */ /* 0x000ee20000300a00 */
[----:B------:R-:W-:-:S03]  /*504c0*/  IMAD.WIDE R166, R12, 0x4, R62 ;  /* 0x000000040ca67825 */ /* 0x000fc600078e023e */
        /* <DEDUP_REMOVED lines=15> */
[----:B--2---:R-:W-:-:S03]  /*505c0*/  IMAD.WIDE R116, R12, 0x4, R6 ;  /* 0x000000040c747825 */ /* 0x004fc600078e0206 */
[----:B------:R-:W2:Y:S01]  /*505d0*/  LDL.LU.64 R6, [R1+0x638] ;  /* 0x0006380001067983 */ /* 0x000ea20000300a00 */
[----:B------:R-:W-:-:S04]  /*505e0*/  IMAD.WIDE R126, R12, 0x4, R60 ;  /* 0x000000040c7e7825 */ /* 0x000fc800078e023c */
[C---:B------:R-:W-:Y:S01]  /*505f0*/  IMAD.WIDE R114, R12.reuse, 0x4, R80 ;  /* 0x000000040c727825 */ /* 0x040fe200078e0250 */
[----:B------:R-:W-:Y:S04]  /*50600*/  STL.64 [R1+0x3cb8], R126 ;  /* 0x003cb87e01007387 */ /* 0x000fe80000100a00 */
[----:B------:R-:W2:Y:S04]  /*50610*/  LDL.LU.64 R80, [R1+0x600] ;  /* 0x0006000001507983 */ /* 0x000ea80000300a00 */
[----:B------:R-:W-:Y:S01]  /*50620*/  STL.64 [R1+0x3cf8], R120 ;  /* 0x003cf87801007387 */ /* 0x000fe20000100a00 */
[----:B----4-:R-:W-:-:S03]  /*50630*/  IMAD.WIDE R112, R12, 0x4, R78 ;  /* 0x000000040c707825 */ /* 0x010fc600078e024e */
[----:B------:R-:W4:Y:S04]  /*50640*/  LDL.LU.64 R78, [R1+0x5c8] ;  /* 0x0005c800014e7983 */ /* 0x000f280000300a00 */
[----:B------:R-:W-:Y:S01]  /*50650*/  STL.64 [R1+0x3d38], R118 ;  /* 0x003d387601007387 */ /* 0x000fe20000100a00 */
[----:B---3--:R-:W-:-:S03]  /*50660*/  IMAD.WIDE R110, R12, 0x4, R76 ;  /* 0x000000040c6e7825 */ /* 0x008fc600078e024c */
[----:B------:R-:W3:Y:S01]  /*50670*/  LDL.LU.64 R76, [R1+0x590] ;  /* 0x00059000014c7983 */ /* 0x000ee20000300a00 */
[----:B------:R-:W-:-:S03]  /*50680*/  IMAD.WIDE R104, R12, 0x4, R62 ;  /* 0x000000040c687825 */ /* 0x000fc600078e023e */
[----:B------:R-:W-:Y:S01]  /*50690*/  STL.64 [R1+0x3d78], R116 ;  /* 0x003d787401007387 */ /* 0x000fe20000100a00 */
[----:B------:R-:W-:-:S03]  /*506a0*/  IMAD.WIDE R102, R12, 0x4, R74 ;  /* 0x000000040c667825 */ /* 0x000fc600078e024a */
[----:B------:R-:W-:Y:S04]  /*506b0*/  STL.64 [R1+0x3d80], R114 ;  /* 0x003d807201007387 */ /* 0x000fe80000100a00 */
[----:B------:R-:W3:Y:S01]  /*506c0*/  LDL.LU.64 R74, [R1+0x558] ;  /* 0x00055800014a7983 */ /* 0x000ee20000300a00 */
[----:B------:R-:W-:-:S03]  /*506d0*/  IMAD.WIDE R100, R12, 0x4, R72 ;  /* 0x000000040c647825 */ /* 0x000fc600078e0248 */
[----:B------:R-:W-:Y:S04]  /*506e0*/  STL.64 [R1+0x3d88], R112 ;  /* 0x003d887001007387 */ /* 0x000fe80000100a00 */
[----:B------:R-:W3:Y:S04]  /*506f0*/  LDL.LU.64 R72, [R1+0x518] ;  /* 0x0005180001487983 */ /* 0x000ee80000300a00 */
[----:B------:R-:W-:Y:S04]  /*50700*/  STL.64 [R1+0x3d90], R110 ;  /* 0x003d906e01007387 */ /* 0x000fe80000100a00 */
[----:B------:R-:W-:Y:S01]  /*50710*/  STL.64 [R1+0x3d98], R104 ;  /* 0x003d986801007387 */ /* 0x000fe20000100a00 */
[----:B------:R-:W-:-:S04]  /*50720*/  IMAD.WIDE R98, R12, 0x4, R64 ;  /* 0x000000040c627825 */ /* 0x000fc800078e0240 */
[C---:B------:R-:W-:Y:S02]  /*50730*/  IMAD.WIDE R96, R12.reuse, 0x4, R70 ;  /* 0x000000040c607825 */ /* 0x040fe400078e0246 */
[----:B------:R-:W3:Y:S04]  /*50740*/  LDL.LU.64 R70, [R1+0x4e0] ;  /* 0x0004e00001467983 */ /* 0x000ee80000300a00 */
[----:B------:R-:W-:Y:S01]  /*50750*/  STL.64 [R1+0x3da0], R102 ;  /* 0x003da06601007387 */ /* 0x000fe20000100a00 */
[----:B------:R-:W-:-:S03]  /*50760*/  IMAD.WIDE R94, R12, 0x4, R68 ;  /* 0x000000040c5e7825 */ /* 0x000fc600078e0244 */
[----:B------:R-:W3:Y:S04]  /*50770*/  LDL.LU.64 R68, [R1+0x4a8] ;  /* 0x0004a80001447983 */ /* 0x000ee80000300a00 */
[----:B------:R-:W-:Y:S04]  /*50780*/  STL.64 [R1+0x3db0], R100 ;  /* 0x003db06401007387 */ /* 0x000fe80000100a00 */
[----:B------:R-:W-:Y:S01]  /*50790*/  STL.64 [R1+0x3dc8], R98 ;  /* 0x003dc86201007387 */ /* 0x000fe20000100a00 */
[----:B------:R-:W-:-:S03]  /*507a0*/  IMAD.WIDE R88, R12, 0x4, R66 ;  /* 0x000000040c587825 */ /* 0x000fc600078e0242 */
[----:B------:R-:W3:Y:S04]  /*507b0*/  LDL.LU.64 R66, [R1+0x468] ;  /* 0x0004680001427983 */ /* 0x000ee80000300a00 */
[----:B------:R-:W-:Y:S01]  /*507c0*/  STL.64 [R1+0x3dd0], R96 ;  /* 0x003dd06001007387 */ /* 0x000fe20000100a00 */
[----:B------:R-:W-:-:S04]  /*507d0*/  IMAD.WIDE R86, R12, 0x4, R82 ;  /* 0x000000040c567825 */ /* 0x000fc800078e0252 */
[C---:B--2---:R-:W-:Y:S02]  /*507e0*/  IMAD.WIDE R82, R12.reuse, 0x4, R6 ;  /* 0x000000040c527825 */ /* 0x044fe400078e0206 */
[----:B------:R-:W2:Y:S04]  /*507f0*/  LDL.LU.64 R6, [R1+0x428] ;  /* 0x0004280001067983 */ /* 0x000ea80000300a00 */
[----:B------:R-:W-:Y:S01]  /*50800*/  STL.64 [R1+0x3e20], R94 ;  /* 0x003e205e01007387 */ /* 0x000fe20000100a00 */
[----:B------:R-:W-:-:S03]  /*50810*/  IMAD.WIDE R226, R12, 0x4, R58 ;  /* 0x000000040ce27825 */ /* 0x000fc600078e023a */
[----:B------:R-:W-:Y:S01]  /*50820*/  STL.64 [R1+0x3e38], R88 ;  /* 0x003e385801007387 */ /* 0x000fe20000100a00 */
[----:B------:R-:W-:-:S03]  /*50830*/  IMAD.WIDE R192, R12, 0x4, R56 ;  /* 0x000000040cc07825 */ /* 0x000fc600078e0238 */
[----:B------:R-:W2:Y:S01]  /*50840*/  LDL.LU.64 R62, [R1+0x3e8] ;  /* 0x0003e800013e7983 */ /* 0x000ea20000300a00 */
[----:B------:R-:W-:-:S03]  /*50850*/  IMAD.WIDE R80, R12, 0x4, R80 ;  /* 0x000000040c507825 */ /* 0x000fc600078e0250 */
[----:B------:R-:W2:Y:S01]  /*50860*/  LDL.LU.64 R60, [R1+0x3a8] ;  /* 0x0003a800013c7983 */ /* 0x000ea20000300a00 */
[----:B------:R-:W-:-:S03]  /*50870*/  IMAD.WIDE R178, R12, 0x4, R54 ;  /* 0x000000040cb27825 */ /* 0x000fc600078e0236 */
[----:B------:R-:W-:Y:S01]  /*50880*/  STL.64 [R1+0x3e40], R86 ;  /* 0x003e405601007387 */ /* 0x000fe20000100a00 */
[----:B------:R-:W-:-:S03]  /*50890*/  IMAD.WIDE R162, R12, 0x4, R52 ;  /* 0x000000040ca27825 */ /* 0x000fc600078e0234 */
[----:B------:R-:W2:Y:S04]  /*508a0*/  LDL.LU.64 R58, [R1+0x368] ;  /* 0x00036800013a7983 */ /* 0x000ea80000300a00 */
[----:B------:R-:W2:Y:S01]  /*508b0*/  LDL.LU.64 R56, [R1+0x328] ;  /* 0x0003280001387983 */ /* 0x000ea20000300a00 */
[----:B------:R-:W-:-:S03]  /*508c0*/  IMAD.WIDE R152, R12, 0x4, R50 ;  /* 0x000000040c987825 */ /* 0x000fc600078e0232 */
[----:B------:R-:W-:Y:S04]  /*508d0*/  STL.64 [R1+0x3e98], R82 ;  /* 0x003e985201007387 */ /* 0x000fe80000100a00 */
[----:B------:R-:W2:Y:S04]  /*508e0*/  LDL.LU.64 R54, [R1+0x2e8] ;  /* 0x0002e80001367983 */ /* 0x000ea80000300a00 */
[----:B------:R-:W2:Y:S04]  /*508f0*/  LDL.LU.64 R52, [R1+0x2a8] ;  /* 0x0002a80001347983 */ /* 0x000ea80000300a00 */
[----:B------:R-:W-:Y:S04]  /*50900*/  STL.64 [R1+0x3eb0], R80 ;  /* 0x003eb05001007387 */ /* 0x000fe80000100a00 */
[----:B------:R-:W2:Y:S04]  /*50910*/  LDL.LU.64 R50, [R1+0x268] ;  /* 0x0002680001327983 */ /* 0x000ea80000300a00 */
[----:B------:R-:W2:Y:S04]  /*50920*/  LDL.LU.64 R48, [R1+0x228] ;  /* 0x0002280001307983 */ /* 0x000ea80000300a00 */
        /* <DEDUP_REMOVED lines=40> */
[----:B------:R-:W-:Y:S04]  /*50bb0*/  STL.64 [R1+0x3ec0], R78 ;  /* 0x003ec04e01007387 */ /* 0x000fe80000100a00 */
[----:B------:R-:W4:Y:S01]  /*50bc0*/  LDL.LU.64 R46, [R1+0x1e8] ;  /* 0x0001e800012e7983 */ /* 0x000f220000300a00 */
[----:B---3--:R-:W-:-:S03]  /*50bd0*/  IMAD.WIDE R76, R12, 0x4, R76 ;  /* 0x000000040c4c7825 */ /* 0x008fc600078e024c */
[----:B------:R-:W3:Y:S04]  /*50be0*/  LDL.LU.64 R44, [R1+0x1a8] ;  /* 0x0001a800012c7983 */ /* 0x000ee80000300a00 */
[----:B------:R1:W-:Y:S04]  /*50bf0*/  STL.64 [R1+0x3ed0], R76 ;  /* 0x003ed04c01007387 */ /* 0x0003e80000100a00 */
[----:B------:R-:W3:Y:S01]  /*50c00*/  LDL.LU.64 R42, [R1+0x168] ;  /* 0x00016800012a7983 */ /* 0x000ee20000300a00 */
[----:B------:R-:W-:-:S03]  /*50c10*/  IMAD.WIDE R74, R12, 0x4, R74 ;  /* 0x000000040c4a7825 */ /* 0x000fc600078e024a */
[----:B------:R-:W3:Y:S04]  /*50c20*/  LDL.LU.64 R40, [R1+0x128] ;  /* 0x0001280001287983 */ /* 0x000ee80000300a00 */
[----:B------:R1:W-:Y:S01]  /*50c30*/  STL.64 [R1+0x3ee8], R74 ;  /* 0x003ee84a01007387 */ /* 0x0003e20000100a00 */
[----:B------:R-:W-:-:S03]  /*50c40*/  IMAD.WIDE R72, R12, 0x4, R72 ;  /* 0x000000040c487825 */ /* 0x000fc600078e0248 */
[----:B------:R-:W3:Y:S04]  /*50c50*/  LDL.LU.64 R38, [R1+0xe8] ;  /* 0x0000e80001267983 */ /* 0x000ee80000300a00 */
[----:B------:R-:W3:Y:S04]  /*50c60*/  LDL.LU.64 R36, [R1+0xa8] ;  /* 0x0000a80001247983 */ /* 0x000ee80000300a00 */
[----:B------:R-:W-:Y:S04]  /*50c70*/  STL.64 [R1+0x3f58], R72 ;  /* 0x003f584801007387 */ /* 0x000fe80000100a00 */
[----:B------:R-:W3:Y:S04]  /*50c80*/  LDL.LU.64 R34, [R1+0x68] ;  /* 0x0000680001227983 */ /* 0x000ee80000300a00 */
[----:B------:R-:W-:Y:S01]  /*50c90*/  LDGSTS.E [R14+0x7b00], desc[UR60][R78.64], P1 ;  /* 0x07b000004e0e7fae */ /* 0x000fe2000892187c */
[----:B------:R-:W-:-:S03]  /*50ca0*/  IMAD.WIDE R70, R12, 0x4, R70 ;  /* 0x000000040c467825 */ /* 0x000fc600078e0246 */
[----:B------:R-:W-:Y:S04]  /*50cb0*/  LDGSTS.E [R14+0x7f00], desc[UR60][R76.64], P1 ;  /* 0x07f000004c0e7fae */ /* 0x000fe8000892187c */
[----:B------:R-:W-:Y:S04]  /*50cc0*/  LDGSTS.E [R14+0x20300], desc[UR60][R74.64], P1 ;  /* 0x203000004a0e7fae */ /* 0x000fe8000892187c */
[----:B------:R-:W-:Y:S04]  /*50cd0*/  LDGSTS.E [R14+0x20700], desc[UR60][R72.64], P1 ;  /* 0x20700000480e7fae */ /* 0x000fe8000892187c */
[----:B------:R-:W-:Y:S01]  /*50ce0*/  LDGSTS.E [R14+0x20b00], desc[UR60][R70.64], P1 ;  /* 0x20b00000460e7fae */ /* 0x000fe2000892187c */
[----:B--2---:R-:W-:-:S03]  /*50cf0*/  IMAD.WIDE R64, R12, 0x4, R6 ;  /* 0x000000040c407825 */ /* 0x004fc600078e0206 */
[----:B------:R-:W2:Y:S01]  /*50d00*/  LDL.LU.64 R6, [R1+0x28] ;  /* 0x0000280001067983 */ /* 0x000ea20000300a00 */
[----:B------:R-:W-:-:S04]  /*50d10*/  IMAD.WIDE R68, R12, 0x4, R68 ;  /* 0x000000040c447825 */ /* 0x000fc800078e0244 */
        /* <DEDUP_REMOVED lines=32> */
[----:B----4-:R-:W-:-:S04]  /*50f20*/  IMAD.WIDE R46, R12, 0x4, R46 ;  /* 0x000000040c2e7825 */ /* 0x010fc800078e022e */
        /* <DEDUP_REMOVED lines=21> */
[----:B------:R2:W-:Y:S04]  /*51080*/  STL.64 [R1+0x41c0], R6 ;  /* 0x0041c00601007387 */ /* 0x0005e80000100a00 */
        /* <DEDUP_REMOVED lines=10> */
[----:B-1----:R-:W3:Y:S04]  /*51130*/  LDL.LU.64 R76, [R1+0xc50] ;  /* 0x000c5000014c7983 */ /* 0x002ee80000300a00 */
[----:B------:R-:W4:Y:S04]  /*51140*/  LDL.LU.64 R74, [R1+0xc18] ;  /* 0x000c1800014a7983 */ /* 0x000f280000300a00 */
[----:B------:R-:W-:Y:S04]  /*51150*/  LDGSTS.E [R14+0x25700], desc[UR60][R6.64], P1 ;  /* 0x25700000060e7fae */ /* 0x000fe8000892187c */
[----:B------:R-:W-:Y:S04]  /*51160*/  LDGSTS.E [R14+0x25b00], desc[UR60][R32.64], P1 ;  /* 0x25b00000200e7fae */ /* 0x000fe8000892187c */
[----:B------:R-:W-:Y:S04]  /*51170*/  LDGSTS.E [R14+0x25f00], desc[UR60][R30.64], P1 ;  /* 0x25f000001e0e7fae */ /* 0x000fe8000892187c */
[----:B--2---:R-:W2:Y:S04]  /*51180*/  LDL.LU.64 R6, [R1+0xbe0] ;  /* 0x000be00001067983 */ /* 0x004ea80000300a00 */
        /* <DEDUP_REMOVED lines=14> */
[----:B------:R-:W2:Y:S04]  /*51270*/  LDL.LU.64 R80, [R1+0x940] ;  /* 0x0009400001507983 */ /* 0x000ea80000300a00 */
[----:B------:R-:W-:Y:S04]  /*51280*/  LDGSTS.E [R14+0x26f00], desc[UR60][R22.64], P1 ;  /* 0x26f00000160e7fae */ /* 0x000fe8000892187c */
[----:B------:R-:W-:Y:S04]  /*51290*/  LDGSTS.E [R14+0x27300], desc[UR60][R18.64], P1 ;  /* 0x27300000120e7fae */ /* 0x000fe8000892187c */
[----:B------:R-:W-:Y:S04]  /*512a0*/  LDGSTS.E [R14+0x27700], desc[UR60][R8.64], P1 ;  /* 0x27700000080e7fae */ /* 0x000fe8000892187c */
[----:B------:R-:W-:Y:S04]  /*512b0*/  LDGSTS.E [R14+0x27b00], desc[UR60][R4.64], P1 ;  /* 0x27b00000040e7fae */ /* 0x000fe8000892187c */
[----:B------:R-:W2:Y:S04]  /*512c0*/  LDL.LU.64 R78, [R1+0x908] ;  /* 0x00090800014e7983 */ /* 0x000ea80000300a00 */
[----:B------:R3:W-:Y:S04]  /*512d0*/  LDGSTS.E [R14+0x27f00], desc[UR60][R2.64], P1 ;  /* 0x27f00000020e7fae */ /* 0x0007e8000892187c */
[----:B------:R-:W2:Y:S04]  /*512e0*/  LDL.LU.64 R52, [R1+0x8d0] ;  /* 0x0008d00001347983 */ /* 0x000ea80000300a00 */
[----:B------:R-:W2:Y:S01]  /*512f0*/  LDL.LU.64 R54, [R1+0x898] ;  /* 0x0008980001367983 */ /* 0x000ea20000300a00 */
[----:B---3--:R-:W-:-:S03]  /*51300*/  IMAD.WIDE R2, R12, 0x4, R76 ;  /* 0x000000040c027825 */ /* 0x008fc600078e024c */
[----:B------:R-:W3:Y:S01]  /*51310*/  LDL.LU.64 R76, [R1+0x860] ;  /* 0x00086000014c7983 */ /* 0x000ee20000300a00 */
[----:B----4-:R-:W-:-:S03]  /*51320*/  IMAD.WIDE R4, R12, 0x4, R74 ;  /* 0x000000040c047825 */ /* 0x010fc600078e024a */
[----:B------:R-:W4:Y:S04]  /*51330*/  LDL.LU.64 R56, [R1+0x828] ;  /* 0x0008280001387983 */ /* 0x000f280000300a00 */
[----:B------:R-:W4:Y:S04]  /*51340*/  LDL.LU.64 R74, [R1+0x7f0] ;  /* 0x0007f000014a7983 */ /* 0x000f280000300a00 */
[----:B------:R-:W4:Y:S04]  /*51350*/  LDL.LU.64 R58, [R1+0x7b8] ;  /* 0x0007b800013a7983 */ /* 0x000f280000300a00 */
[----:B------:R-:W4:Y:S01]  /*51360*/  LDL.LU.64 R72, [R1+0x780] ;  /* 0x0007800001487983 */ /* 0x000f220000300a00 */
[----:B--2---:R-:W-:-:S03]  /*51370*/  IMAD.WIDE R160, R12, 0x4, R62 ;  /* 0x000000040ca07825 */ /* 0x004fc600078e023e */
[----:B------:R-:W-:Y:S01]  /*51380*/  LDGSTS.E [R16+0x380], desc[UR60][R2.64], P1 ;  /* 0x0038000002107fae */ /* 0x000fe2000892187c */
[----:B------:R-:W-:-:S03]  /*51390*/  IMAD.WIDE R18, R12, 0x4, R60 ;  /* 0x000000040c127825 */ /* 0x000fc600078e023c */
[----:B------:R-:W-:Y:S01]  /*513a0*/  LDGSTS.E [R16+0x780], desc[UR60][R4.64], P1 ;  /* 0x0078000004107fae */ /* 0x000fe2000892187c */
[----:B------:R-:W-:-:S03]  /*513b0*/  IMAD.WIDE R22, R12, 0x4, R70 ;  /* 0x000000040c167825 */ /* 0x000fc600078e0246 */
[----:B------:R-:W2:Y:S04]  /*513c0*/  LDL.LU.64 R60, [R1+0x748] ;  /* 0x00074800013c7983 */ /* 0x000ea80000300a00 */
[----:B------:R-:W2:Y:S01]  /*513d0*/  LDL.LU.64 R70, [R1+0x710] ;  /* 0x0007100001467983 */ /* 0x000ea20000300a00 */
[----:B------:R-:W-:-:S03]  /*513e0*/  IMAD.WIDE R164, R12, 0x4, R68 ;  /* 0x000000040ca47825 */ /* 0x000fc600078e0244 */
[----:B------:R-:W2:Y:S01]  /*513f0*/  LDL.LU.64 R62, [R1+0x6d8] ;  /* 0x0006d800013e7983 */ /* 0x000ea20000300a00 */
[----:B------:R-:W-:-:S03]  /*51400*/  IMAD.WIDE R180, R12, 0x4, R66 ;  /* 0x000000040cb47825 */ /* 0x000fc600078e0242 */
[----:B------:R-:W2:Y:S01]  /*51410*/  LDL.LU.64 R68, [R1+0x6a0] ;  /* 0x0006a00001447983 */ /* 0x000ea20000300a00 */
[----:B------:R-:W-:-:S03]  /*51420*/  IMAD.WIDE R194, R12, 0x4, R64 ;  /* 0x000000040cc27825 */ /* 0x000fc600078e0240 */
[----:B------:R-:W2:Y:S01]  /*51430*/  LDL.LU.64 R66, [R1+0x668] ;  /* 0x0006680001427983 */ /* 0x000ea20000300a00 */
[----:B------:R-:W-:-:S03]  /*51440*/  IMAD.WIDE R198, R12, 0x4, R82 ;  /* 0x000000040cc67825 */ /* 0x000fc600078e0252 */
[----:B------:R-:W2:Y:S04]  /*51450*/  LDL.LU.64 R64, [R1+0x630] ;  /* 0x0006300001407983 */ /* 0x000ea80000300a00 */
[----:B------:R-:W2:Y:S01]  /*51460*/  LDL.LU.64 R82, [R1+0x5f8] ;  /* 0x0005f80001527983 */ /* 0x000ea20000300a00 */
[----:B------:R-:W-:-:S03]  /*51470*/  IMAD.WIDE R202, R12, 0x4, R80 ;  /* 0x000000040cca7825 */ /* 0x000fc600078e0250 */
[----:B------:R-:W2:Y:S01]  /*51480*/  LDL.LU.64 R80, [R1+0x5c0] ;  /* 0x0005c00001507983 */ /* 0x000ea20000300a00 */
[----:B------:R-:W-:-:S03]  /*51490*/  IMAD.WIDE R216, R12, 0x4, R78 ;  /* 0x000000040cd87825 */ /* 0x000fc600078e024e */
[----:B------:R-:W2:Y:S01]  /*514a0*/  LDL.LU.64 R78, [R1+0x588] ;  /* 0x00058800014e7983 */ /* 0x000ea20000300a00 */
[----:B---3--:R-:W-:-:S03]  /*514b0*/  IMAD.WIDE R234, R12, 0x4, R76 ;  /* 0x000000040cea7825 */ /* 0x008fc600078e024c */
[----:B------:R-:W3:Y:S01]  /*514c0*/  LDL.LU.64 R76, [R1+0x550] ;  /* 0x00055000014c7983 */ /* 0x000ee20000300a00 */
[----:B----4-:R-:W-:-:S03]  /*514d0*/  IMAD.WIDE R104, R12, 0x4, R74 ;  /* 0x000000040c687825 */ /* 0x010fc600078e024a */
[----:B------:R-:W4:Y:S01]  /*514e0*/  LDL.LU.64 R74, [R1+0x510] ;  /* 0x00051000014a7983 */ /* 0x000f220000300a00 */
[----:B------:R-:W-:-:S04]  /*514f0*/  IMAD.WIDE R106, R12, 0x4, R56 ;  /* 0x000000040c6a7825 */ /* 0x000fc800078e0238 */
[----:B------:R-:W-:-:S04]  /*51500*/  IMAD.WIDE R102, R12, 0x4, R58 ;  /* 0x000000040c667825 */ /* 0x000fc800078e023a */
[C---:B------:R-:W-:Y:S02]  /*51510*/  IMAD.WIDE R100, R12.reuse, 0x4, R72 ;  /* 0x000000040c647825 */ /* 0x040fe400078e0248 */
[----:B------:R-:W4:Y:S04]  /*51520*/  LDL.LU.64 R72, [R1+0x4d8] ;  /* 0x0004d80001487983 */ /* 0x000f280000300a00 */
[----:B------:R-:W-:Y:S04]  /*51530*/  STL.64 [R1+0x3d40], R106 ;  /* 0x003d406a01007387 */ /* 0x000fe80000100a00 */
[----:B------:R-:W-:Y:S01]  /*51540*/  STL.64 [R1+0x3d48], R104 ;  /* 0x003d486801007387 */ /* 0x000fe20000100a00 */
[----:B--2---:R-:W-:-:S04]  /*51550*/  IMAD.WIDE R98, R12, 0x4, R60 ;  /* 0x000000040c627825 */ /* 0x004fc800078e023c */
[C---:B------:R-:W-:Y:S02]  /*51560*/  IMAD.WIDE R96, R12.reuse, 0x4, R70 ;  /* 0x000000040c607825 */ /* 0x040fe400078e0246 */
[----:B------:R-:W2:Y:S02]  /*51570*/  LDL.LU.64 R70, [R1+0x4a0] ;  /* 0x0004a00001467983 */ /* 0x000ea40000300a00 */
[C---:B------:R-:W-:Y:S02]  /*51580*/  IMAD.WIDE R94, R12.reuse, 0x4, R62 ;  /* 0x000000040c5e7825 */ /* 0x040fe400078e023e */
[----:B------:R-:W-:Y:S02]  /*51590*/  STL.64 [R1+0x3d58], R102 ;  /* 0x003d586601007387 */ /* 0x000fe40000100a00 */
[C---:B------:R-:W-:Y:S02]  /*515a0*/  IMAD.WIDE R90, R12.reuse, 0x4, R68 ;  /* 0x000000040c5a7825 */ /* 0x040fe400078e0244 */
[----:B------:R-:W-:Y:S02]  /*515b0*/  STL.64 [R1+0x3d60], R100 ;  /* 0x003d606401007387 */ /* 0x000fe40000100a00 */
[----:B------:R-:W-:-:S02]  /*515c0*/  IMAD.WIDE R88, R12, 0x4, R66 ;  /* 0x000000040c587825 */ /* 0x000fc400078e0242 */
[----:B------:R-:W2:Y:S04]  /*515d0*/  LDL.LU.64 R68, [R1+0x460] ;  /* 0x0004600001447983 */ /* 0x000ea80000300a00 */
[----:B------:R-:W-:Y:S01]  /*515e0*/  STL.64 [R1+0x3d68], R98 ;  /* 0x003d686201007387 */ /* 0x000fe20000100a00 */
[----:B------:R-:W-:-:S03]  /*515f0*/  IMAD.WIDE R86, R12, 0x4, R64 ;  /* 0x000000040c567825 */ /* 0x000fc600078e0240 */
[----:B------:R-:W2:Y:S01]  /*51600*/  LDL.LU.64 R66, [R1+0x420] ;  /* 0x0004200001427983 */ /* 0x000ea20000300a00 */
[----:B------:R-:W-:-:S03]  /*51610*/  IMAD.WIDE R82, R12, 0x4, R82 ;  /* 0x000000040c527825 */ /* 0x000fc600078e0252 */
[----:B------:R-:W-:Y:S04]  /*51620*/  STL.64 [R1+0x3d70], R96 ;  /* 0x003d706001007387 */ /* 0x000fe80000100a00 */
[----:B------:R-:W-:Y:S04]  /*51630*/  STL.64 [R1+0x3da8], R94 ;  /* 0x003da85e01007387 */ /* 0x000fe80000100a00 */
[----:B------:R-:W-:Y:S01]  /*51640*/  STL.64 [R1+0x3db8], R90 ;  /* 0x003db85a01007387 */ /* 0x000fe20000100a00 */
[----:B------:R-:W-:-:S03]  /*51650*/  IMAD.WIDE R80, R12, 0x4, R80 ;  /* 0x000000040c507825 */ /* 0x000fc600078e0250 */
[----:B------:R-:W-:Y:S04]  /*51660*/  STL.64 [R1+0x3dc0], R88 ;  /* 0x003dc05801007387 */ /* 0x000fe80000100a00 */
[----:B------:R-:W2:Y:S04]  /*51670*/  LDL.LU.64 R64, [R1+0x3e0] ;  /* 0x0003e00001407983 */ /* 0x000ea80000300a00 */
[----:B------:R-:W2:Y:S04]  /*51680*/  LDL.LU.64 R62, [R1+0x3a0] ;  /* 0x0003a000013e7983 */ /* 0x000ea80000300a00 */
[----:B------:R-:W-:Y:S01]  /*51690*/  STL.64 [R1+0x3df8], R86 ;  /* 0x003df85601007387 */ /* 0x000fe20000100a00 */
[----:B------:R-:W-:-:S03]  /*516a0*/  IMAD.WIDE R78, R12, 0x4, R78 ;  /* 0x000000040c4e7825 */ /* 0x000fc600078e024e */
[----:B------:R-:W2:Y:S01]  /*516b0*/  LDL.LU.64 R60, [R1+0x360] ;  /* 0x00036000013c7983 */ /* 0x000ea20000300a00 */
[----:B------:R-:W-:-:S03]  /*516c0*/  IMAD.WIDE R230, R12, 0x4, R54 ;  /* 0x000000040ce67825 */ /* 0x000fc600078e0236 */
[----:B------:R-:W-:Y:S01]  /*516d0*/  STL.64 [R1+0x3e08], R82 ;  /* 0x003e085201007387 */ /* 0x000fe20000100a00 */
[----:B------:R-:W-:-:S03]  /*516e0*/  IMAD.WIDE R218, R12, 0x4, R52 ;  /* 0x000000040cda7825 */ /* 0x000fc600078e0234 */
[----:B------:R-:W2:Y:S01]  /*516f0*/  LDL.LU.64 R58, [R1+0x320] ;  /* 0x00032000013a7983 */ /* 0x000ea20000300a00 */
[----:B------:R-:W-:-:S03]  /*51700*/  IMAD.WIDE R186, R12, 0x4, R50 ;  /* 0x000000040cba7825 */ /* 0x000fc600078e0232 */
[----:B------:R-:W2:Y:S04]  /*51710*/  LDL.LU.64 R56, [R1+0x2e0] ;  /* 0x0002e00001387983 */ /* 0x000ea80000300a00 */
[----:B------:R-:W-:Y:S01]  /*51720*/  STL.64 [R1+0x3e18], R80 ;  /* 0x003e185001007387 */ /* 0x000fe20000100a00 */
[----:B------:R-:W-:-:S03]  /*51730*/  IMAD.WIDE R170, R12, 0x4, R48 ;  /* 0x000000040caa7825 */ /* 0x000fc600078e0230 */
[----:B------:R-:W2:Y:S04]  /*51740*/  LDL.LU.64 R54, [R1+0x2a0] ;  /* 0x0002a00001367983 */ /* 0x000ea80000300a00 */
[----:B------:R-:W2:Y:S04]  /*51750*/  LDL.LU.64 R52, [R1+0x260] ;  /* 0x0002600001347983 */ /* 0x000ea80000300a00 */
[----:B------:R-:W2:Y:S04]  /*51760*/  LDL.LU.64 R50, [R1+0x220] ;  /* 0x0002200001327983 */ /* 0x000ea80000300a00 */
[----:B------:R-:W-:Y:S04]  /*51770*/  STL.64 [R1+0x3e28], R78 ;  /* 0x003e284e01007387 */ /* 0x000fe80000100a00 */
[----:B------:R-:W2:Y:S01]  /*51780*/  LDL.LU.64 R48, [R1+0x1e0] ;  /* 0x0001e00001307983 */ /* 0x000ea20000300a00 */
[----:B------:R-:W-:-:S03]  /*51790*/  IMAD.WIDE R154, R12, 0x4, R46 ;  /* 0x000000040c9a7825 */ /* 0x000fc600078e022e */
[----:B------:R-:W2:Y:S01]  /*517a0*/  LDL.LU.64 R34, [R1+0x1a0] ;  /* 0x0001a00001227983 */ /* 0x000ea20000300a00 */
[----:B------:R-:W-:-:S04]  /*517b0*/  IMAD.WIDE R8, R12, 0x4, R44 ;  /* 0x000000040c087825 */ /* 0x000fc800078e022c */
[----:B---3--:R-:W-:-:S05]  /*517c0*/  IMAD.WIDE R76, R12, 0x4, R76 ;  /* 0x000000040c4c7825 */ /* 0x008fca00078e024c */
[----:B------:R-:W-:Y:S01]  /*517d0*/  STL.64 [R1+0x3e68], R76 ;  /* 0x003e684c01007387 */ /* 0x000fe20000100a00 */
[----:B----4-:R-:W-:-:S03]  /*517e0*/  IMAD.WIDE R74, R12, 0x4, R74 ;  /* 0x000000040c4a7825 */ /* 0x010fc600078e024a */
[----:B------:R-:W3:Y:S04]  /*517f0*/  LDL.LU.64 R36, [R1+0x160] ;  /* 0x0001600001247983 */ /* 0x000ee80000300a00 */
[----:B------:R-:W4:Y:S04]  /*51800*/  LDL.LU.64 R46, [R1+0x120] ;  /* 0x00012000012e7983 */ /* 0x000f280000300a00 */
[----:B------:R-:W-:Y:S04]  /*51810*/  STL.64 [R1+0x3e78], R74 ;  /* 0x003e784a01007387 */ /* 0x000fe80000100a00 */
[----:B------:R-:W4:Y:S04]  /*51820*/  LDL.LU.64 R44, [R1+0xe0] ;  /* 0x0000e000012c7983 */ /* 0x000f280000300a00 */
[----:B------:R-:W4:Y:S04]  /*51830*/  LDL.LU.64 R42, [R1+0xa0] ;  /* 0x0000a000012a7983 */ /* 0x000f280000300a00 */
[----:B------:R-:W4:Y:S04]  /*51840*/  LDL.LU.64 R38, [R1+0x60] ;  /* 0x0000600001267983 */ /* 0x000f280000300a00 */
[----:B------:R-:W4:Y:S01]  /*51850*/  LDL.LU.64 R40, [R1+0x20] ;  /* 0x0000200001287983 */ /* 0x000f220000300a00 */
[----:B------:R-:W-:-:S04]  /*51860*/  IMAD.WIDE R72, R12, 0x4, R72 ;  /* 0x000000040c487825 */ /* 0x000fc800078e0248 */
[C---:B------:R-:W-:Y:S01]  /*51870*/  IMAD.WIDE R24, R12.reuse, 0x4, R84 ;  /* 0x000000040c187825 */ /* 0x040fe200078e0254 */
[----:B------:R-:W-:Y:S03]  /*51880*/  STL.64 [R1+0x3e80], R72 ;  /* 0x003e804801007387 */ /* 0x000fe60000100a00 */
[----:B--2---:R-:W-:-:S05]  /*51890*/  IMAD.WIDE R70, R12, 0x4, R70 ;  /* 0x000000040c467825 */ /* 0x004fca00078e0246 */
[----:B------:R-:W-:Y:S01]  /*518a0*/  STL.64 [R1+0x3e90], R70 ;  /* 0x003e904601007387 */ /* 0x000fe20000100a00 */
[----:B------:R-:W-:-:S04]  /*518b0*/  IMAD.WIDE R68, R12, 0x4, R68 ;  /* 0x000000040c447825 */ /* 0x000fc800078e0244 */
[C---:B------:R-:W-:Y:S01]  /*518c0*/  IMAD.WIDE R66, R12.reuse, 0x4, R66 ;  /* 0x000000040c427825 */ /* 0x040fe200078e0242 */
[----:B------:R-:W-:Y:S04]  /*518d0*/  STL.64 [R1+0x3ea8], R68 ;  /* 0x003ea84401007387 */ /* 0x000fe80000100a00 */
[----:B------:R-:W-:Y:S04]  /*518e0*/  STL.64 [R1+0x3f10], R66 ;  /* 0x003f104201007387 */ /* 0x000fe80000100a00 */
[----:B------:R-:W-:Y:S01]  /*518f0*/  STL.64 [R1+0x4108], R24 ;  /* 0x0041081801007387 */ /* 0x000fe20000100a00 */
[----:B------:R-:W-:-:S04]  /*51900*/  IMAD.WIDE R64, R12, 0x4, R64 ;  /* 0x000000040c407825 */ /* 0x000fc800078e0240 */
        /* <DEDUP_REMOVED lines=14> */
[----:B------:R-:W-:-:S04]  /*519f0*/  IMAD.WIDE R28, R12, 0x4, R34 ;  /* 0x000000040c1c7825 */ /* 0x000fc800078e0222 */
[C---:B------:R-:W-:Y:S01]  /*51a00*/  IMAD.WIDE R48, R12.reuse, 0x4, R48 ;  /* 0x000000040c307825 */ /* 0x040fe200078e0230 */
[----:B------:R1:W-:Y:S04]  /*51a10*/  STL.64 [R1+0x3fc8], R28 ;  /* 0x003fc81c01007387 */ /* 0x0003e80000100a00 */
[----:B------:R-:W-:Y:S01]  /*51a20*/  STL.64 [R1+0x3fa8], R50 ;  /* 0x003fa83201007387 */ /* 0x000fe20000100a00 */
[----:B------:R-:W-:-:S04]  /*51a30*/  IMAD.WIDE R34, R12, 0x4, R140 ;  /* 0x000000040c227825 */ /* 0x000fc800078e028c */
[----:B------:R-:W-:-:S04]  /*51a40*/  IMAD.WIDE R32, R12, 0x4, R172 ;  /* 0x000000040c207825 */ /* 0x000fc800078e02ac */
[----:B------:R-:W-:-:S04]  /*51a50*/  IMAD.WIDE R30, R12, 0x4, R188 ;  /* 0x000000040c1e7825 */ /* 0x000fc800078e02bc */
[----:B-1----:R-:W-:-:S04]  /*51a60*/  IMAD.WIDE R28, R12, 0x4, R204 ;  /* 0x000000040c1c7825 */ /* 0x002fc800078e02cc */
[----:B---3--:R-:W-:-:S04]  /*51a70*/  IMAD.WIDE R26, R12, 0x4, R36 ;  /* 0x000000040c1a7825 */ /* 0x008fc800078e0224 */
[C---:B----4-:R-:W-:Y:S01]  /*51a80*/  IMAD.WIDE R46, R12.reuse, 0x4, R46 ;  /* 0x000000040c2e7825 */ /* 0x050fe200078e022e */
[----:B------:R1:W-:Y:S04]  /*51a90*/  STL.64 [R1+0x3fd8], R26 ;  /* 0x003fd81a01007387 */ /* 0x0003e80000100a00 */
[----:B------:R-:W-:Y:S01]  /*51aa0*/  STL.64 [R1+0x3fc0], R48 ;  /* 0x003fc03001007387 */ /* 0x000fe20000100a00 */
[----:B------:R-:W-:-:S03]  /*51ab0*/  IMAD.WIDE R44, R12, 0x4, R44 ;  /* 0x000000040c2c7825 */ /* 0x000fc600078e022c */
[----:B------:R-:W-:Y:S01]  /*51ac0*/  STL.64 [R1+0x4018], R46 ;  /* 0x0040182e01007387 */ /* 0x000fe20000100a00 */
[----:B------:R-:W-:-:S04]  /*51ad0*/  IMAD.WIDE R42, R12, 0x4, R42 ;  /* 0x000000040c2a7825 */ /* 0x000fc800078e022a */
[----:B-1----:R-:W-:-:S04]  /*51ae0*/  IMAD.WIDE R26, R12, 0x4, R38 ;  /* 0x000000040c1a7825 */ /* 0x002fc800078e0226 */
[C---:B------:R-:W-:Y:S01]  /*51af0*/  IMAD.WIDE R40, R12.reuse, 0x4, R40 ;  /* 0x000000040c287825 */ /* 0x040fe200078e0228 */
[----:B------:R1:W-:Y:S03]  /*51b00*/  STL.64 [R1+0x4038], R26 ;  /* 0x0040381a01007387 */ /* 0x0003e60000100a00 */
[C---:B------:R-:W-:Y:S01]  /*51b10*/  IMAD.WIDE R38, R12.reuse, 0x4, R92 ;  /* 0x000000040c267825 */ /* 0x040fe200078e025c */
[----:B------:R-:W-:Y:S03]  /*51b20*/  STL.64 [R1+0x4020], R44 ;  /* 0x0040202c01007387 */ /* 0x000fe60000100a00 */
[C---:B------:R-:W-:Y:S01]  /*51b30*/  IMAD.WIDE R36, R12.reuse, 0x4, R124 ;  /* 0x000000040c247825 */ /* 0x040fe200078e027c */
[----:B------:R-:W-:Y:S03]  /*51b40*/  STL.64 [R1+0x4030], R42 ;  /* 0x0040302a01007387 */ /* 0x000fe60000100a00 */
[C---:B-1----:R-:W-:Y:S01]  /*51b50*/  IMAD.WIDE R26, R12.reuse, 0x4, R108 ;  /* 0x000000040c1a7825 */ /* 0x042fe200078e026c */
[----:B------:R-:W-:Y:S04]  /*51b60*/  STL.64 [R1+0x4040], R40 ;  /* 0x0040402801007387 */ /* 0x000fe80000100a00 */
[----:B------:R1:W-:Y:S04]  /*51b70*/  STL.64 [R1+0x4058], R26 ;  /* 0x0040581a01007387 */ /* 0x0003e80000100a00 */
[----:B------:R-:W-:Y:S04]  /*51b80*/  STL.64 [R1+0x4050], R38 ;  /* 0x0040502601007387 */ /* 0x000fe80000100a00 */
[----:B------:R-:W-:Y:S04]  /*51b90*/  STL.64 [R1+0x40b0], R36 ;  /* 0x0040b02401007387 */ /* 0x000fe80000100a00 */
[----:B------:R-:W2:Y:S01]  /*51ba0*/  LDL.64 R172, [R1+0x4058] ;  /* 0x0040580001ac7983 */ /* 0x000ea20000100a00 */
[----:B-1----:R-:W-:-:S03]  /*51bb0*/  IMAD.WIDE R26, R12, 0x4, R220 ;  /* 0x000000040c1a7825 */ /* 0x002fc600078e02dc */
[----:B------:R-:W-:Y:S04]  /*51bc0*/  STL.64 [R1+0x40a8], R34 ;  /* 0x0040a82201007387 */ /* 0x000fe80000100a00 */
[----:B------:R-:W3:Y:S04]  /*51bd0*/  LDL.64 R188, [R1+0x4038] ;  /* 0x0040380001bc7983 */ /* 0x000ee80000100a00 */
[----:B------:R-:W-:Y:S04]  /*51be0*/  STL.64 [R1+0x40a0], R32 ;  /* 0x0040a02001007387 */ /* 0x000fe80000100a00 */
[----:B------:R-:W4:Y:S04]  /*51bf0*/  LDL.64 R204, [R1+0x3fd8] ;  /* 0x003fd80001cc7983 */ /* 0x000f280000100a00 */
[----:B------:R1:W-:Y:S04]  /*51c00*/  STL.64 [R1+0x4098], R30 ;  /* 0x0040981e01007387 */ /* 0x0003e80000100a00 */
[----:B------:R-:W2:Y:S04]  /*51c10*/  LDL.64 R220, [R1+0x3fc8] ;  /* 0x003fc80001dc7983 */ /* 0x000ea80000100a00 */
[----:B------:R1:W-:Y:S04]  /*51c20*/  STL.64 [R1+0x4090], R28 ;  /* 0x0040901c01007387 */ /* 0x0003e80000100a00 */
[----:B------:R1:W-:Y:S04]  /*51c30*/  STL.64 [R1+0x4088], R26 ;  /* 0x0040881a01007387 */ /* 0x0003e80000100a00 */
[----:B------:R1:W-:Y:S04]  /*51c40*/  STL [R1+0x1c08], RZ ;  /* 0x001c08ff01007387 */ /* 0x0003e80000100800 */
        /* <DEDUP_REMOVED lines=1789> */
[----:B------:R1:W-:Y:S04]  /*58c20*/  STL [R1], RZ ;  /* 0x000000ff01007387 */ /* 0x0003e80000100800 */
        /* <DEDUP_REMOVED lines=72> */
[----:B------:R1:W-:Y:S01]  /*590b0*/  STL [R1+0x124], RZ ;  /* 0x000124ff01007387 */ /* 0x0003e20000100800 */
[----:B------:R-:W-:-:S03]  /*590c0*/  IMAD.WIDE R6, R12, 0x4, R6 ;  /* 0x000000040c067825 */ /* 0x000fc600078e0206 */
        /* <DEDUP_REMOVED lines=8> */
[----:B------:R-:W-:Y:S04]  /*59150*/  LDGSTS.E [R16+0xb80], desc[UR60][R6.64], P1 ;  /* 0x00b8000006107fae */ /* 0x000fe8000892187c */
        /* <DEDUP_REMOVED lines=82> */
[----:B------:R1:W-:Y:S01]  /*59680*/  STL [R1+0x1ec], RZ ;  /* 0x0001ecff01007387 */ /* 0x0003e20000100800 */
[----:B------:R-:W-:-:S03]  /*59690*/  VIADD R0, R252, 0x7f ;  /* 0x0000007ffc007836 */ /* 0x000fc60000000000 */
[----:B------:R-:W-:Y:S04]  /*596a0*/  LDGSTS.E [R16+0x23380], desc[UR60][R52.64], P1 ;  /* 0x2338000034107fae */ /* 0x000fe8000892187c */
[----:B------:R1:W-:Y:S04]  /*596b0*/  STL [R1+0x1f0], RZ ;  /* 0x0001f0ff01007387 */ /* 0x0003e80000100800 */
[----:B------:R-:W-:Y:S04]  /*596c0*/  LDGSTS.E [R16+0x23780], desc[UR60][R50.64], P1 ;  /* 0x2378000032107fae */ /* 0x000fe8000892187c */
[----:B------:R1:W-:Y:S04]  /*596d0*/  STL [R1+0x1f4], RZ ;  /* 0x0001f4ff01007387 */ /* 0x0003e80000100800 */
[----:B------:R-:W-:Y:S04]  /*596e0*/  LDGSTS.E [R16+0x23b80], desc[UR60][R48.64], P1 ;  /* 0x23b8000030107fae */ /* 0x000fe8000892187c */
[----:B------:R1:W-:Y:S04]  /*596f0*/  STL [R1+0x1f8], RZ ;  /* 0x0001f8ff01007387 */ /* 0x0003e80000100800 */
[----:B--2---:R-:W-:Y:S04]  /*59700*/  LDGSTS.E [R16+0x23f80], desc[UR60][R220.64], P1 ;  /* 0x23f80000dc107fae */ /* 0x004fe8000892187c */
[----:B------:R2:W-:Y:S04]  /*59710*/  STL [R1+0x1fc], RZ ;  /* 0x0001fcff01007387 */ /* 0x0005e80000100800 */
[----:B----4-:R-:W-:Y:S01]  /*59720*/  LDGSTS.E [R16+0x24380], desc[UR60][R204.64], P1 ;  /* 0x24380000cc107fae */ /* 0x010fe2000892187c */
[----:B------:R-:W-:-:S03]  /*59730*/  ISETP.GE.AND P0, PT, R0, 0x80, PT ;  /* 0x000000800000780c */ /* 0x000fc60003f06270 */
[----:B------:R-:W-:Y:S01]  /*59740*/  LDGSTS.E [R16+0x24780], desc[UR60][R46.64], P1 ;  /* 0x247800002e107fae */ /* 0x000fe2000892187c */
[----:B------:R-:W-:-:S03]  /*59750*/  IMAD.WIDE R156, R12, 0x4, R156 ;  /* 0x000000040c9c7825 */ /* 0x000fc600078e029c */
[----:B------:R-:W-:Y:S04]  /*59760*/  LDGSTS.E [R16+0x24b80], desc[UR60][R44.64], P1 ;  /* 0x24b800002c107fae */ /* 0x000fe8000892187c */
[----:B------:R-:W-:Y:S04]  /*59770*/  LDGSTS.E [R16+0x24f80], desc[UR60][R42.64], P1 ;  /* 0x24f800002a107fae */ /* 0x000fe8000892187c */
[----:B---3--:R-:W-:Y:S04]  /*59780*/  LDGSTS.E [R16+0x25380], desc[UR60][R188.64], P1 ;  /* 0x25380000bc107fae */ /* 0x008fe8000892187c */
        /* <DEDUP_REMOVED lines=10> */
[----:B------:R2:W-:Y:S01]  /*59830*/  LDGSTS.E [R16+0x27f80], desc[UR60][R24.64], P1 ;  /* 0x27f8000018107fae */ /* 0x0005e2000892187c */
[----:B-1----:R-:W-:-:S03]  /*59840*/  CS2R R30, SRZ ;  /* 0x00000000001e7805 */ /* 0x002fc6000001ff00 */
[----:B------:R-:W0:Y:S01]  /*59850*/  LDGDEPBAR ;  /* 0x00000000000079af */ /* 0x000e220000000000 */
[----:B---3--:R-:W-:Y:S02]  /*59860*/  CS2R R28, SRZ ;  /* 0x00000000001c7805 */ /* 0x008fe4000001ff00 */
[----:B------:R-:W-:Y:S02]  /*59870*/  CS2R R32, SRZ ;  /* 0x0000000000207805 */ /* 0x000fe4000001ff00 */
[----:B------:R-:W-:Y:S02]  /*59880*/  CS2R R34, SRZ ;  /* 0x0000000000227805 */ /* 0x000fe4000001ff00 */
[----:B----4-:R-:W-:Y:S02]  /*59890*/  CS2R R26, SRZ ;  /* 0x00000000001a7805 */ /* 0x010fe4000001ff00 */
[----:B------:R-:W-:Y:S02]  /*598a0*/  CS2R R36, SRZ ;  /* 0x0000000000247805 */ /* 0x000fe4000001ff00 */
[----:B------:R-:W-:-:S02]  /*598b0*/  CS2R R38, SRZ ;  /* 0x0000000000267805 */ /* 0x000fc4000001ff00 */
[----:B------:R-:W-:Y:S02]  /*598c0*/  CS2R R40, SRZ ;  /* 0x0000000000287805 */ /* 0x000fe4000001ff00 */
[----:B--2---:R-:W-:Y:S02]  /*598d0*/  CS2R R24, SRZ ;  /* 0x0000000000187805 */ /* 0x004fe4000001ff00 */
[----:B------:R-:W-:Y:S02]  /*598e0*/  CS2R R42, SRZ ;  /* 0x00000000002a7805 */ /* 0x000fe4000001ff00 */
[----:B------:R-:W-:Y:S02]  /*598f0*/  CS2R R44, SRZ ;  /* 0x00000000002c7805 */ /* 0x000fe4000001ff00 */
[----:B------:R-:W-:Y:S02]  /*59900*/  CS2R R46, SRZ ;  /* 0x00000000002e7805 */ /* 0x000fe4000001ff00 */
[----:B------:R-:W-:-:S02]  /*59910*/  CS2R R48, SRZ ;  /* 0x0000000000307805 */ /* 0x000fc4000001ff00 */
[----:B------:R-:W-:Y:S02]  /*59920*/  CS2R R50, SRZ ;  /* 0x0000000000327805 */ /* 0x000fe4000001ff00 */
[----:B------:R-:W-:Y:S02]  /*59930*/  CS2R R52, SRZ ;  /* 0x0000000000347805 */ /* 0x000fe4000001ff00 */
        /* <DEDUP_REMOVED lines=48> */
[----:B------:R-:W-:Y:S01]  /*59c40*/  CS2R R150, SRZ ;  /* 0x0000000000967805 */ /* 0x000fe2000001ff00 */
[----:B------:R-:W-:Y:S06]  /*59c50*/  @!P0 BRA `(.L_x_0) ;  /* 0x0000057400d08947 */ /* 0x000fec0003800000 */
[----:B------:R-:W2:Y:S04]  /*59c60*/  LDL.LU.64 R138, [R1+0x2948] ;  /* 0x00294800018a7983 */ /* 0x000ea80000300a00 */
        /* <DEDUP_REMOVED lines=10> */
[----:B--2---:R1:W-:Y:S01]  /*59d10*/  STL [R1+0x2944], R138 ;  /* 0x0029448a01007387 */ /* 0x0043e20000100800 */
[----:B------:R-:W-:-:S03]  /*59d20*/  MOV R252, R139 ;  /* 0x0000008b00fc7202 */ /* 0x000fc60000000f00 */
[----:B-1----:R-:W2:Y:S01]  /*59d30*/  LDL.LU.64 R138, [R1+0x2198] ;  /* 0x00219800018a7983 */ /* 0x002ea20000300a00 */
[----:B---3--:R-:W-:-:S03]  /*59d40*/  IMAD.MOV.U32 R14, RZ, RZ, R131 ;  /* 0x000000ffff0e7224 */ /* 0x008fc600078e0083 */
[----:B------:R1:W-:Y:S04]  /*59d50*/  STL [R1+0x294c], R130 ;  /* 0x00294c8201007387 */ /* 0x0003e80000100800 */
[----:B-1----:R-:W3:Y:S04]  /*59d60*/  LDL.LU.64 R130, [R1+0x21a8] ;  /* 0x0021a80001827983 */ /* 0x002ee80000300a00 */
[----:B------:R1:W-:Y:S04]  /*59d70*/  STL [R1+0x2948], R14 ;  /* 0x0029480e01007387 */ /* 0x0003e80000100800 */
[----:B----4-:R4:W-:Y:S01]  /*59d80*/  STL [R1+0x2954], R132 ;  /* 0x0029548401007387 */ /* 0x0109e20000100800 */
[----:B-1----:R-:W-:-:S03]  /*59d90*/  IMAD.MOV.U32 R14, RZ, RZ, R133 ;  /* 0x000000ffff0e7224 */ /* 0x002fc600078e0085 */
[----:B----4-:R-:W4:Y:S04]  /*59da0*/  LDL.LU.64 R132, [R1+0x21b8] ;  /* 0x0021b80001847983 */ /* 0x010f280000300a00 */
[----:B------:R1:W-:Y:S04]  /*59db0*/  STL [R1+0x2950], R14 ;  /* 0x0029500e01007387 */ /* 0x0003e80000100800 */
[----:B------:R1:W-:Y:S02]  /*59dc0*/  STL [R1+0x295c], R140 ;  /* 0x00295c8c01007387 */ /* 0x0003e40000100800 */
[----:B-1----:R-:W-:-:S02]  /*59dd0*/  MOV R14, R141 ;  /* 0x0000008d000e7202 */ /* 0x002fc40000000f00 */
[----:B------:R-:W4:Y:S04]  /*59de0*/  LDL.LU.64 R140, [R1+0x21c8] ;  /* 0x0021c800018c7983 */ /* 0x000f280000300a00 */
[----:B------:R1:W-:Y:S04]  /*59df0*/  STL [R1+0x2958], R14 ;  /* 0x0029580e01007387 */ /* 0x0003e80000100800 */
[----:B------:R1:W-:Y:S02]  /*59e00*/  STL [R1+0x2964], R142 ;  /* 0x0029648e01007387 */ /* 0x0003e40000100800 */
[----:B-1----:R-:W-:-:S02]  /*59e10*/  IMAD.MOV.U32 R14, RZ, RZ, R143 ;  /* 0x000000ffff0e7224 */ /* 0x002fc400078e008f */
[----:B------:R-:W4:Y:S04]  /*59e20*/  LDL.LU.64 R142, [R1+0x21d8] ;  /* 0x0021d800018e7983 */ /* 0x000f280000300a00 */
[----:B------:R1:W-:Y:S04]  /*59e30*/  STL [R1+0x2960], R14 ;  /* 0x0029600e01007387 */ /* 0x0003e80000100800 */
[----:B------:R1:W-:Y:S02]  /*59e40*/  STL [R1+0x296c], R148 ;  /* 0x00296c9401007387 */ /* 0x0003e40000100800 */
[----:B-1----:R-:W-:-:S02]  /*59e50*/  IMAD.MOV.U32 R14, RZ, RZ, R149 ;  /* 0x000000ffff0e7224 */ /* 0x002fc400078e0095 */
[----:B------:R-:W4:Y:S04]  /*59e60*/  LDL.LU.64 R148, [R1+0x20c8] ;  /* 0x0020c80001947983 */ /* 0x000f280000300a00 */
        /* <DEDUP_REMOVED lines=21> */
[----:B--2---:R2:W-:Y:S01]  /*59fc0*/  STL [R1+0x299c], R138 ;  /* 0x00299c8a01007387 */ /* 0x0045e20000100800 */
[----:B-1----:R-:W-:-:S03]  /*59fd0*/  IMAD.MOV.U32 R14, RZ, RZ, R139 ;  /* 0x000000ffff0e7224 */ /* 0x002fc600078e008b */
[----:B--2---:R-:W2:Y:S04]  /*59fe0*/  LDL.LU.64 R138, [R1+0x20f8] ;  /* 0x0020f800018a7983 */ /* 0x004ea80000300a00 */
[----:B------:R1:W-:Y:S04]  /*59ff0*/  STL [R1+0x2998], R14 ;  /* 0x0029980e01007387 */ /* 0x0003e80000100800 */
[----:B---3--:R3:W-:Y:S01]  /*5a000*/  STL [R1+0x29a4], R130 ;  /* 0x0029a48201007387 */ /* 0x0087e20000100800 */
[----:B-1----:R-:W-:-:S03]  /*5a010*/  MOV R14, R131 ;  /* 0x00000083000e7202 */ /* 0x002fc60000000f00 */
[----:B---3--:R-:W3:Y:S04]  /*5a020*/  LDL.LU.64 R130, [R1+0x2100] ;  /* 0x0021000001827983 */ /* 0x008ee80000300a00 */
[----:B------:R1:W-:Y:S04]  /*5a030*/  STL [R1+0x29a0], R14 ;  /* 0x0029a00e01007387 */ /* 0x0003e80000100800 */
[----:B----4-:R4:W-:Y:S01]  /*5a040*/  STL [R1+0x29ac], R132 ;  /* 0x0029ac8401007387 */ /* 0x0109e20000100800 */
[----:B-1----:R-:W-:-:S03]  /*5a050*/  IMAD.MOV.U32 R14, RZ, RZ, R133 ;  /* 0x000000ffff0e7224 */ /* 0x002fc600078e0085 */
[----:B----4-:R-:W4:Y:S04]  /*5a060*/  LDL.LU.64 R132, [R1+0x2108] ;  /* 0x0021080001847983 */ /* 0x010f280000300a00 */
        /* <DEDUP_REMOVED lines=33> */
[----:B--2---:R2:W-:Y:S01]  /*5a280*/  STL [R1+0x29f4], R138 ;  /* 0x0029f48a01007387 */ /* 0x0045e20000100800 */
[----:B-1----:R-:W-:-:S03]  /*5a290*/  IMAD.MOV.U32 R14, RZ, RZ, R139 ;  /* 0x000000ffff0e7224 */ /* 0x002fc600078e008b */
[----:B--2---:R-:W2:Y:S04]  /*5a2a0*/  LDL.LU.64 R138, [R1+0x2050] ;  /* 0x00205000018a7983 */ /* 0x004ea80000300a00 */
[----:B------:R1:W-:Y:S04]  /*5a2b0*/  STL [R1+0x29f0], R14 ;  /* 0x0029f00e01007387 */ /* 0x0003e80000100800 */
[----:B---3--:R3:W-:Y:S01]  /*5a2c0*/  STL [R1+0x29fc], R130 ;  /* 0x0029fc8201007387 */ /* 0x0087e20000100800 */
[----:B-1----:R-:W-:-:S03]  /*5a2d0*/  IMAD.MOV.U32 R14, RZ, RZ, R131 ;  /* 0x000000ffff0e7224 */ /* 0x002fc600078e0083 */
[----:B---3--:R-:W3:Y:S04]  /*5a2e0*/  LDL.LU.64 R130, [R1+0x2058] ;  /* 0x0020580001827983 */ /* 0x008ee80000300a00 */
[----:B------:R1:W-:Y:S04]  /*5a2f0*/  STL [R1+0x29f8], R14 ;  /* 0x0029f80e01007387 */ /* 0x0003e80000100800 */
[----:B----4-:R4:W-:Y:S01]  /*5a300*/  STL [R1+0x2a04], R132 ;  /* 0x002a048401007387 */ /* 0x0109e20000100800 */
[----:B-1----:R-:W-:-:S03]  /*5a310*/  MOV R14, R133 ;  /* 0x00000085000e7202 */ /* 0x002fc60000000f00 */
[----:B----4-:R-:W4:Y:S04]  /*5a320*/  LDL.LU.64 R132, [R1+0x2060] ;  /* 0x0020600001847983 */ /* 0x010f280000300a00 */
        /* <DEDUP_REMOVED lines=33> */
[----:B--2---:R2:W-:Y:S01]  /*5a540*/  STL [R1+0x2a4c], R138 ;  /* 0x002a4c8a01007387 */ /* 0x0045e20000100800 */
[----:B-1----:R-:W-:-:S03]  /*5a550*/  MOV R14, R139 ;  /* 0x0000008b000e7202 */ /* 0x002fc60000000f00 */
[----:B--2---:R-:W2:Y:S04]  /*5a560*/  LDL.LU.64 R138, [R1+0x20a8] ;  /* 0x0020a800018a7983 */ /* 0x004ea80000300a00 */
[----:B------:R1:W-:Y:S04]  /*5a570*/  STL [R1+0x2a48], R14 ;  /* 0x002a480e01007387 */ /* 0x0003e80000100800 */
[----:B---3--:R3:W-:Y:S01]  /*5a580*/  STL [R1+0x2a54], R130 ;  /* 0x002a548201007387 */ /* 0x0087e20000100800 */
[----:B-1----:R-:W-:-:S03]  /*5a590*/  IMAD.MOV.U32 R14, RZ, RZ, R131 ;  /* 0x000000ffff0e7224 */ /* 0x002fc600078e0083 */
[----:B---3--:R-:W3:Y:S04]  /*5a5a0*/  LDL.LU.64 R130, [R1+0x20b0] ;  /* 0x0020b00001827983 */ /* 0x008ee80000300a00 */
        /* <DEDUP_REMOVED lines=45> */
[----:B----4-:R-:W-:Y:S04]  /*5a880*/  STL [R1+0x2ab4], R132 ;  /* 0x002ab48401007387 */ /* 0x010fe80000100800 */
[----:B------:R-:W4:Y:S01]  /*5a890*/  LDL.LU.64 R128, [R1+0x2010] ;  /* 0x0020100001807983 */ /* 0x000f220000300a00 */
[----:B-1----:R-:W-:-:S05]  /*5a8a0*/  IMAD.MOV.U32 R14, RZ, RZ, R133 ;  /* 0x000000ffff0e7224 */ /* 0x002fca00078e0085 */
[----:B------:R1:W-:Y:S04]  /*5a8b0*/  STL [R1+0x2ab0], R14 ;  /* 0x002ab00e01007387 */ /* 0x0003e80000100800 */
[----:B------:R1:W-:Y:S02]  /*5a8c0*/  STL [R1+0x2abc], R140 ;  /* 0x002abc8c01007387 */ /* 0x0003e40000100800 */
[----:B-1----:R-:W-:Y:S02]  /*5a8d0*/  IMAD.MOV.U32 R14, RZ, RZ, R141 ;  /* 0x000000ffff0e7224 */ /* 0x002fe400078e008d */
        /* <DEDUP_REMOVED lines=22> */
[----:B------:R1:W-:Y:S04]  /*5aa40*/  STL [R1+0x2aec], R134 ;  /* 0x002aec8601007387 */ /* 0x0003e80000100800 */
[----:B------:R-:W4:Y:S01]  /*5aa50*/  LDL.LU.64 R132, [R1+0x1f48] ;  /* 0x001f480001847983 */ /* 0x000f220000300a00 */
[----:B-1----:R-:W-:-:S03]  /*5aa60*/  IMAD.MOV.U32 R14, RZ, RZ, R135 ;  /* 0x000000ffff0e7224 */ /* 0x002fc600078e0087 */
[----:B------:R-:W-:Y:S04]  /*5aa70*/  STL [R1+0x2af4], R136 ;  /* 0x002af48801007387 */ /* 0x000fe80000100800 */
[----:B------:R1:W-:Y:S04]  /*5aa80*/  STL [R1+0x2ae8], R14 ;  /* 0x002ae80e01007387 */ /* 0x0003e80000100800 */
[----:B------:R-:W4:Y:S01]  /*5aa90*/  LDL.LU.64 R134, [R1+0x1f50] ;  /* 0x001f500001867983 */ /* 0x000f220000300a00 */
[----:B-1----:R-:W-:-:S03]  /*5aaa0*/  MOV R14, R137 ;  /* 0x00000089000e7202 */ /* 0x002fc60000000f00 */
[----:B--2---:R-:W-:Y:S04]  /*5aab0*/  STL [R1+0x2afc], R138 ;  /* 0x002afc8a01007387 */ /* 0x004fe80000100800 */
[----:B------:R1:W-:Y:S04]  /*5aac0*/  STL [R1+0x2af0], R14 ;  /* 0x002af00e01007387 */ /* 0x0003e80000100800 */
[----:B------:R-:W2:Y:S01]  /*5aad0*/  LDL.LU.64 R136, [R1+0x1f58] ;  /* 0x001f580001887983 */ /* 0x000ea20000300a00 */
[----:B-1----:R-:W-:-:S03]  /*5aae0*/  IMAD.MOV.U32 R14, RZ, RZ, R139 ;  /* 0x000000ffff0e7224 */ /* 0x002fc600078e008b */
[----:B---3--:R-:W-:Y:S04]  /*5aaf0*/  STL [R1+0x2b04], R130 ;  /* 0x002b048201007387 */ /* 0x008fe80000100800 */
[----:B------:R1:W-:Y:S04]  /*5ab00*/  STL [R1+0x2af8], R14 ;  /* 0x002af80e01007387 */ /* 0x0003e80000100800 */
[----:B------:R-:W3:Y:S01]  /*5ab10*/  LDL.LU.64 R138, [R1+0x1f60] ;  /* 0x001f6000018a7983 */ /* 0x000ee20000300a00 */
[----:B-1----:R-:W-:-:S03]  /*5ab20*/  IMAD.MOV.U32 R14, RZ, RZ, R131 ;  /* 0x000000ffff0e7224 */ /* 0x002fc600078e0083 */
[----:B----4-:R-:W-:Y:S04]  /*5ab30*/  STL [R1+0x2b0c], R128 ;  /* 0x002b0c8001007387 */ /* 0x010fe80000100800 */
[----:B------:R1:W-:Y:S04]  /*5ab40*/  STL [R1+0x2b00], R14 ;  /* 0x002b000e01007387 */ /* 0x0003e80000100800 */
[----:B------:R-:W4:Y:S01]  /*5ab50*/  LDL.LU.64 R130, [R1+0x1f68] ;  /* 0x001f680001827983 */ /* 0x000f220000300a00 */
[----:B-1----:R-:W-:-:S03]  /*5ab60*/  MOV R14, R129 ;  /* 0x00000081000e7202 */ /* 0x002fc60000000f00 */
[----:B------:R-:W-:Y:S04]  /*5ab70*/  STL [R1+0x2b14], R140 ;  /* 0x002b148c01007387 */ /* 0x000fe80000100800 */
[----:B------:R1:W-:Y:S02]  /*5ab80*/  STL [R1+0x2b08], R14 ;  /* 0x002b080e01007387 */ /* 0x0003e40000100800 */
[----:B-1----:R-:W-:Y:S02]  /*5ab90*/  IMAD.MOV.U32 R14, RZ, RZ, R141 ;  /* 0x000000ffff0e7224 */ /* 0x002fe400078e008d */
        /* <DEDUP_REMOVED lines=20> */
[----:B------:R-:W-:Y:S04]  /*5ace0*/  STL [R1+0x2b44], R132 ;  /* 0x002b448401007387 */ /* 0x000fe80000100800 */
[----:B------:R1:W-:Y:S04]  /*5acf0*/  STL [R1+0x2b38], R14 ;  /* 0x002b380e01007387 */ /* 0x0003e80000100800 */
[----:B------:R-:W4:Y:S01]  /*5ad00*/  LDL.LU.64 R146, [R1+0x1f98] ;  /* 0x001f980001927983 */ /* 0x000f220000300a00 */
[----:B-1----:R-:W-:-:S03]  /*5ad10*/  IMAD.MOV.U32 R14, RZ, RZ, R133 ;  /* 0x000000ffff0e7224 */ /* 0x002fc600078e0085 */
[----:B------:R-:W-:Y:S04]  /*5ad20*/  STL [R1+0x2b4c], R134 ;  /* 0x002b4c8601007387 */ /* 0x000fe80000100800 */
[----:B------:R1:W-:Y:S04]  /*5ad30*/  STL [R1+0x2b40], R14 ;  /* 0x002b400e01007387 */ /* 0x0003e80000100800 */
[----:B------:R-:W4:Y:S01]  /*5ad40*/  LDL.LU.64 R132, [R1+0x1fa0] ;  /* 0x001fa00001847983 */ /* 0x000f220000300a00 */
[----:B-1----:R-:W-:-:S03]  /*5ad50*/  IMAD.MOV.U32 R14, RZ, RZ, R135 ;  /* 0x000000ffff0e7224 */ /* 0x002fc600078e0087 */
[----:B--2---:R-:W-:Y:S04]  /*5ad60*/  STL [R1+0x2b54], R136 ;  /* 0x002b548801007387 */ /* 0x004fe80000100800 */
[----:B------:R1:W-:Y:S04]  /*5ad70*/  STL [R1+0x2b48], R14 ;  /* 0x002b480e01007387 */ /* 0x0003e80000100800 */
[----:B------:R-:W2:Y:S01]  /*5ad80*/  LDL.LU.64 R134, [R1+0x1fa8] ;  /* 0x001fa80001867983 */ /* 0x000ea20000300a00 */
[----:B-1----:R-:W-:-:S03]  /*5ad90*/  MOV R14, R137 ;  /* 0x00000089000e7202 */ /* 0x002fc60000000f00 */
[----:B---3--:R-:W-:Y:S04]  /*5ada0*/  STL [R1+0x2b5c], R138 ;  /* 0x002b5c8a01007387 */ /* 0x008fe80000100800 */
[----:B------:R1:W-:Y:S04]  /*5adb0*/  STL [R1+0x2b50], R14 ;  /* 0x002b500e01007387 */ /* 0x0003e80000100800 */
[----:B------:R-:W3:Y:S01]  /*5adc0*/  LDL.LU.64 R136, [R1+0x1fb0] ;  /* 0x001fb00001887983 */ /* 0x000ee20000300a00 */
[----:B-1----:R-:W-:-:S03]  /*5add0*/  IMAD.MOV.U32 R14, RZ, RZ, R139 ;  /* 0x000000ffff0e7224 */ /* 0x002fc600078e008b */
[----:B----4-:R-:W-:Y:S04]  /*5ade0*/  STL [R1+0x2b64], R130 ;  /* 0x002b648201007387 */ /* 0x010fe80000100800 */
[----:B------:R1:W-:Y:S04]  /*5adf0*/  STL [R1+0x2b58], R14 ;  /* 0x002b580e01007387 */ /* 0x0003e80000100800 */
[----:B------:R-:W4:Y:S04]  /*5ae00*/  LDL.LU.64 R138, [R1+0x1fb8] ;  /* 0x001fb800018a7983 */ /* 0x000f280000300a00 */
[----:B------:R-:W4:Y:S01]  /*5ae10*/  LDL.LU.64 R128, [R1+0x1fc0] ;  /* 0x001fc00001807983 */ /* 0x000f220000300a00 */
[----:B-1----:R-:W-:-:S05]  /*5ae20*/  IMAD.MOV.U32 R14, RZ, RZ, R131 ;  /* 0x000000ffff0e7224 */ /* 0x002fca00078e0083 */
[----:B------:R1:W-:Y:S04]  /*5ae30*/  STL [R1+0x2b60], R14 ;  /* 0x002b600e01007387 */ /* 0x0003e80000100800 */
[----:B------:R1:W-:Y:S02]  /*5ae40*/  STL [R1+0x2b6c], R140 ;  /* 0x002b6c8c01007387 */ /* 0x0003e40000100800 */
[----:B-1----:R-:W-:Y:S02]  /*5ae50*/  MOV R14, R141 ;  /* 0x0000008d000e7202 */ /* 0x002fe40000000f00 */
        /* <DEDUP_REMOVED lines=13> */
[----:B------:R-:W-:Y:S04]  /*5af30*/  STL [R1+0x2b8c], R144 ;  /* 0x002b8c9001007387 */ /* 0x000fe80000100800 */
[----:B------:R1:W-:Y:S04]  /*5af40*/  STL [R1+0x2b80], R14 ;  /* 0x002b800e01007387 */ /* 0x0003e80000100800 */
[----:B------:R-:W4:Y:S01]  /*5af50*/  LDL.LU.64 R150, [R1+0x1ee8] ;  /* 0x001ee80001967983 */ /* 0x000f220000300a00 */
[----:B-1----:R-:W-:-:S03]  /*5af60*/  IMAD.MOV.U32 R14, RZ, RZ, R145 ;  /* 0x000000ffff0e7224 */ /* 0x002fc600078e0091 */
        /* <DEDUP_REMOVED lines=20> */
[----:B------:R-:W-:Y:S04]  /*5b0b0*/  STL [R1+0x2bbc], R128 ;  /* 0x002bbc8001007387 */ /* 0x000fe80000100800 */
[----:B------:R1:W-:Y:S04]  /*5b0c0*/  STL [R1+0x2bb0], R14 ;  /* 0x002bb00e01007387 */ /* 0x0003e80000100800 */
[----:B----4-:R-:W4:Y:S01]  /*5b0d0*/  LDL.LU.64 R138, [R1+0x1f18] ;  /* 0x001f1800018a7983 */ /* 0x010f220000300a00 */
[----:B-1----:R-:W-:-:S03]  /*5b0e0*/  IMAD.MOV.U32 R14, RZ, RZ, R129 ;  /* 0x000000ffff0e7224 */ /* 0x002fc600078e0081 */
[----:B------:R-:W-:Y:S04]  /*5b0f0*/  STL [R1+0x2bc4], R140 ;  /* 0x002bc48c01007387 */ /* 0x000fe80000100800 */
[----:B------:R1:W-:Y:S02]  /*5b100*/  STL [R1+0x2bb8], R14 ;  /* 0x002bb80e01007387 */ /* 0x0003e40000100800 */
[----:B-1----:R-:W-:Y:S02]  /*5b110*/  IMAD.MOV.U32 R14, RZ, RZ, R141 ;  /* 0x000000ffff0e7224 */ /* 0x002fe400078e008d */
        /* <DEDUP_REMOVED lines=33> */
[----:B------:R-:W3:Y:S04]  /*5b330*/  LDL.LU.64 R124, [R1+0x1e58] ;  /* 0x001e5800017c7983 */ /* 0x000ee80000300a00 */
[----:B------:R-:W3:Y:S01]  /*5b340*/  LDL.LU.64 R126, [R1+0x1e60] ;  /* 0x001e6000017e7983 */ /* 0x000ee20000300a00 */
[----:B-1----:R-:W-:-:S05]  /*5b350*/  IMAD.MOV.U32 R14, RZ, RZ, R137 ;  /* 0x000000ffff0e7224 */ /* 0x002fca00078e0089 */
[----:B------:R1:W-:Y:S04]  /*5b360*/  STL [R1+0x2c08], R14 ;  /* 0x002c080e01007387 */ /* 0x0003e80000100800 */
[----:B----4-:R-:W-:Y:S04]  /*5b370*/  STL [R1+0x2c14], R138 ;  /* 0x002c148a01007387 */ /* 0x010fe80000100800 */
[----:B------:R-:W4:Y:S01]  /*5b380*/  LDL.LU.64 R128, [R1+0x1e68] ;  /* 0x001e680001807983 */ /* 0x000f220000300a00 */
[----:B-1----:R-:W-:-:S03]  /*5b390*/  MOV R14, R139 ;  /* 0x0000008b000e7202 */ /* 0x002fc60000000f00 */
[----:B------:R-:W4:Y:S04]  /*5b3a0*/  LDL.LU.64 R130, [R1+0x1e70] ;  /* 0x001e700001827983 */ /* 0x000f280000300a00 */
[----:B------:R1:W-:Y:S04]  /*5b3b0*/  STL [R1+0x2c10], R14 ;  /* 0x002c100e01007387 */ /* 0x0003e80000100800 */
[----:B------:R-:W-:Y:S04]  /*5b3c0*/  STL [R1+0x2c1c], R140 ;  /* 0x002c1c8c01007387 */ /* 0x000fe80000100800 */
[----:B------:R-:W4:Y:S01]  /*5b3d0*/  LDL.LU.64 R132, [R1+0x1e78] ;  /* 0x001e780001847983 */ /* 0x000f220000300a00 */
[----:B-1----:R-:W-:-:S03]  /*5b3e0*/  IMAD.MOV.U32 R14, RZ, RZ, R141 ;  /* 0x000000ffff0e7224 */ /* 0x002fc600078e008d */
[----:B------:R-:W4:Y:S04]  /*5b3f0*/  LDL.LU.64 R134, [R1+0x1e80] ;  /* 0x001e800001867983 */ /* 0x000f280000300a00 */
[----:B------:R1:W-:Y:S04]  /*5b400*/  STL [R1+0x2c18], R14 ;  /* 0x002c180e01007387 */ /* 0x0003e80000100800 */
[----:B------:R-:W-:Y:S04]  /*5b410*/  STL [R1+0x2c24], R142 ;  /* 0x002c248e01007387 */ /* 0x000fe80000100800 */
[----:B------:R-:W4:Y:S01]  /*5b420*/  LDL.LU.64 R136, [R1+0x1e88] ;  /* 0x001e880001887983 */ /* 0x000f220000300a00 */
[----:B-1----:R-:W-:-:S03]  /*5b430*/  IMAD.MOV.U32 R14, RZ, RZ, R143 ;  /* 0x000000ffff0e7224 */ /* 0x002fc600078e008f */
[----:B------:R-:W4:Y:S04]  /*5b440*/  LDL.LU.64 R138, [R1+0x1e90] ;  /* 0x001e9000018a7983 */ /* 0x000f280000300a00 */
[----:B------:R1:W-:Y:S04]  /*5b450*/  STL [R1+0x2c20], R14 ;  /* 0x002c200e01007387 */ /* 0x0003e80000100800 */
[----:B------:R1:W-:Y:S04]  /*5b460*/  STL [R1+0x2c2c], R148 ;  /* 0x002c2c9401007387 */ /* 0x0003e80000100800 */
[----:B------:R-:W4:Y:S01]  /*5b470*/  LDL.LU.64 R140, [R1+0x1e98] ;  /* 0x001e9800018c7983 */ /* 0x000f220000300a00 */
[----:B-1----:R-:W-:-:S03]  /*5b480*/  MOV R14, R149 ;  /* 0x00000095000e7202 */ /* 0x002fc60000000f00 */
        /* <DEDUP_REMOVED lines=19> */
[----:B------:R-:W-:Y:S01]  /*5b5c0*/  STL [R1+0x2c5c], R126 ;  /* 0x002c5c7e01007387 */ /* 0x000fe20000100800 */
[----:B-1----:R-:W-:-:S05]  /*5b5d0*/  IMAD.MOV.U32 R14, RZ, RZ, R125 ;  /* 0x000000ffff0e7224 */ /* 0x002fca00078e007d */
[----:B------:R1:W-:Y:S04]  /*5b5e0*/  STL [R1+0x2c50], R14 ;  /* 0x002c500e01007387 */ /* 0x0003e80000100800 */
[----:B----4-:R-:W-:Y:S01]  /*5b5f0*/  STL [R1+0x2c64], R128 ;  /* 0x002c648001007387 */ /* 0x010fe20000100800 */
[----:B-1----:R-:W-:-:S05]  /*5b600*/  MOV R14, R127 ;  /* 0x0000007f000e7202 */ /* 0x002fca0000000f00 */
[----:B------:R1:W-:Y:S04]  /*5b610*/  STL [R1+0x2c58], R14 ;  /* 0x002c580e01007387 */ /* 0x0003e80000100800 */
[----:B------:R-:W-:Y:S01]  /*5b620*/  STL [R1+0x2c6c], R130 ;  /* 0x002c6c8201007387 */ /* 0x000fe20000100800 */
[----:B-1----:R-:W-:-:S05]  /*5b630*/  IMAD.MOV.U32 R14, RZ, RZ, R129 ;  /* 0x000000ffff0e7224 */ /* 0x002fca00078e0081 */
[----:B------:R1:W-:Y:S04]  /*5b640*/  STL [R1+0x2c60], R14 ;  /* 0x002c600e01007387 */ /* 0x0003e80000100800 */
[----:B------:R-:W-:Y:S01]  /*5b650*/  STL [R1+0x2c74], R132 ;  /* 0x002c748401007387 */ /* 0x000fe20000100800 */
[----:B-1----:R-:W-:-:S05]  /*5b660*/  IMAD.MOV.U32 R14, RZ, RZ, R131 ;  /* 0x000000ffff0e7224 */ /* 0x002fca00078e0083 */
[----:B------:R1:W-:Y:S04]  /*5b670*/  STL [R1+0x2c68], R14 ;  /* 0x002c680e01007387 */ /* 0x0003e80000100800 */
[----:B------:R-:W-:Y:S01]  /*5b680*/  STL [R1+0x2c7c], R134 ;  /* 0x002c7c8601007387 */ /* 0x000fe20000100800 */
        /* <DEDUP_REMOVED lines=16> */
[----:B------:R1:W-:Y:S02]  /*5b790*/  STL [R1+0x2c98], R14 ;  /* 0x002c980e01007387 */ /* 0x0003e40000100800 */
[----:B-1----:R-:W-:Y:S02]  /*5b7a0*/  MOV R14, R149 ;  /* 0x00000095000e7202 */ /* 0x002fe40000000f00 */
[----:B------:R-:W3:Y:S04]  /*5b7b0*/  LDL.LU.64 R148, [R1+0x1e00] ;  /* 0x001e000001947983 */ /* 0x000ee80000300a00 */
[----:B------:R1:W-:Y:S04]  /*5b7c0*/  STL [R1+0x2ca0], R14 ;  /* 0x002ca00e01007387 */ /* 0x0003e80000100800 */
[----:B------:R4:W-:Y:S01]  /*5b7d0*/  STL [R1+0x2cac], R150 ;  /* 0x002cac9601007387 */ /* 0x0009e20000100800 */
[----:B-1----:R-:W-:-:S03]  /*5b7e0*/  IMAD.MOV.U32 R14, RZ, RZ, R151 ;  /* 0x000000ffff0e7224 */ /* 0x002fc600078e0097 */
[----:B----4-:R-:W4:Y:S04]  /*5b7f0*/  LDL.LU.64 R150, [R1+0x1e08] ;  /* 0x001e080001967983 */ /* 0x010f280000300a00 */
[----:B------:R1:W-:Y:S04]  /*5b800*/  STL [R1+0x2ca8], R14 ;  /* 0x002ca80e01007387 */ /* 0x0003e80000100800 */
[----:B------:R-:W-:Y:S04]  /*5b810*/  STL [R1+0x2cb4], R144 ;  /* 0x002cb49001007387 */ /* 0x000fe80000100800 */
[----:B------:R-:W4:Y:S01]  /*5b820*/  LDL.LU.64 R136, [R1+0x1e10] ;  /* 0x001e100001887983 */ /* 0x000f220000300a00 */
[----:B-1----:R-:W-:-:S05]  /*5b830*/  IMAD.MOV.U32 R14, RZ, RZ, R145 ;  /* 0x000000ffff0e7224 */ /* 0x002fca00078e0091 */
[----:B------:R1:W-:Y:S04]  /*5b840*/  STL [R1+0x2cb0], R14 ;  /* 0x002cb00e01007387 */ /* 0x0003e80000100800 */
[----:B--2---:R2:W-:Y:S01]  /*5b850*/  STL [R1+0x2cbc], R146 ;  /* 0x002cbc9201007387 */ /* 0x0045e20000100800 */
[----:B-1----:R-:W-:-:S03]  /*5b860*/  MOV R14, R147 ;  /* 0x00000093000e7202 */ /* 0x002fc60000000f00 */
[----:B------:R-:W4:Y:S04]  /*5b870*/  LDL.LU.64 R138, [R1+0x1e18] ;  /* 0x001e1800018a7983 */ /* 0x000f280000300a00 */
[----:B------:R1:W-:Y:S04]  /*5b880*/  STL [R1+0x2cb8], R14 ;  /* 0x002cb80e01007387 */ /* 0x0003e80000100800 */
[----:B-----5:R-:W-:Y:S04]  /*5b890*/  STL [R1+0x2cc4], R236 ;  /* 0x002cc4ec01007387 */ /* 0x020fe80000100800 */
[----:B------:R-:W-:Y:S04]  /*5b8a0*/  STL [R1+0x2cc0], R237 ;  /* 0x002cc0ed01007387 */ /* 0x000fe80000100800 */
[----:B------:R-:W4:Y:S04]  /*5b8b0*/  LDL.LU.64 R132, [R1+0x1e20] ;  /* 0x001e200001847983 */ /* 0x000f280000300a00 */
[----:B------:R-:W-:Y:S04]  /*5b8c0*/  STL [R1+0x2ccc], R238 ;  /* 0x002cccee01007387 */ /* 0x000fe80000100800 */
        /* <DEDUP_REMOVED lines=13> */
[----:B--2---:R-:W2:Y:S04]  /*5b9a0*/  LDL.LU.64 R146, [R1+0x2528] ;  /* 0x0025280001927983 */ /* 0x004ea80000300a00 */
[----:B------:R-:W-:Y:S04]  /*5b9b0*/  STL [R1+0x2cf4], R250 ;  /* 0x002cf4fa01007387 */ /* 0x000fe80000100800 */
[----:B------:R-:W-:Y:S04]  /*5b9c0*/  STL [R1+0x2cf0], R251 ;  /* 0x002cf0fb01007387 */ /* 0x000fe80000100800 */
[----:B------:R-:W2:Y:S04]  /*5b9d0*/  LDL.LU.64 R130, [R1+0x2530] ;  /* 0x0025300001827983 */ /* 0x000ea80000300a00 */
        /* <DEDUP_REMOVED lines=32> */
[----:B------:R2:W-:Y:S01]  /*5bbe0*/  STL [R1+0x2d3c], R144 ;  /* 0x002d3c9001007387 */ /* 0x0005e20000100800 */
[----:B-1----:R-:W-:-:S03]  /*5bbf0*/  MOV R14, R145 ;  /* 0x00000091000e7202 */ /* 0x002fc60000000f00 */
[----:B--2---:R-:W2:Y:S04]  /*5bc00*/  LDL.LU.64 R144, [R1+0x2588] ;  /* 0x0025880001907983 */ /* 0x004ea80000300a00 */
[----:B------:R1:W-:Y:S04]  /*5bc10*/  STL [R1+0x2d38], R14 ;  /* 0x002d380e01007387 */ /* 0x0003e80000100800 */
[----:B------:R1:W-:Y:S02]  /*5bc20*/  STL [R1+0x2d44], R146 ;  /* 0x002d449201007387 */ /* 0x0003e40000100800 */
[----:B-1----:R-:W-:-:S02]  /*5bc30*/  IMAD.MOV.U32 R14, RZ, RZ, R147 ;  /* 0x000000ffff0e7224 */ /* 0x002fc400078e0093 */
[----:B------:R-:W2:Y:S04]  /*5bc40*/  LDL.LU.64 R146, [R1+0x2598] ;  /* 0x0025980001927983 */ /* 0x000ea80000300a00 */
[----:B------:R1:W-:Y:S04]  /*5bc50*/  STL [R1+0x2d40], R14 ;  /* 0x002d400e01007387 */ /* 0x0003e80000100800 */
[----:B------:R1:W-:Y:S02]  /*5bc60*/  STL [R1+0x2d4c], R130 ;  /* 0x002d4c8201007387 */ /* 0x0003e40000100800 */
[----:B-1----:R-:W-:-:S02]  /*5bc70*/  IMAD.MOV.U32 R14, RZ, RZ, R131 ;  /* 0x000000ffff0e7224 */ /* 0x002fc400078e0083 */
[----:B------:R-:W2:Y:S04]  /*5bc80*/  LDL.LU.64 R130, [R1+0x25a8] ;  /* 0x0025a80001827983 */ /* 0x000ea80000300a00 */
        /* <DEDUP_REMOVED lines=37> */
[----:B------:R1:W-:Y:S02]  /*5bee0*/  STL [R1+0x2d9c], R146 ;  /* 0x002d9c9201007387 */ /* 0x0003e40000100800 */
[----:B-1----:R-:W-:-:S02]  /*5bef0*/  MOV R14, R147 ;  /* 0x00000093000e7202 */ /* 0x002fc40000000f00 */
[----:B------:R-:W2:Y:S04]  /*5bf00*/  LDL.LU.64 R146, [R1+0x24d8] ;  /* 0x0024d80001927983 */ /* 0x000ea80000300a00 */
[----:B------:R1:W-:Y:S04]  /*5bf10*/  STL [R1+0x2d98], R14 ;  /* 0x002d980e01007387 */ /* 0x0003e80000100800 */
[----:B------:R1:W-:Y:S02]  /*5bf20*/  STL [R1+0x2da4], R130 ;  /* 0x002da48201007387 */ /* 0x0003e40000100800 */
[----:B-1----:R-:W-:-:S02]  /*5bf30*/  IMAD.MOV.U32 R14, RZ, RZ, R131 ;  /* 0x000000ffff0e7224 */ /* 0x002fc400078e0083 */
[----:B------:R-:W2:Y:S04]  /*5bf40*/  LDL.LU.64 R130, [R1+0x24e0] ;  /* 0x0024e00001827983 */ /* 0x000ea80000300a00 */
        /* <DEDUP_REMOVED lines=37> */
[----:B------:R1:W-:Y:S02]  /*5c1a0*/  STL [R1+0x2df4], R146 ;  /* 0x002df49201007387 */ /* 0x0003e40000100800 */
[----:B-1----:R-:W-:-:S02]  /*5c1b0*/  IMAD.MOV.U32 R14, RZ, RZ, R147 ;  /* 0x000000ffff0e7224 */ /* 0x002fc400078e0093 */
[----:B------:R-:W2:Y:S04]  /*5c1c0*/  LDL.LU.64 R146, [R1+0x2430] ;  /* 0x0024300001927983 */ /* 0x000ea80000300a00 */
[----:B------:R1:W-:Y:S04]  /*5c1d0*/  STL [R1+0x2df0], R14 ;  /* 0x002df00e01007387 */ /* 0x0003e80000100800 */
[----:B------:R1:W-:Y:S02]  /*5c1e0*/  STL [R1+0x2dfc], R130 ;  /* 0x002dfc8201007387 */ /* 0x0003e40000100800 */
[----:B-1----:R-:W-:-:S02]  /*5c1f0*/  MOV R14, R131 ;  /* 0x00000083000e7202 */ /* 0x002fc40000000f00 */
[----:B------:R-:W2:Y:S04]  /*5c200*/  LDL.LU.64 R130, [R1+0x2438] ;  /* 0x0024380001827983 */ /* 0x000ea80000300a00 */
        /* <DEDUP_REMOVED lines=1185> */
[----:B------:R-:W-:Y:S04]  /*60c20*/  STL [R1+0x3744], R130 ;  /* 0x0037448201007387 */ /* 0x000fe80000100800 */
[----:B------:R-:W2:Y:S01]  /*60c30*/  LDL.LU.64 R128, [R1+0x37a0] ;  /* 0x0037a00001807983 */ /* 0x000ea20000300a00 */
[----:B-1----:R-:W-:-:S05]  /*60c40*/  MOV R14, R131 ;  /* 0x00000083000e7202 */ /* 0x002fca0000000f00 */
        /* <DEDUP_REMOVED lines=17> */
[----:B------:R-:W-:Y:S04]  /*60d60*/  STL [R1+0x376c], R132 ;  /* 0x00376c8401007387 */ /* 0x000fe80000100800 */
        /* <DEDUP_REMOVED lines=14> */
[----:B------:R2:W-:Y:S02]  /*60e50*/  STL [R1+0x3780], R14 ;  /* 0x0037800e01007387 */ /* 0x0005e40000100800 */
[----:B--2---:R-:W-:Y:S02]  /*60e60*/  MOV R14, R145 ;  /* 0x00000091000e7202 */ /* 0x004fe40000000f00 */
[----:B------:R1:W-:Y:S04]  /*60e70*/  STL [R1+0x378c], R144 ;  /* 0x00378c9001007387 */ /* 0x0003e80000100800 */
[----:B-1----:R-:W2:Y:S04]  /*60e80*/  LDL.LU.64 R144, [R1+0x37e8] ;  /* 0x0037e80001907983 */ /* 0x002ea80000300a00 */
[----:B------:R1:W-:Y:S04]  /*60e90*/  STL [R1+0x3788], R14 ;  /* 0x0037880e01007387 */ /* 0x0003e80000100800 */
[----:B------:R1:W-:Y:S02]  /*60ea0*/  STL [R1+0x3794], R146 ;  /* 0x0037949201007387 */ /* 0x0003e40000100800 */
[----:B-1----:R-:W-:-:S02]  /*60eb0*/  IMAD.MOV.U32 R14, RZ, RZ, R147 ;  /* 0x000000ffff0e7224 */ /* 0x002fc400078e0093 */
[----:B------:R-:W2:Y:S04]  /*60ec0*/  LDL.LU.64 R146, [R1+0x37f0] ;  /* 0x0037f00001927983 */ /* 0x000ea80000300a00 */
[----:B------:R1:W-:Y:S04]  /*60ed0*/  STL [R1+0x3790], R14 ;  /* 0x0037900e01007387 */ /* 0x0003e80000100800 */
[----:B------:R-:W-:Y:S04]  /*60ee0*/  STL [R1+0x379c], R128 ;  /* 0x00379c8001007387 */ /* 0x000fe80000100800 */
[----:B------:R-:W2:Y:S01]  /*60ef0*/  LDL.LU.64 R134, [R1+0x37f8] ;  /* 0x0037f80001867983 */ /* 0x000ea20000300a00 */
[----:B-1----:R-:W-:-:S03]  /*60f00*/  IMAD.MOV.U32 R14, RZ, RZ, R129 ;  /* 0x000000ffff0e7224 */ /* 0x002fc600078e0081 */
[----:B---3--:R-:W-:Y:S04]  /*60f10*/  STL [R1+0x37a4], R148 ;  /* 0x0037a49401007387 */ /* 0x008fe80000100800 */
[----:B------:R1:W-:Y:S02]  /*60f20*/  STL [R1+0x3798], R14 ;  /* 0x0037980e01007387 */ /* 0x0003e40000100800 */
[----:B-1----:R-:W-:Y:S02]  /*60f30*/  MOV R14, R149 ;  /* 0x00000095000e7202 */ /* 0x002fe40000000f00 */
[----:B------:R-:W3:Y:S04]  /*60f40*/  LDL.LU.64 R148, [R1+0x3800] ;  /* 0x0038000001947983 */ /* 0x000ee80000300a00 */
        /* <DEDUP_REMOVED lines=35> */
[----:B------:R-:W-:Y:S04]  /*61180*/  STL [R1+0x37f4], R134 ;  /* 0x0037f48601007387 */ /* 0x000fe80000100800 */
[----:B------:R1:W-:Y:S04]  /*61190*/  STL [R1+0x37e8], R14 ;  /* 0x0037e80e01007387 */ /* 0x0003e80000100800 */
[----:B------:R-:W2:Y:S04]  /*611a0*/  LDL.LU.64 R146, [R1+0x3848] ;  /* 0x0038480001927983 */ /* 0x000ea80000300a00 */
[----:B------:R-:W2:Y:S01]  /*611b0*/  LDL.LU.64 R128, [R1+0x3850] ;  /* 0x0038500001807983 */ /* 0x000ea20000300a00 */
[----:B-1----:R-:W-:-:S05]  /*611c0*/  IMAD.MOV.U32 R14, RZ, RZ, R135 ;  /* 0x000000ffff0e7224 */ /* 0x002fca00078e0087 */
[----:B------:R1:W-:Y:S04]  /*611d0*/  STL [R1+0x37f0], R14 ;  /* 0x0037f00e01007387 */ /* 0x0003e80000100800 */
[----:B---3--:R3:W-:Y:S01]  /*611e0*/  STL [R1+0x37fc], R148 ;  /* 0x0037fc9401007387 */ /* 0x0087e20000100800 */
[----:B-1----:R-:W-:-:S03]  /*611f0*/  IMAD.MOV.U32 R14, RZ, RZ, R149 ;  /* 0x000000ffff0e7224 */ /* 0x002fc600078e0095 */
[----:B---3--:R-:W3:Y:S04]  /*61200*/  LDL.LU.64 R148, [R1+0x3858] ;  /* 0x0038580001947983 */ /* 0x008ee80000300a00 */
[----:B------:R1:W-:Y:S04]  /*61210*/  STL [R1+0x37f8], R14 ;  /* 0x0037f80e01007387 */ /* 0x0003e80000100800 */
[----:B----4-:R-:W-:Y:S04]  /*61220*/  STL [R1+0x3804], R150 ;  /* 0x0038049601007387 */ /* 0x010fe80000100800 */
[----:B------:R-:W4:Y:S01]  /*61230*/  LDL.LU.64 R134, [R1+0x3860] ;  /* 0x0038600001867983 */ /* 0x000f220000300a00 */
[----:B-1----:R-:W-:-:S05]  /*61240*/  MOV R14, R151 ;  /* 0x00000097000e7202 */ /* 0x002fca0000000f00 */
[----:B------:R1:W-:Y:S04]  /*61250*/  STL [R1+0x3800], R14 ;  /* 0x0038000e01007387 */ /* 0x0003e80000100800 */
[----:B------:R1:W-:Y:S02]  /*61260*/  STL [R1+0x380c], R136 ;  /* 0x00380c8801007387 */ /* 0x0003e40000100800 */
[----:B-1----:R-:W-:Y:S02]  /*61270*/  IMAD.MOV.U32 R14, RZ, RZ, R137 ;  /* 0x000000ffff0e7224 */ /* 0x002fe400078e0089 */
[----:B------:R-:W4:Y:S04]  /*61280*/  LDL.LU.64 R150, [R1+0x3868] ;  /* 0x0038680001967983 */ /* 0x000f280000300a00 */
        /* <DEDUP_REMOVED lines=24> */
[----:B------:R-:W2:Y:S04]  /*61410*/  LDL.LU.64 R144, [R1+0x38a0] ;  /* 0x0038a00001907983 */ /* 0x000ea80000300a00 */
[----:B------:R1:W-:Y:S02]  /*61420*/  STL [R1+0x3838], R14 ;  /* 0x0038380e01007387 */ /* 0x0003e40000100800 */
[----:B-1----:R-:W-:Y:S02]  /*61430*/  IMAD.MOV.U32 R14, RZ, RZ, R147 ;  /* 0x000000ffff0e7224 */ /* 0x002fe400078e0093 */
[----:B------:R1:W-:Y:S04]  /*61440*/  STL [R1+0x3844], R146 ;  /* 0x0038449201007387 */ /* 0x0003e80000100800 */
[----:B------:R-:W-:Y:S04]  /*61450*/  STL [R1+0x384c], R128 ;  /* 0x00384c8001007387 */ /* 0x000fe80000100800 */
[----:B------:R1:W-:Y:S04]  /*61460*/  STL [R1+0x3840], R14 ;  /* 0x0038400e01007387 */ /* 0x0003e80000100800 */
[----:B-1----:R-:W2:Y:S01]  /*61470*/  LDL.LU.64 R146, [R1+0x38a8] ;  /* 0x0038a80001927983 */ /* 0x002ea20000300a00 */
[----:B------:R-:W-:-:S03]  /*61480*/  MOV R14, R129 ;  /* 0x00000081000e7202 */ /* 0x000fc60000000f00 */
[----:B---3--:R-:W-:Y:S04]  /*61490*/  STL [R1+0x3854], R148 ;  /* 0x0038549401007387 */ /* 0x008fe80000100800 */
[----:B------:R1:W-:Y:S02]  /*614a0*/  STL [R1+0x3848], R14 ;  /* 0x0038480e01007387 */ /* 0x0003e40000100800 */
[----:B-1----:R-:W-:Y:S02]  /*614b0*/  IMAD.MOV.U32 R14, RZ, RZ, R149 ;  /* 0x000000ffff0e7224 */ /* 0x002fe400078e0095 */
[----:B------:R-:W3:Y:S04]  /*614c0*/  LDL.LU.64 R148, [R1+0x38b0] ;  /* 0x0038b00001947983 */ /* 0x000ee80000300a00 */
[----:B------:R1:W-:Y:S04]  /*614d0*/  STL [R1+0x3850], R14 ;  /* 0x0038500e01007387 */ /* 0x0003e80000100800 */
[----:B----4-:R4:W-:Y:S01]  /*614e0*/  STL [R1+0x385c], R134 ;  /* 0x00385c8601007387 */ /* 0x0109e20000100800 */
[----:B-1----:R-:W-:-:S03]  /*614f0*/  IMAD.MOV.U32 R14, RZ, RZ, R135 ;  /* 0x000000ffff0e7224 */ /* 0x002fc600078e0087 */
[----:B------:R-:W-:Y:S04]  /*61500*/  STL [R1+0x3864], R150 ;  /* 0x0038649601007387 */ /* 0x000fe80000100800 */
[----:B------:R1:W-:Y:S04]  /*61510*/  STL [R1+0x3858], R14 ;  /* 0x0038580e01007387 */ /* 0x0003e80000100800 */
[----:B----4-:R-:W4:Y:S01]  /*61520*/  LDL.LU.64 R134, [R1+0x2938] ;  /* 0x0029380001867983 */ /* 0x010f220000300a00 */
[----:B-1----:R-:W-:-:S03]  /*61530*/  MOV R14, R151 ;  /* 0x00000097000e7202 */ /* 0x002fc60000000f00 */
        /* <DEDUP_REMOVED lines=8> */
[----:B------:R-:W4:Y:S04]  /*615c0*/  LDL.LU.64 R138, [R1+0x38d0] ;  /* 0x0038d000018a7983 */ /* 0x000f280000300a00 */
[----:B------:R1:W-:Y:S02]  /*615d0*/  STL [R1+0x3870], R14 ;  /* 0x0038700e01007387 */ /* 0x0003e40000100800 */
[----:B-1----:R-:W-:Y:S02]  /*615e0*/  MOV R14, R141 ;  /* 0x0000008d000e7202 */ /* 0x002fe40000000f00 */
[----:B------:R1:W-:Y:S04]  /*615f0*/  STL [R1+0x387c], R140 ;  /* 0x00387c8c01007387 */ /* 0x0003e80000100800 */
[----:B------:R-:W-:Y:S04]  /*61600*/  STL [R1+0x3884], R130 ;  /* 0x0038848201007387 */ /* 0x000fe80000100800 */
[----:B------:R1:W-:Y:S04]  /*61610*/  STL [R1+0x3878], R14 ;  /* 0x0038780e01007387 */ /* 0x0003e80000100800 */
[----:B-1----:R-:W4:Y:S01]  /*61620*/  LDL.LU.64 R140, [R1+0x38d8] ;  /* 0x0038d800018c7983 */ /* 0x002f220000300a00 */
[----:B------:R-:W-:-:S03]  /*61630*/  IMAD.MOV.U32 R14, RZ, RZ, R131 ;  /* 0x000000ffff0e7224 */ /* 0x000fc600078e0083 */
[----:B------:R-:W-:Y:S04]  /*61640*/  STL [R1+0x388c], R142 ;  /* 0x00388c8e01007387 */ /* 0x000fe80000100800 */
[----:B------:R1:W-:Y:S02]  /*61650*/  STL [R1+0x3880], R14 ;  /* 0x0038800e01007387 */ /* 0x0003e40000100800 */
[----:B-1----:R-:W-:Y:S02]  /*61660*/  IMAD.MOV.U32 R14, RZ, RZ, R143 ;  /* 0x000000ffff0e7224 */ /* 0x002fe400078e008f */
[----:B------:R-:W4:Y:S04]  /*61670*/  LDL.LU.64 R142, [R1+0x38e0] ;  /* 0x0038e000018e7983 */ /* 0x000f280000300a00 */
[----:B------:R1:W-:Y:S04]  /*61680*/  STL [R1+0x3888], R14 ;  /* 0x0038880e01007387 */ /* 0x0003e80000100800 */
[----:B--2---:R-:W-:Y:S01]  /*61690*/  STL [R1+0x3894], R132 ;  /* 0x0038948401007387 */ /* 0x004fe20000100800 */
[----:B-1----:R-:W-:-:S03]  /*616a0*/  MOV R14, R133 ;  /* 0x00000085000e7202 */ /* 0x002fc60000000f00 */
[----:B------:R-:W-:Y:S04]  /*616b0*/  STL [R1+0x389c], R144 ;  /* 0x00389c9001007387 */ /* 0x000fe80000100800 */
[----:B------:R1:W-:Y:S04]  /*616c0*/  STL [R1+0x3890], R14 ;  /* 0x0038900e01007387 */ /* 0x0003e80000100800 */
[----:B------:R-:W2:Y:S04]  /*616d0*/  LDL.LU.64 R124, [R1+0x38e8] ;  /* 0x0038e800017c7983 */ /* 0x000ea80000300a00 */
[----:B------:R-:W2:Y:S01]  /*616e0*/  LDL.LU.64 R126, [R1+0x38f0] ;  /* 0x0038f000017e7983 */ /* 0x000ea20000300a00 */
[----:B-1----:R-:W-:-:S05]  /*616f0*/  IMAD.MOV.U32 R14, RZ, RZ, R145 ;  /* 0x000000ffff0e7224 */ /* 0x002fca00078e0091 */
[----:B------:R1:W-:Y:S04]  /*61700*/  STL [R1+0x3898], R14 ;  /* 0x0038980e01007387 */ /* 0x0003e80000100800 */
[----:B------:R-:W-:Y:S04]  /*61710*/  STL [R1+0x38a4], R146 ;  /* 0x0038a49201007387 */ /* 0x000fe80000100800 */
[----:B------:R-:W2:Y:S01]  /*61720*/  LDL.LU.64 R128, [R1+0x38f8] ;  /* 0x0038f80001807983 */ /* 0x000ea20000300a00 */
[----:B-1----:R-:W-:-:S03]  /*61730*/  IMAD.MOV.U32 R14, RZ, RZ, R147 ;  /* 0x000000ffff0e7224 */ /* 0x002fc600078e0093 */
[----:B------:R-:W2:Y:S04]  /*61740*/  LDL.LU.64 R130, [R1+0x3900] ;  /* 0x0039000001827983 */ /* 0x000ea80000300a00 */
[----:B------:R1:W-:Y:S04]  /*61750*/  STL [R1+0x38a0], R14 ;  /* 0x0038a00e01007387 */ /* 0x0003e80000100800 */
[----:B---3--:R-:W-:Y:S01]  /*61760*/  STL [R1+0x38ac], R148 ;  /* 0x0038ac9401007387 */ /* 0x008fe20000100800 */
[----:B-1----:R-:W-:-:S03]  /*61770*/  MOV R14, R149 ;  /* 0x00000095000e7202 */ /* 0x002fc60000000f00 */
[----:B------:R-:W3:Y:S04]  /*61780*/  LDL.LU.64 R144, [R1+0x3908] ;  /* 0x0039080001907983 */ /* 0x000ee80000300a00 */
[----:B------:R-:W3:Y:S04]  /*61790*/  LDL.LU.64 R146, [R1+0x3910] ;  /* 0x0039100001927983 */ /* 0x000ee80000300a00 */
[----:B------:R4:W-:Y:S02]  /*617a0*/  STL [R1+0x38a8], R14 ;  /* 0x0038a80e01007387 */ /* 0x0009e40000100800 */
[----:B----4-:R-:W-:-:S02]  /*617b0*/  IMAD.MOV.U32 R14, RZ, RZ, R135 ;  /* 0x000000ffff0e7224 */ /* 0x010fc400078e0087 */
[----:B------:R-:W-:Y:S04]  /*617c0*/  STL [R1+0x38b4], R134 ;  /* 0x0038b48601007387 */ /* 0x000fe80000100800 */
[----:B------:R-:W4:Y:S04]  /*617d0*/  LDL.LU.64 R148, [R1+0x3918] ;  /* 0x0039180001947983 */ /* 0x000f280000300a00 */
[----:B------:R-:W-:Y:S04]  /*617e0*/  STL [R1+0x38bc], R150 ;  /* 0x0038bc9601007387 */ /* 0x000fe80000100800 */
[----:B------:R1:W-:Y:S02]  /*617f0*/  STL [R1+0x38b0], R14 ;  /* 0x0038b00e01007387 */ /* 0x0003e40000100800 */
[----:B-1----:R-:W-:-:S02]  /*61800*/  IMAD.MOV.U32 R14, RZ, RZ, R151 ;  /* 0x000000ffff0e7224 */ /* 0x002fc400078e0097 */
[----:B------:R-:W4:Y:S04]  /*61810*/  LDL.LU.64 R150, [R1+0x3920] ;  /* 0x0039200001967983 */ /* 0x000f280000300a00 */
[----:B------:R1:W-:Y:S04]  /*61820*/  STL [R1+0x38b8], R14 ;  /* 0x0038b80e01007387 */ /* 0x0003e80000100800 */
[----:B------:R-:W-:Y:S01]  /*61830*/  STL [R1+0x38c4], R136 ;  /* 0x0038c48801007387 */ /* 0x000fe20000100800 */
[----:B-1----:R-:W-:-:S03]  /*61840*/  MOV R14, R137 ;  /* 0x00000089000e7202 */ /* 0x002fc60000000f00 */
[----:B------:R-:W-:Y:S04]  /*61850*/  STL [R1+0x38cc], R138 ;  /* 0x0038cc8a01007387 */ /* 0x000fe80000100800 */
[----:B------:R1:W-:Y:S04]  /*61860*/  STL [R1+0x38c0], R14 ;  /* 0x0038c00e01007387 */ /* 0x0003e80000100800 */
[----:B------:R-:W4:Y:S04]  /*61870*/  LDL.LU.64 R132, [R1+0x3928] ;  /* 0x0039280001847983 */ /* 0x000f280000300a00 */
[----:B------:R-:W4:Y:S01]  /*61880*/  LDL.LU.64 R134, [R1+0x3930] ;  /* 0x0039300001867983 */ /* 0x000f220000300a00 */
[----:B-1----:R-:W-:-:S05]  /*61890*/  IMAD.MOV.U32 R14, RZ, RZ, R139 ;  /* 0x000000ffff0e7224 */ /* 0x002fca00078e008b */
[----:B------:R1:W-:Y:S04]  /*618a0*/  STL [R1+0x38c8], R14 ;  /* 0x0038c80e01007387 */ /* 0x0003e80000100800 */
[----:B------:R1:W-:Y:S04]  /*618b0*/  STL [R1+0x38d4], R140 ;  /* 0x0038d48c01007387 */ /* 0x0003e80000100800 */
        /* <DEDUP_REMOVED lines=9> */
[----:B--2---:R-:W-:Y:S01]  /*61950*/  STL [R1+0x38e4], R124 ;  /* 0x0038e47c01007387 */ /* 0x004fe20000100800 */
[----:B-1----:R-:W-:-:S03]  /*61960*/  IMAD.MOV.U32 R14, RZ, RZ, R125 ;  /* 0x000000ffff0e7224 */ /* 0x002fc600078e007d */
[----:B------:R-:W-:Y:S04]  /*61970*/  STL [R1+0x38ec], R126 ;  /* 0x0038ec7e01007387 */ /* 0x000fe80000100800 */
[----:B------:R1:W-:Y:S02]  /*61980*/  STL [R1+0x38e0], R14 ;  /* 0x0038e00e01007387 */ /* 0x0003e40000100800 */
[----:B-1----:R-:W-:Y:S02]  /*61990*/  IMAD.MOV.U32 R14, RZ, RZ, R127 ;  /* 0x000000ffff0e7224 */ /* 0x002fe400078e007f */
[----:B------:R-:W-:Y:S04]  /*619a0*/  STL [R1+0x38f4], R128 ;  /* 0x0038f48001007387 */ /* 0x000fe80000100800 */
[----:B------:R1:W-:Y:S04]  /*619b0*/  STL [R1+0x38e8], R14 ;  /* 0x0038e80e01007387 */ /* 0x0003e80000100800 */
[----:B------:R-:W-:Y:S01]  /*619c0*/  STL [R1+0x38fc], R130 ;  /* 0x0038fc8201007387 */ /* 0x000fe20000100800 */
[----:B-1----:R-:W-:-:S05]  /*619d0*/  MOV R14, R129 ;  /* 0x00000081000e7202 */ /* 0x002fca0000000f00 */
[----:B------:R1:W-:Y:S02]  /*619e0*/  STL [R1+0x38f0], R14 ;  /* 0x0038f00e01007387 */ /* 0x0003e40000100800 */
[----:B-1----:R-:W-:Y:S02]  /*619f0*/  IMAD.MOV.U32 R14, RZ, RZ, R131 ;  /* 0x000000ffff0e7224 */ /* 0x002fe400078e0083 */
        /* <DEDUP_REMOVED lines=8> */
[----:B------:R-:W2:Y:S04]  /*61a80*/  LDL.LU.64 R144, [R1+0x3978] ;  /* 0x0039780001907983 */ /* 0x000ea80000300a00 */
[----:B------:R-:W3:Y:S01]  /*61a90*/  LDL.LU.64 R146, [R1+0x3980] ;  /* 0x0039800001927983 */ /* 0x000ee20000300a00 */
[----:B-1----:R-:W-:-:S05]  /*61aa0*/  IMAD.MOV.U32 R14, RZ, RZ, R149 ;  /* 0x000000ffff0e7224 */ /* 0x002fca00078e0095 */
[----:B------:R1:W-:Y:S02]  /*61ab0*/  STL [R1+0x3910], R14 ;  /* 0x0039100e01007387 */ /* 0x0003e40000100800 */
[----:B-1----:R-:W-:Y:S02]  /*61ac0*/  IMAD.MOV.U32 R14, RZ, RZ, R151 ;  /* 0x000000ffff0e7224 */ /* 0x002fe400078e0097 */
[----:B------:R1:W-:Y:S04]  /*61ad0*/  STL [R1+0x391c], R150 ;  /* 0x00391c9601007387 */ /* 0x0003e80000100800 */
[----:B------:R-:W4:Y:S04]  /*61ae0*/  LDL.LU.64 R148, [R1+0x3988] ;  /* 0x0039880001947983 */ /* 0x000f280000300a00 */
[----:B-1----:R-:W4:Y:S04]  /*61af0*/  LDL.LU.64 R150, [R1+0x3990] ;  /* 0x0039900001967983 */ /* 0x002f280000300a00 */
[----:B------:R1:W-:Y:S04]  /*61b00*/  STL [R1+0x3918], R14 ;  /* 0x0039180e01007387 */ /* 0x0003e80000100800 */
[----:B------:R-:W-:Y:S01]  /*61b10*/  STL [R1+0x3924], R132 ;  /* 0x0039248401007387 */ /* 0x000fe20000100800 */
[----:B-1----:R-:W-:-:S03]  /*61b20*/  MOV R14, R133 ;  /* 0x00000085000e7202 */ /* 0x002fc60000000f00 */
[----:B------:R-:W-:Y:S04]  /*61b30*/  STL [R1+0x392c], R134 ;  /* 0x00392c8601007387 */ /* 0x000fe80000100800 */
[----:B------:R1:W-:Y:S02]  /*61b40*/  STL [R1+0x3920], R14 ;  /* 0x0039200e01007387 */ /* 0x0003e40000100800 */
[----:B-1----:R-:W-:Y:S02]  /*61b50*/  IMAD.MOV.U32 R14, RZ, RZ, R135 ;  /* 0x000000ffff0e7224 */ /* 0x002fe400078e0087 */
[----:B------:R-:W-:Y:S04]  /*61b60*/  STL [R1+0x3934], R136 ;  /* 0x0039348801007387 */ /* 0x000fe80000100800 */
[----:B------:R1:W-:Y:S04]  /*61b70*/  STL [R1+0x3928], R14 ;  /* 0x0039280e01007387 */ /* 0x0003e80000100800 */
[----:B------:R-:W-:Y:S01]  /*61b80*/  STL [R1+0x393c], R138 ;  /* 0x00393c8a01007387 */ /* 0x000fe20000100800 */
[----:B-1----:R-:W-:-:S05]  /*61b90*/  IMAD.MOV.U32 R14, RZ, RZ, R137 ;  /* 0x000000ffff0e7224 */ /* 0x002fca00078e0089 */
[----:B------:R1:W-:Y:S02]  /*61ba0*/  STL [R1+0x3930], R14 ;  /* 0x0039300e01007387 */ /* 0x0003e40000100800 */
[----:B-1----:R-:W-:Y:S02]  /*61bb0*/  MOV R14, R139 ;  /* 0x0000008b000e7202 */ /* 0x002fe40000000f00 */
[----:B------:R-:W-:Y:S04]  /*61bc0*/  STL [R1+0x3944], R140 ;  /* 0x0039448c01007387 */ /* 0x000fe80000100800 */
[----:B------:R1:W-:Y:S04]  /*61bd0*/  STL [R1+0x3938], R14 ;  /* 0x0039380e01007387 */ /* 0x0003e80000100800 */
[----:B------:R-:W-:Y:S01]  /*61be0*/  STL [R1+0x394c], R142 ;  /* 0x00394c8e01007387 */ /* 0x000fe20000100800 */
[----:B-1----:R-:W-:-:S05]  /*61bf0*/  IMAD.MOV.U32 R14, RZ, RZ, R141 ;  /* 0x000000ffff0e7224 */ /* 0x002fca00078e008d */
[----:B------:R1:W-:Y:S04]  /*61c00*/  STL [R1+0x3940], R14 ;  /* 0x0039400e01007387 */ /* 0x0003e80000100800 */
[----:B------:R-:W-:Y:S01]  /*61c10*/  STL [R1+0x3954], R206 ;  /* 0x003954ce01007387 */ /* 0x000fe20000100800 */
[----:B-1----:R-:W-:-:S05]  /*61c20*/  IMAD.MOV.U32 R14, RZ, RZ, R143 ;  /* 0x000000ffff0e7224 */ /* 0x002fca00078e008f */
[----:B------:R-:W-:Y:S04]  /*61c30*/  STL [R1+0x3948], R14 ;  /* 0x0039480e01007387 */ /* 0x000fe80000100800 */
[----:B------:R-:W4:Y:S04]  /*61c40*/  LDL.LU.64 R136, [R1+0x39b8] ;  /* 0x0039b80001887983 */ /* 0x000f280000300a00 */
[----:B------:R-:W-:Y:S04]  /*61c50*/  STL [R1+0x3950], R207 ;  /* 0x003950cf01007387 */ /* 0x000fe80000100800 */
[----:B------:R-:W4:Y:S04]  /*61c60*/  LDL.LU.64 R138, [R1+0x39c0] ;  /* 0x0039c000018a7983 */ /* 0x000f280000300a00 */
[----:B------:R-:W-:Y:S04]  /*61c70*/  STL [R1+0x395c], R174 ;  /* 0x00395cae01007387 */ /* 0x000fe80000100800 */
[----:B------:R-:W4:Y:S04]  /*61c80*/  LDL.LU.64 R140, [R1+0x39c8] ;  /* 0x0039c800018c7983 */ /* 0x000f280000300a00 */
[----:B------:R-:W-:Y:S04]  /*61c90*/  STL [R1+0x3958], R175 ;  /* 0x003958af01007387 */ /* 0x000fe80000100800 */
[----:B------:R-:W4:Y:S04]  /*61ca0*/  LDL.LU.64 R142, [R1+0x39d0] ;  /* 0x0039d000018e7983 */ /* 0x000f280000300a00 */
[----:B------:R-:W-:Y:S04]  /*61cb0*/  STL [R1+0x3964], R20 ;  /* 0x0039641401007387 */ /* 0x000fe80000100800 */
[----:B------:R-:W-:Y:S04]  /*61cc0*/  STL [R1+0x3960], R21 ;  /* 0x0039601501007387 */ /* 0x000fe80000100800 */
[----:B------:R2:W-:Y:S04]  /*61cd0*/  STL [R1+0x396c], R2 ;  /* 0x00396c0201007387 */ /* 0x0005e80000100800 */
[----:B------:R-:W-:Y:S01]  /*61ce0*/  STL [R1+0x3968], R3 ;  /* 0x0039680301007387 */ /* 0x000fe20000100800 */
[----:B--2---:R-:W-:-:S03]  /*61cf0*/  MOV R2, R145 ;  /* 0x0000009100027202 */ /* 0x004fc60000000f00 */
[----:B------:R-:W-:Y:S04]  /*61d00*/  STL [R1+0x3974], R144 ;  /* 0x0039749001007387 */ /* 0x000fe80000100800 */
[----:B---3--:R-:W-:Y:S04]  /*61d10*/  STL [R1+0x397c], R146 ;  /* 0x00397c9201007387 */ /* 0x008fe80000100800 */
[----:B------:R1:W-:Y:S02]  /*61d20*/  STL [R1+0x3970], R2 ;  /* 0x0039700201007387 */ /* 0x0003e40000100800 */
[----:B-1----:R-:W-:-:S02]  /*61d30*/  IMAD.MOV.U32 R2, RZ, RZ, R147 ;  /* 0x000000ffff027224 */ /* 0x002fc400078e0093 */
[----:B----4-:R-:W-:Y:S04]  /*61d40*/  STL [R1+0x3984], R148 ;  /* 0x0039849401007387 */ /* 0x010fe80000100800 */
[----:B------:R1:W-:Y:S04]  /*61d50*/  STL [R1+0x3978], R2 ;  /* 0x0039780201007387 */ /* 0x0003e80000100800 */
[----:B------:R-:W-:Y:S01]  /*61d60*/  STL [R1+0x398c], R150 ;  /* 0x00398c9601007387 */ /* 0x000fe20000100800 */
[----:B-1----:R-:W-:-:S05]  /*61d70*/  IMAD.MOV.U32 R2, RZ, RZ, R149 ;  /* 0x000000ffff027224 */ /* 0x002fca00078e0095 */
[----:B------:R1:W-:Y:S04]  /*61d80*/  STL [R1+0x3980], R2 ;  /* 0x0039800201007387 */ /* 0x0003e80000100800 */
[----:B------:R-:W-:Y:S01]  /*61d90*/  STL [R1+0x3994], R210 ;  /* 0x003994d201007387 */ /* 0x000fe20000100800 */
[----:B-1----:R-:W-:-:S05]  /*61da0*/  MOV R2, R151 ;  /* 0x0000009700027202 */ /* 0x002fca0000000f00 */
[----:B------:R1:W-:Y:S04]  /*61db0*/  STL [R1+0x3988], R2 ;  /* 0x0039880201007387 */ /* 0x0003e80000100800 */
[----:B------:R-:W-:Y:S04]  /*61dc0*/  STL [R1+0x3990], R211 ;  /* 0x003990d301007387 */ /* 0x000fe80000100800 */
[----:B------:R-:W2:Y:S04]  /*61dd0*/  LDL.LU.64 R144, [R1+0x39f8] ;  /* 0x0039f80001907983 */ /* 0x000ea80000300a00 */
[----:B------:R-:W-:Y:S04]  /*61de0*/  STL [R1+0x399c], R176 ;  /* 0x00399cb001007387 */ /* 0x000fe80000100800 */
[----:B------:R-:W3:Y:S04]  /*61df0*/  LDL.LU.64 R146, [R1+0x3a00] ;  /* 0x003a000001927983 */ /* 0x000ee80000300a00 */
[----:B------:R-:W-:Y:S04]  /*61e00*/  STL [R1+0x3998], R177 ;  /* 0x003998b101007387 */ /* 0x000fe80000100800 */
[----:B------:R-:W4:Y:S04]  /*61e10*/  LDL.LU.64 R148, [R1+0x3a08] ;  /* 0x003a080001947983 */ /* 0x000f280000300a00 */
[----:B------:R-:W-:Y:S04]  /*61e20*/  STL [R1+0x39a4], R152 ;  /* 0x0039a49801007387 */ /* 0x000fe80000100800 */
[----:B------:R-:W4:Y:S04]  /*61e30*/  LDL.LU.64 R150, [R1+0x3a10] ;  /* 0x003a100001967983 */ /* 0x000f280000300a00 */
[----:B------:R-:W-:Y:S04]  /*61e40*/  STL [R1+0x39a0], R153 ;  /* 0x0039a09901007387 */ /* 0x000fe80000100800 */
[----:B------:R-:W-:Y:S04]  /*61e50*/  STL [R1+0x39ac], R4 ;  /* 0x0039ac0401007387 */ /* 0x000fe80000100800 */
[----:B------:R-:W-:Y:S01]  /*61e60*/  STL [R1+0x39a8], R5 ;  /* 0x0039a80501007387 */ /* 0x000fe20000100800 */
[----:B-1----:R-:W-:-:S03]  /*61e70*/  IMAD.MOV.U32 R2, RZ, RZ, R137 ;  /* 0x000000ffff027224 */ /* 0x002fc600078e0089 */
[----:B------:R-:W-:Y:S04]  /*61e80*/  STL [R1+0x39b4], R136 ;  /* 0x0039b48801007387 */ /* 0x000fe80000100800 */
[----:B------:R-:W-:Y:S04]  /*61e90*/  STL [R1+0x39bc], R138 ;  /* 0x0039bc8a01007387 */ /* 0x000fe80000100800 */
        /* <DEDUP_REMOVED lines=10> */
[----:B------:R-:W-:Y:S04]  /*61f40*/  STL [R1+0x39d0], R223 ;  /* 0x0039d0df01007387 */ /* 0x000fe80000100800 */
        /* <DEDUP_REMOVED lines=10> */
[----:B------:R-:W-:Y:S01]  /*61ff0*/  STL [R1+0x39e8], R7 ;  /* 0x0039e80701007387 */ /* 0x000fe20000100800 */
[----:B--2---:R-:W-:-:S03]  /*62000*/  IMAD.MOV.U32 R2, RZ, RZ, R145 ;  /* 0x000000ffff027224 */ /* 0x004fc600078e0091 */
[----:B------:R-:W-:Y:S04]  /*62010*/  STL [R1+0x39f4], R144 ;  /* 0x0039f49001007387 */ /* 0x000fe80000100800 */
[----:B---3--:R-:W-:Y:S04]  /*62020*/  STL [R1+0x39fc], R146 ;  /* 0x0039fc9201007387 */ /* 0x008fe80000100800 */
        /* <DEDUP_REMOVED lines=10> */
[----:B------:R-:W-:Y:S04]  /*620d0*/  STL [R1+0x3a10], R229 ;  /* 0x003a10e501007387 */ /* 0x000fe80000100800 */
        /* <DEDUP_REMOVED lines=9> */
[----:B------:R-:W4:Y:S04]  /*62170*/  LDL.LU.64 R150, [R1+0x3a98] ;  /* 0x003a980001967983 */ /* 0x000f280000300a00 */
[----:B------:R-:W-:Y:S01]  /*62180*/  STL [R1+0x3a28], R9 ;  /* 0x003a280901007387 */ /* 0x000fe20000100800 */
[----:B-1----:R-:W-:-:S03]  /*62190*/  MOV R2, R133 ;  /* 0x0000008500027202 */ /* 0x002fc60000000f00 */
[----:B------:R-:W-:Y:S04]  /*621a0*/  STL [R1+0x3a34], R132 ;  /* 0x003a348401007387 */ /* 0x000fe80000100800 */
[----:B------:R-:W-:Y:S04]  /*621b0*/  STL [R1+0x3a3c], R136 ;  /* 0x003a3c8801007387 */ /* 0x000fe80000100800 */
        /* <DEDUP_REMOVED lines=36> */
[----:B------:R-:W2:Y:S01]  /*62400*/  LDL.LU.64 R144, [R1+0x3af8] ;  /* 0x003af80001907983 */ /* 0x000ea20000300a00 */
[----:B-1----:R-:W-:-:S03]  /*62410*/  MOV R2, R151 ;  /* 0x0000009700027202 */ /* 0x002fc60000000f00 */
[----:B------:R-:W-:Y:S04]  /*62420*/  STL [R1+0x3a9c], R208 ;  /* 0x003a9cd001007387 */ /* 0x000fe80000100800 */
[----:B------:R1:W-:Y:S04]  /*62430*/  STL [R1+0x3a90], R2 ;  /* 0x003a900201007387 */ /* 0x0003e80000100800 */
        /* <DEDUP_REMOVED lines=22> */
[----:B------:R-:W4:Y:S01]  /*625a0*/  LDL.LU.64 R136, [R1+0x3b38] ;  /* 0x003b380001887983 */ /* 0x000f220000300a00 */
[----:B-1----:R-:W-:-:S03]  /*625b0*/  IMAD.MOV.U32 R2, RZ, RZ, R143 ;  /* 0x000000ffff027224 */ /* 0x002fc600078e008f */
[----:B------:R-:W-:Y:S04]  /*625c0*/  STL [R1+0x3adc], R212 ;  /* 0x003adcd401007387 */ /* 0x000fe80000100800 */
[----:B------:R2:W-:Y:S04]  /*625d0*/  STL [R1+0x3ad0], R2 ;  /* 0x003ad00201007387 */ /* 0x0005e80000100800 */
[----:B------:R-:W4:Y:S04]  /*625e0*/  LDL.LU.64 R138, [R1+0x3b40] ;  /* 0x003b4000018a7983 */ /* 0x000f280000300a00 */
[----:B------:R-:W-:Y:S04]  /*625f0*/  STL [R1+0x3ad8], R213 ;  /* 0x003ad8d501007387 */ /* 0x000fe80000100800 */
[----:B------:R-:W-:Y:S04]  /*62600*/  STL [R1+0x3ae4], R178 ;  /* 0x003ae4b201007387 */ /* 0x000fe80000100800 */
[----:B------:R-:W-:Y:S04]  /*62610*/  STL [R1+0x3ae0], R179 ;  /* 0x003ae0b301007387 */ /* 0x000fe80000100800 */
[----:B------:R-:W4:Y:S04]  /*62620*/  LDL.LU.64 R140, [R1+0x3b48] ;  /* 0x003b4800018c7983 */ /* 0x000f280000300a00 */
[----:B------:R-:W-:Y:S04]  /*62630*/  STL [R1+0x3aec], R154 ;  /* 0x003aec9a01007387 */ /* 0x000fe80000100800 */
[----:B------:R-:W-:Y:S01]  /*62640*/  STL [R1+0x3ae8], R155 ;  /* 0x003ae89b01007387 */ /* 0x000fe20000100800 */
[----:B--2---:R-:W-:-:S03]  /*62650*/  MOV R2, R145 ;  /* 0x0000009100027202 */ /* 0x004fc60000000f00 */
[----:B------:R1:W-:Y:S04]  /*62660*/  STL [R1+0x3af4], R144 ;  /* 0x003af49001007387 */ /* 0x0003e80000100800 */
[----:B------:R-:W2:Y:S04]  /*62670*/  LDL.LU.64 R142, [R1+0x3b50] ;  /* 0x003b5000018e7983 */ /* 0x000ea80000300a00 */
[----:B-1----:R-:W2:Y:S04]  /*62680*/  LDL.LU.64 R144, [R1+0x3b58] ;  /* 0x003b580001907983 */ /* 0x002ea80000300a00 */
[----:B------:R1:W-:Y:S04]  /*62690*/  STL [R1+0x3af0], R2 ;  /* 0x003af00201007387 */ /* 0x0003e80000100800 */
[----:B---3--:R-:W-:Y:S01]  /*626a0*/  STL [R1+0x3afc], R134 ;  /* 0x003afc8601007387 */ /* 0x008fe20000100800 */
[----:B-1----:R-:W-:-:S03]  /*626b0*/  IMAD.MOV.U32 R2, RZ, RZ, R135 ;  /* 0x000000ffff027224 */ /* 0x002fc600078e0087 */
        /* <DEDUP_REMOVED lines=8> */
[----:B------:R-:W3:Y:S01]  /*62740*/  LDL.LU.64 R146, [R1+0x3b78] ;  /* 0x003b780001927983 */ /* 0x000ee20000300a00 */
[----:B-1----:R-:W-:-:S05]  /*62750*/  IMAD.MOV.U32 R2, RZ, RZ, R151 ;  /* 0x000000ffff027224 */ /* 0x002fca00078e0097 */
[----:B------:R1:W-:Y:S04]  /*62760*/  STL [R1+0x3b10], R2 ;  /* 0x003b100201007387 */ /* 0x0003e80000100800 */
[----:B------:R-:W-:Y:S04]  /*62770*/  STL [R1+0x3b1c], R224 ;  /* 0x003b1ce001007387 */ /* 0x000fe80000100800 */
[----:B------:R-:W-:Y:S04]  /*62780*/  STL [R1+0x3b18], R225 ;  /* 0x003b18e101007387 */ /* 0x000fe80000100800 */
[----:B------:R-:W4:Y:S04]  /*62790*/  LDL.LU.64 R148, [R1+0x3b80] ;  /* 0x003b800001947983 */ /* 0x000f280000300a00 */
[----:B------:R-:W-:Y:S04]  /*627a0*/  STL [R1+0x3b24], R184 ;  /* 0x003b24b801007387 */ /* 0x000fe80000100800 */
[----:B------:R-:W-:Y:S04]  /*627b0*/  STL [R1+0x3b20], R185 ;  /* 0x003b20b901007387 */ /* 0x000fe80000100800 */
[----:B------:R-:W-:Y:S04]  /*627c0*/  STL [R1+0x3b2c], R160 ;  /* 0x003b2ca001007387 */ /* 0x000fe80000100800 */
[----:B------:R-:W4:Y:S04]  /*627d0*/  LDL.LU.64 R150, [R1+0x3b88] ;  /* 0x003b880001967983 */ /* 0x000f280000300a00 */
[----:B------:R-:W-:Y:S04]  /*627e0*/  STL [R1+0x3b28], R161 ;  /* 0x003b28a101007387 */ /* 0x000fe80000100800 */
[----:B------:R1:W-:Y:S02]  /*627f0*/  STL [R1+0x3b34], R136 ;  /* 0x003b348801007387 */ /* 0x0003e40000100800 */
[----:B-1----:R-:W-:-:S02]  /*62800*/  IMAD.MOV.U32 R2, RZ, RZ, R137 ;  /* 0x000000ffff027224 */ /* 0x002fc400078e0089 */
[----:B------:R-:W4:Y:S04]  /*62810*/  LDL.LU.64 R130, [R1+0x3b90] ;  /* 0x003b900001827983 */ /* 0x000f280000300a00 */
[----:B------:R-:W-:Y:S04]  /*62820*/  STL [R1+0x3b3c], R138 ;  /* 0x003b3c8a01007387 */ /* 0x000fe80000100800 */
[----:B------:R1:W-:Y:S04]  /*62830*/  STL [R1+0x3b30], R2 ;  /* 0x003b300201007387 */ /* 0x0003e80000100800 */
[----:B------:R-:W4:Y:S04]  /*62840*/  LDL.LU.64 R132, [R1+0x3b98] ;  /* 0x003b980001847983 */ /* 0x000f280000300a00 */
[----:B------:R-:W4:Y:S01]  /*62850*/  LDL.LU.64 R136, [R1+0x3ba0] ;  /* 0x003ba00001887983 */ /* 0x000f220000300a00 */
[----:B-1----:R-:W-:-:S05]  /*62860*/  MOV R2, R139 ;  /* 0x0000008b00027202 */ /* 0x002fca0000000f00 */
[----:B------:R1:W-:Y:S04]  /*62870*/  STL [R1+0x3b38], R2 ;  /* 0x003b380201007387 */ /* 0x0003e80000100800 */
[----:B------:R1:W-:Y:S04]  /*62880*/  STL [R1+0x3b44], R140 ;  /* 0x003b448c01007387 */ /* 0x0003e80000100800 */
[----:B------:R-:W4:Y:S01]  /*62890*/  LDL.LU.64 R138, [R1+0x3ba8] ;  /* 0x003ba800018a7983 */ /* 0x000f220000300a00 */
[----:B-1----:R-:W-:-:S03]  /*628a0*/  IMAD.MOV.U32 R2, RZ, RZ, R141 ;  /* 0x000000ffff027224 */ /* 0x002fc600078e008d */
[----:B------:R-:W4:Y:S04]  /*628b0*/  LDL.LU.64 R140, [R1+0x3bb0] ;  /* 0x003bb000018c7983 */ /* 0x000f280000300a00 */
[----:B------:R2:W-:Y:S02]  /*628c0*/  STL [R1+0x3b40], R2 ;  /* 0x003b400201007387 */ /* 0x0005e40000100800 */
[----:B--2---:R-:W-:Y:S02]  /*628d0*/  IMAD.MOV.U32 R2, RZ, RZ, R143 ;  /* 0x000000ffff027224 */ /* 0x004fe400078e008f */
[----:B------:R-:W-:Y:S04]  /*628e0*/  STL [R1+0x3b4c], R142 ;  /* 0x003b4c8e01007387 */ /* 0x000fe80000100800 */
[----:B------:R-:W-:Y:S04]  /*628f0*/  STL [R1+0x3b54], R144 ;  /* 0x003b549001007387 */ /* 0x000fe80000100800 */
[----:B------:R1:W-:Y:S04]  /*62900*/  STL [R1+0x3b48], R2 ;  /* 0x003b480201007387 */ /* 0x0003e80000100800 */
[----:B------:R-:W-:Y:S01]  /*62910*/  STL [R1+0x3b5c], R244 ;  /* 0x003b5cf401007387 */ /* 0x000fe20000100800 */
[----:B-1----:R-:W-:-:S05]  /*62920*/  MOV R2, R145 ;  /* 0x0000009100027202 */ /* 0x002fca0000000f00 */
[----:B------:R1:W-:Y:S04]  /*62930*/  STL [R1+0x3b50], R2 ;  /* 0x003b500201007387 */ /* 0x0003e80000100800 */
[----:B------:R-:W-:Y:S04]  /*62940*/  STL [R1+0x3b58], R245 ;  /* 0x003b58f501007387 */ /* 0x000fe80000100800 */
[----:B------:R-:W-:Y:S04]  /*62950*/  STL [R1+0x3b64], R192 ;  /* 0x003b64c001007387 */ /* 0x000fe80000100800 */
[----:B------:R-:W-:Y:S04]  /*62960*/  STL [R1+0x3b60], R193 ;  /* 0x003b60c101007387 */ /* 0x000fe80000100800 */
[----:B------:R-:W-:Y:S04]  /*62970*/  STL [R1+0x3b6c], R164 ;  /* 0x003b6ca401007387 */ /* 0x000fe80000100800 */
[----:B------:R-:W2:Y:S04]  /*62980*/  LDL.LU.64 R142, [R1+0x3bc8] ;  /* 0x003bc800018e7983 */ /* 0x000ea80000300a00 */
[----:B------:R-:W-:Y:S04]  /*62990*/  STL [R1+0x3b68], R165 ;  /* 0x003b68a501007387 */ /* 0x000fe80000100800 */
[----:B---3--:R3:W-:Y:S01]  /*629a0*/  STL [R1+0x3b74], R146 ;  /* 0x003b749201007387 */ /* 0x0087e20000100800 */
[----:B-1----:R-:W-:-:S03]  /*629b0*/  IMAD.MOV.U32 R2, RZ, RZ, R147 ;  /* 0x000000ffff027224 */ /* 0x002fc600078e0093 */
[----:B------:R-:W2:Y:S04]  /*629c0*/  LDL.LU.64 R134, [R1+0x3bd0] ;  /* 0x003bd00001867983 */ /* 0x000ea80000300a00 */
[----:B----4-:R-:W-:Y:S04]  /*629d0*/  STL [R1+0x3b7c], R148 ;  /* 0x003b7c9401007387 */ /* 0x010fe80000100800 */
[----:B------:R1:W-:Y:S04]  /*629e0*/  STL [R1+0x3b70], R2 ;  /* 0x003b700201007387 */ /* 0x0003e80000100800 */
[----:B------:R-:W4:Y:S04]  /*629f0*/  LDL.LU.64 R144, [R1+0x3bd8] ;  /* 0x003bd80001907983 */ /* 0x000f280000300a00 */
[----:B---3--:R-:W3:Y:S01]  /*62a00*/  LDL.LU.64 R146, [R1+0x3be0] ;  /* 0x003be00001927983 */ /* 0x008ee20000300a00 */
[----:B-1----:R-:W-:-:S05]  /*62a10*/  IMAD.MOV.U32 R2, RZ, RZ, R149 ;  /* 0x000000ffff027224 */ /* 0x002fca00078e0095 */
[----:B------:R1:W-:Y:S04]  /*62a20*/  STL [R1+0x3b78], R2 ;  /* 0x003b780201007387 */ /* 0x0003e80000100800 */
[----:B------:R1:W-:Y:S04]  /*62a30*/  STL [R1+0x3b84], R150 ;  /* 0x003b849601007387 */ /* 0x0003e80000100800 */
[----:B------:R-:W3:Y:S01]  /*62a40*/  LDL.LU.64 R148, [R1+0x3be8] ;  /* 0x003be80001947983 */ /* 0x000ee20000300a00 */
[----:B-1----:R-:W-:-:S03]  /*62a50*/  MOV R2, R151 ;  /* 0x0000009700027202 */ /* 0x002fc60000000f00 */
[----:B------:R-:W-:Y:S04]  /*62a60*/  STL [R1+0x3b8c], R130 ;  /* 0x003b8c8201007387 */ /* 0x000fe80000100800 */
[----:B------:R1:W-:Y:S04]  /*62a70*/  STL [R1+0x3b80], R2 ;  /* 0x003b800201007387 */ /* 0x0003e80000100800 */
[----:B------:R-:W3:Y:S01]  /*62a80*/  LDL.LU.64 R150, [R1+0x3bf0] ;  /* 0x003bf00001967983 */ /* 0x000ee20000300a00 */
[----:B-1----:R-:W-:-:S03]  /*62a90*/  IMAD.MOV.U32 R2, RZ, RZ, R131 ;  /* 0x000000ffff027224 */ /* 0x002fc600078e0083 */
        /* <DEDUP_REMOVED lines=11> */
[----:B------:R-:W3:Y:S01]  /*62b50*/  LDL.LU.64 R136, [R1+0x3c08] ;  /* 0x003c080001887983 */ /* 0x000ee20000300a00 */
[----:B-1----:R-:W-:-:S03]  /*62b60*/  IMAD.MOV.U32 R2, RZ, RZ, R141 ;  /* 0x000000ffff027224 */ /* 0x002fc600078e008d */
[----:B------:R-:W-:Y:S04]  /*62b70*/  STL [R1+0x3bb4], R200 ;  /* 0x003bb4c801007387 */ /* 0x000fe80000100800 */
[----:B------:R1:W-:Y:S04]  /*62b80*/  STL [R1+0x3ba8], R2 ;  /* 0x003ba80201007387 */ /* 0x0003e80000100800 */
[----:B------:R-:W3:Y:S04]  /*62b90*/  LDL.LU.64 R130, [R1+0x3c10] ;  /* 0x003c100001827983 */ /* 0x000ee80000300a00 */
[----:B------:R-:W-:Y:S04]  /*62ba0*/  STL [R1+0x3bb0], R201 ;  /* 0x003bb0c901007387 */ /* 0x000fe80000100800 */
[----:B------:R-:W-:Y:S04]  /*62bb0*/  STL [R1+0x3bbc], R170 ;  /* 0x003bbcaa01007387 */ /* 0x000fe80000100800 */
[----:B------:R-:W3:Y:S04]  /*62bc0*/  LDL.LU.64 R132, [R1+0x3c18] ;  /* 0x003c180001847983 */ /* 0x000ee80000300a00 */
[----:B------:R-:W-:Y:S04]  /*62bd0*/  STL [R1+0x3bb8], R171 ;  /* 0x003bb8ab01007387 */ /* 0x000fe80000100800 */
[----:B------:R-:W3:Y:S04]  /*62be0*/  LDL.LU.64 R138, [R1+0x3c20] ;  /* 0x003c2000018a7983 */ /* 0x000ee80000300a00 */
[----:B--2---:R2:W-:Y:S01]  /*62bf0*/  STL [R1+0x3bc4], R142 ;  /* 0x003bc48e01007387 */ /* 0x0045e20000100800 */
[----:B-1----:R-:W-:-:S03]  /*62c00*/  MOV R2, R143 ;  /* 0x0000008f00027202 */ /* 0x002fc60000000f00 */
[----:B------:R-:W3:Y:S04]  /*62c10*/  LDL.LU.64 R140, [R1+0x3c28] ;  /* 0x003c2800018c7983 */ /* 0x000ee80000300a00 */
[----:B------:R-:W-:Y:S04]  /*62c20*/  STL [R1+0x3bcc], R134 ;  /* 0x003bcc8601007387 */ /* 0x000fe80000100800 */
[----:B------:R1:W-:Y:S04]  /*62c30*/  STL [R1+0x3bc0], R2 ;  /* 0x003bc00201007387 */ /* 0x0003e80000100800 */
[----:B--2---:R-:W2:Y:S01]  /*62c40*/  LDL.LU.64 R142, [R1+0x3c30] ;  /* 0x003c3000018e7983 */ /* 0x004ea20000300a00 */
[----:B-1----:R-:W-:-:S03]  /*62c50*/  IMAD.MOV.U32 R2, RZ, RZ, R135 ;  /* 0x000000ffff027224 */ /* 0x002fc600078e0087 */
[----:B----4-:R-:W-:Y:S04]  /*62c60*/  STL [R1+0x3bd4], R144 ;  /* 0x003bd49001007387 */ /* 0x010fe80000100800 */
[----:B------:R1:W-:Y:S04]  /*62c70*/  STL [R1+0x3bc8], R2 ;  /* 0x003bc80201007387 */ /* 0x0003e80000100800 */
[----:B---3--:R-:W-:Y:S01]  /*62c80*/  STL [R1+0x3bdc], R146 ;  /* 0x003bdc9201007387 */ /* 0x008fe20000100800 */
        /* <DEDUP_REMOVED lines=8> */
[----:B------:R4:W-:Y:S01]  /*62d10*/  STL [R1+0x3bec], R150 ;  /* 0x003bec9601007387 */ /* 0x0009e20000100800 */
[----:B-1----:R-:W-:-:S03]  /*62d20*/  IMAD.MOV.U32 R2, RZ, RZ, R151 ;  /* 0x000000ffff027224 */ /* 0x002fc600078e0097 */
[----:B------:R-:W3:Y:S04]  /*62d30*/  LDL.LU.64 R146, [R1+0x3c50] ;  /* 0x003c500001927983 */ /* 0x000ee80000300a00 */
[----:B------:R1:W-:Y:S04]  /*62d40*/  STL [R1+0x3be8], R2 ;  /* 0x003be80201007387 */ /* 0x0003e80000100800 */
[----:B------:R-:W-:Y:S04]  /*62d50*/  STL [R1+0x3bf4], R214 ;  /* 0x003bf4d601007387 */ /* 0x000fe80000100800 */
[----:B------:R-:W-:Y:S04]  /*62d60*/  STL [R1+0x3bf0], R215 ;  /* 0x003bf0d701007387 */ /* 0x000fe80000100800 */
[----:B------:R-:W3:Y:S04]  /*62d70*/  LDL.LU.64 R148, [R1+0x3c58] ;  /* 0x003c580001947983 */ /* 0x000ee80000300a00 */
[----:B------:R-:W-:Y:S04]  /*62d80*/  STL [R1+0x3bfc], R180 ;  /* 0x003bfcb401007387 */ /* 0x000fe80000100800 */
[----:B------:R-:W3:Y:S04]  /*62d90*/  LDL.LU.64 R134, [R1+0x3c60] ;  /* 0x003c600001867983 */ /* 0x000ee80000300a00 */
        /* <DEDUP_REMOVED lines=16> */
[----:B------:R-:W4:Y:S01]  /*62ea0*/  LDL.LU.64 R138, [R1+0x3c88] ;  /* 0x003c8800018a7983 */ /* 0x000f220000300a00 */
[----:B-1----:R-:W-:-:S05]  /*62eb0*/  IMAD.MOV.U32 R2, RZ, RZ, R141 ;  /* 0x000000ffff027224 */ /* 0x002fca00078e008d */
[----:B------:R1:W-:Y:S04]  /*62ec0*/  STL [R1+0x3c20], R2 ;  /* 0x003c200201007387 */ /* 0x0003e80000100800 */
[----:B--2---:R2:W-:Y:S01]  /*62ed0*/  STL [R1+0x3c2c], R142 ;  /* 0x003c2c8e01007387 */ /* 0x0045e20000100800 */
[----:B-1----:R-:W-:-:S03]  /*62ee0*/  IMAD.MOV.U32 R2, RZ, RZ, R143 ;  /* 0x000000ffff027224 */ /* 0x002fc600078e008f */
[----:B------:R-:W-:Y:S04]  /*62ef0*/  STL [R1+0x3c34], R226 ;  /* 0x003c34e201007387 */ /* 0x000fe80000100800 */
[----:B------:R1:W-:Y:S04]  /*62f00*/  STL [R1+0x3c28], R2 ;  /* 0x003c280201007387 */ /* 0x0003e80000100800 */
[----:B------:R-:W4:Y:S04]  /*62f10*/  LDL.LU.64 R140, [R1+0x3c90] ;  /* 0x003c9000018c7983 */ /* 0x000f280000300a00 */
[----:B------:R-:W-:Y:S04]  /*62f20*/  STL [R1+0x3c30], R227 ;  /* 0x003c30e301007387 */ /* 0x000fe80000100800 */
[----:B------:R-:W-:Y:S04]  /*62f30*/  STL [R1+0x3c3c], R186 ;  /* 0x003c3cba01007387 */ /* 0x000fe80000100800 */
[----:B------:R-:W-:Y:S04]  /*62f40*/  STL [R1+0x3c38], R187 ;  /* 0x003c38bb01007387 */ /* 0x000fe80000100800 */
[----:B--2---:R-:W2:Y:S04]  /*62f50*/  LDL.LU.64 R142, [R1+0x3c98] ;  /* 0x003c9800018e7983 */ /* 0x004ea80000300a00 */
[----:B---3--:R3:W-:Y:S01]  /*62f60*/  STL [R1+0x3c44], R144 ;  /* 0x003c449001007387 */ /* 0x0087e20000100800 */
[----:B-1----:R-:W-:-:S03]  /*62f70*/  MOV R2, R145 ;  /* 0x0000009100027202 */ /* 0x002fc60000000f00 */
[----:B---3--:R-:W3:Y:S04]  /*62f80*/  LDL.LU.64 R144, [R1+0x3ca0] ;  /* 0x003ca00001907983 */ /* 0x008ee80000300a00 */
[----:B------:R1:W-:Y:S04]  /*62f90*/  STL [R1+0x3c40], R2 ;  /* 0x003c400201007387 */ /* 0x0003e80000100800 */
[----:B------:R1:W-:Y:S02]  /*62fa0*/  STL [R1+0x3c4c], R146 ;  /* 0x003c4c9201007387 */ /* 0x0003e40000100800 */
[----:B-1----:R-:W-:-:S02]  /*62fb0*/  IMAD.MOV.U32 R2, RZ, RZ, R147 ;  /* 0x000000ffff027224 */ /* 0x002fc400078e0093 */
[----:B------:R-:W3:Y:S04]  /*62fc0*/  LDL.LU.64 R146, [R1+0x3ca8] ;  /* 0x003ca80001927983 */ /* 0x000ee80000300a00 */
[----:B------:R1:W-:Y:S04]  /*62fd0*/  STL [R1+0x3c48], R2 ;  /* 0x003c480201007387 */ /* 0x0003e80000100800 */
[----:B------:R1:W-:Y:S02]  /*62fe0*/  STL [R1+0x3c54], R148 ;  /* 0x003c549401007387 */ /* 0x0003e40000100800 */
[----:B-1----:R-:W-:-:S02]  /*62ff0*/  IMAD.MOV.U32 R2, RZ, RZ, R149 ;  /* 0x000000ffff027224 */ /* 0x002fc400078e0095 */
[----:B------:R-:W-:Y:S04]  /*63000*/  STL [R1+0x3c5c], R134 ;  /* 0x003c5c8601007387 */ /* 0x000fe80000100800 */
[----:B------:R1:W-:Y:S04]  /*63010*/  STL [R1+0x3c50], R2 ;  /* 0x003c500201007387 */ /* 0x0003e80000100800 */
[----:B------:R-:W3:Y:S01]  /*63020*/  LDL.LU.64 R148, [R1+0x3cb0] ;  /* 0x003cb00001947983 */ /* 0x000ee20000300a00 */
[----:B-1----:R-:W-:-:S03]  /*63030*/  MOV R2, R135 ;  /* 0x0000008700027202 */ /* 0x002fc60000000f00 */
[----:B----4-:R-:W-:Y:S04]  /*63040*/  STL [R1+0x3c64], R150 ;  /* 0x003c649601007387 */ /* 0x010fe80000100800 */
[----:B------:R1:W-:Y:S02]  /*63050*/  STL [R1+0x3c58], R2 ;  /* 0x003c580201007387 */ /* 0x0003e40000100800 */
[----:B-1----:R-:W-:Y:S02]  /*63060*/  IMAD.MOV.U32 R2, RZ, RZ, R151 ;  /* 0x000000ffff027224 */ /* 0x002fe400078e0097 */
[----:B------:R-:W4:Y:S04]  /*63070*/  LDL.LU.64 R150, [R1+0x3cb8] ;  /* 0x003cb80001967983 */ /* 0x000f280000300a00 */
[----:B------:R1:W-:Y:S04]  /*63080*/  STL [R1+0x3c60], R2 ;  /* 0x003c600201007387 */ /* 0x0003e80000100800 */
[----:B------:R-:W-:Y:S01]  /*63090*/  STL [R1+0x3c6c], R136 ;  /* 0x003c6c8801007387 */ /* 0x000fe20000100800 */
[----:B-1----:R-:W-:-:S03]  /*630a0*/  IMAD.MOV.U32 R2, RZ, RZ, R137 ;  /* 0x000000ffff027224 */ /* 0x002fc600078e0089 */
[----:B------:R-:W-:Y:S04]  /*630b0*/  STL [R1+0x3c74], R232 ;  /* 0x003c74e801007387 */ /* 0x000fe80000100800 */
[----:B------:R1:W-:Y:S04]  /*630c0*/  STL [R1+0x3c68], R2 ;  /* 0x003c680201007387 */ /* 0x0003e80000100800 */
[----:B------:R-:W-:Y:S04]  /*630d0*/  STL [R1+0x3c70], R233 ;  /* 0x003c70e901007387 */ /* 0x000fe80000100800 */
[----:B------:R-:W-:Y:S04]  /*630e0*/  STL [R1+0x3c7c], R194 ;  /* 0x003c7cc201007387 */ /* 0x000fe80000100800 */
[----:B------:R-:W4:Y:S04]  /*630f0*/  LDL.LU.64 R124, [R1+0x3cc8] ;  /* 0x003cc800017c7983 */ /* 0x000f280000300a00 */
[----:B------:R-:W-:Y:S04]  /*63100*/  STL [R1+0x3c78], R195 ;  /* 0x003c78c301007387 */ /* 0x000fe80000100800 */
[----:B------:R-:W4:Y:S04]  /*63110*/  LDL.LU.64 R126, [R1+0x3cd0] ;  /* 0x003cd000017e7983 */ /* 0x000f280000300a00 */
[----:B------:R-:W-:Y:S04]  /*63120*/  STL [R1+0x3c84], R138 ;  /* 0x003c848a01007387 */ /* 0x000fe80000100800 */
        /* <DEDUP_REMOVED lines=9> */
[----:B--2---:R-:W-:Y:S04]  /*631c0*/  STL [R1+0x3c94], R142 ;  /* 0x003c948e01007387 */ /* 0x004fe80000100800 */
[----:B------:R-:W2:Y:S01]  /*631d0*/  LDL.LU.64 R136, [R1+0x3cf8] ;  /* 0x003cf80001887983 */ /* 0x000ea20000300a00 */
[----:B-1----:R-:W-:-:S03]  /*631e0*/  IMAD.MOV.U32 R2, RZ, RZ, R143 ;  /* 0x000000ffff027224 */ /* 0x002fc600078e008f */
[----:B---3--:R-:W-:Y:S04]  /*631f0*/  STL [R1+0x3c9c], R144 ;  /* 0x003c9c9001007387 */ /* 0x008fe80000100800 */
[----:B------:R1:W-:Y:S04]  /*63200*/  STL [R1+0x3c90], R2 ;  /* 0x003c900201007387 */ /* 0x0003e80000100800 */
[----:B------:R-:W3:Y:S01]  /*63210*/  LDL.LU.64 R138, [R1+0x3d08] ;  /* 0x003d0800018a7983 */ /* 0x000ee20000300a00 */
[----:B-1----:R-:W-:-:S05]  /*63220*/  MOV R2, R145 ;  /* 0x0000009100027202 */ /* 0x002fca0000000f00 */
[----:B------:R1:W-:Y:S04]  /*63230*/  STL [R1+0x3c98], R2 ;  /* 0x003c980201007387 */ /* 0x0003e80000100800 */
[----:B------:R-:W-:Y:S04]  /*63240*/  STL [R1+0x3ca4], R146 ;  /* 0x003ca49201007387 */ /* 0x000fe80000100800 */
[----:B------:R-:W3:Y:S01]  /*63250*/  LDL.LU.64 R140, [R1+0x3d10] ;  /* 0x003d1000018c7983 */ /* 0x000ee20000300a00 */
[----:B-1----:R-:W-:-:S03]  /*63260*/  IMAD.MOV.U32 R2, RZ, RZ, R147 ;  /* 0x000000ffff027224 */ /* 0x002fc600078e0093 */
[----:B------:R-:W3:Y:S04]  /*63270*/  LDL.LU.64 R142, [R1+0x3d18] ;  /* 0x003d1800018e7983 */ /* 0x000ee80000300a00 */
[----:B------:R1:W-:Y:S04]  /*63280*/  STL [R1+0x3ca0], R2 ;  /* 0x003ca00201007387 */ /* 0x0003e80000100800 */
[----:B------:R4:W-:Y:S04]  /*63290*/  STL [R1+0x3cac], R148 ;  /* 0x003cac9401007387 */ /* 0x0009e80000100800 */
[----:B------:R-:W3:Y:S01]  /*632a0*/  LDL.LU.64 R144, [R1+0x3d20] ;  /* 0x003d200001907983 */ /* 0x000ee20000300a00 */
[----:B-1----:R-:W-:-:S03]  /*632b0*/  IMAD.MOV.U32 R2, RZ, RZ, R149 ;  /* 0x000000ffff027224 */ /* 0x002fc600078e0095 */
[----:B------:R-:W3:Y:S04]  /*632c0*/  LDL.LU.64 R146, [R1+0x3d28] ;  /* 0x003d280001927983 */ /* 0x000ee80000300a00 */
[----:B------:R1:W-:Y:S04]  /*632d0*/  STL [R1+0x3ca8], R2 ;  /* 0x003ca80201007387 */ /* 0x0003e80000100800 */
[----:B----4-:R4:W-:Y:S04]  /*632e0*/  STL [R1+0x3cb4], R150 ;  /* 0x003cb49601007387 */ /* 0x0109e80000100800 */
[----:B------:R-:W3:Y:S01]  /*632f0*/  LDL.LU.64 R148, [R1+0x3d30] ;  /* 0x003d300001947983 */ /* 0x000ee20000300a00 */
[----:B-1----:R-:W-:-:S03]  /*63300*/  MOV R2, R151 ;  /* 0x0000009700027202 */ /* 0x002fc60000000f00 */
[----:B----4-:R-:W4:Y:S04]  /*63310*/  LDL.LU.64 R150, [R1+0x3d38] ;  /* 0x003d380001967983 */ /* 0x010f280000300a00 */
[----:B------:R1:W-:Y:S04]  /*63320*/  STL [R1+0x3cb0], R2 ;  /* 0x003cb00201007387 */ /* 0x0003e80000100800 */
[----:B------:R-:W-:Y:S04]  /*63330*/  STL [R1+0x3cbc], R198 ;  /* 0x003cbcc601007387 */ /* 0x000fe80000100800 */
[----:B------:R-:W-:Y:S01]  /*63340*/  STL [R1+0x3cb8], R199 ;  /* 0x003cb8c701007387 */ /* 0x000fe20000100800 */
[----:B-1----:R-:W-:-:S03]  /*63350*/  IMAD.MOV.U32 R2, RZ, RZ, R125 ;  /* 0x000000ffff027224 */ /* 0x002fc600078e007d */
[----:B------:R-:W-:Y:S04]  /*63360*/  STL [R1+0x3cc4], R124 ;  /* 0x003cc47c01007387 */ /* 0x000fe80000100800 */
[----:B------:R-:W-:Y:S04]  /*63370*/  STL [R1+0x3ccc], R126 ;  /* 0x003ccc7e01007387 */ /* 0x000fe80000100800 */
[----:B------:R1:W-:Y:S02]  /*63380*/  STL [R1+0x3cc0], R2 ;  /* 0x003cc00201007387 */ /* 0x0003e40000100800 */
[----:B-1----:R-:W-:-:S02]  /*63390*/  IMAD.MOV.U32 R2, RZ, RZ, R127 ;  /* 0x000000ffff027224 */ /* 0x002fc400078e007f */
[----:B------:R-:W-:Y:S04]  /*633a0*/  STL [R1+0x3cd4], R128 ;  /* 0x003cd48001007387 */ /* 0x000fe80000100800 */
[----:B------:R1:W-:Y:S04]  /*633b0*/  STL [R1+0x3cc8], R2 ;  /* 0x003cc80201007387 */ /* 0x0003e80000100800 */
[----:B------:R-:W-:Y:S01]  /*633c0*/  STL [R1+0x3cdc], R130 ;  /* 0x003cdc8201007387 */ /* 0x000fe20000100800 */
[----:B-1----:R-:W-:-:S05]  /*633d0*/  MOV R2, R129 ;  /* 0x0000008100027202 */ /* 0x002fca0000000f00 */
[----:B------:R1:W-:Y:S02]  /*633e0*/  STL [R1+0x3cd0], R2 ;  /* 0x003cd00201007387 */ /* 0x0003e40000100800 */
[----:B-1----:R-:W-:Y:S02]  /*633f0*/  IMAD.MOV.U32 R2, RZ, RZ, R131 ;  /* 0x000000ffff027224 */ /* 0x002fe400078e0083 */
[----:B------:R-:W-:Y:S04]  /*63400*/  STL [R1+0x3ce4], R132 ;  /* 0x003ce48401007387 */ /* 0x000fe80000100800 */
[----:B------:R1:W-:Y:S04]  /*63410*/  STL [R1+0x3cd8], R2 ;  /* 0x003cd80201007387 */ /* 0x0003e80000100800 */
[----:B------:R-:W-:Y:S01]  /*63420*/  STL [R1+0x3cec], R134 ;  /* 0x003cec8601007387 */ /* 0x000fe20000100800 */
[----:B-1----:R-:W-:-:S05]  /*63430*/  IMAD.MOV.U32 R2, RZ, RZ, R133 ;  /* 0x000000ffff027224 */ /* 0x002fca00078e0085 */
[----:B------:R1:W-:Y:S04]  /*63440*/  STL [R1+0x3ce0], R2 ;  /* 0x003ce00201007387 */ /* 0x0003e80000100800 */
[----:B--2---:R-:W-:Y:S01]  /*63450*/  STL [R1+0x3cf4], R136 ;  /* 0x003cf48801007387 */ /* 0x004fe20000100800 */
[----:B-1----:R-:W-:-:S05]  /*63460*/  MOV R2, R135 ;  /* 0x0000008700027202 */ /* 0x002fca0000000f00 */
[----:B------:R1:W-:Y:S04]  /*63470*/  STL [R1+0x3ce8], R2 ;  /* 0x003ce80201007387 */ /* 0x0003e80000100800 */
[----:B------:R-:W-:Y:S01]  /*63480*/  STL [R1+0x3cfc], R202 ;  /* 0x003cfcca01007387 */ /* 0x000fe20000100800 */
[----:B-1----:R-:W-:-:S05]  /*63490*/  IMAD.MOV.U32 R2, RZ, RZ, R137 ;  /* 0x000000ffff027224 */ /* 0x002fca00078e0089 */
[----:B------:R3:W-:Y:S04]  /*634a0*/  STL [R1+0x3cf0], R2 ;  /* 0x003cf00201007387 */ /* 0x0007e80000100800 */
[----:B------:R-:W-:Y:S01]  /*634b0*/  STL [R1+0x3cf8], R203 ;  /* 0x003cf8cb01007387 */ /* 0x000fe20000100800 */
[----:B---3--:R-:W-:-:S03]  /*634c0*/  IMAD.MOV.U32 R2, RZ, RZ, R139 ;  /* 0x000000ffff027224 */ /* 0x008fc600078e008b */
[----:B------:R-:W-:Y:S04]  /*634d0*/  STL [R1+0x3d04], R138 ;  /* 0x003d048a01007387 */ /* 0x000fe80000100800 */
[----:B------:R-:W-:Y:S04]  /*634e0*/  STL [R1+0x3d0c], R140 ;  /* 0x003d0c8c01007387 */ /* 0x000fe80000100800 */
        /* <DEDUP_REMOVED lines=11> */
[----:B------:R-:W-:Y:S04]  /*635a0*/  STL [R1+0x3d2c], R148 ;  /* 0x003d2c9401007387 */ /* 0x000fe80000100800 */
[----:B------:R1:W-:Y:S04]  /*635b0*/  STL [R1+0x3d20], R2 ;  /* 0x003d200201007387 */ /* 0x0003e80000100800 */
[----:B----4-:R-:W-:Y:S01]  /*635c0*/  STL [R1+0x3d34], R150 ;  /* 0x003d349601007387 */ /* 0x010fe20000100800 */
[----:B-1----:R-:W-:-:S05]  /*635d0*/  IMAD.MOV.U32 R2, RZ, RZ, R149 ;  /* 0x000000ffff027224 */ /* 0x002fca00078e0095 */
[----:B------:R1:W-:Y:S04]  /*635e0*/  STL [R1+0x3d28], R2 ;  /* 0x003d280201007387 */ /* 0x0003e80000100800 */
[----:B------:R-:W-:Y:S01]  /*635f0*/  STL [R1+0x3d3c], R216 ;  /* 0x003d3cd801007387 */ /* 0x000fe20000100800 */
[----:B-1----:R-:W-:-:S05]  /*63600*/  IMAD.MOV.U32 R2, RZ, RZ, R151 ;  /* 0x000000ffff027224 */ /* 0x002fca00078e0097 */
[----:B------:R-:W-:Y:S04]  /*63610*/  STL [R1+0x3d30], R2 ;  /* 0x003d300201007387 */ /* 0x000fe80000100800 */
[----:B------:R-:W-:Y:S04]  /*63620*/  STL [R1+0x3d38], R217 ;  /* 0x003d38d901007387 */ /* 0x000fe80000100800 */
[----:B------:R-:W2:Y:S04]  /*63630*/  LDL.LU.64 R4, [R1+0x4398] ;  /* 0x0043980001047983 */ /* 0x000ea80000300a00 */
[----:B------:R-:W3:Y:S04]  /*63640*/  LDL.LU.64 R6, [R1+0x41d0] ;  /* 0x0041d00001067983 */ /* 0x000ee80000300a00 */
[----:B--2---:R1:W-:Y:S04]  /*63650*/  STL.64 [R1+0x2850], R4 ;  /* 0x0028500401007387 */ /* 0x0043e80000100a00 */
[----:B-1----:R-:W2:Y:S04]  /*63660*/  LDL.LU.64 R4, [R1+0x4060] ;  /* 0x0040600001047983 */ /* 0x002ea80000300a00 */
[----:B---3--:R1:W-:Y:S04]  /*63670*/  STL.64 [R1+0x2848], R6 ;  /* 0x0028480601007387 */ /* 0x0083e80000100a00 */
[----:B-1----:R-:W3:Y:S04]  /*63680*/  LDL.LU.64 R6, [R1+0x3f28] ;  /* 0x003f280001067983 */ /* 0x002ee80000300a00 */
[----:B--2---:R1:W-:Y:S04]  /*63690*/  STL.64 [R1+0x2840], R4 ;  /* 0x0028400401007387 */ /* 0x0043e80000100a00 */
[----:B-1----:R-:W2:Y:S04]  /*636a0*/  LDL.LU.64 R4, [R1+0x3e58] ;  /* 0x003e580001047983 */ /* 0x002ea80000300a00 */
[----:B---3--:R1:W-:Y:S04]  /*636b0*/  STL.64 [R1+0x2838], R6 ;  /* 0x0028380601007387 */ /* 0x0083e80000100a00 */
[----:B-1----:R-:W3:Y:S04]  /*636c0*/  LDL.LU.64 R6, [R1+0x3dd8] ;  /* 0x003dd80001067983 */ /* 0x002ee80000300a00 */
[----:B--2---:R1:W-:Y:S04]  /*636d0*/  STL.64 [R1+0x2830], R4 ;  /* 0x0028300401007387 */ /* 0x0043e80000100a00 */
[----:B-1----:R-:W2:Y:S04]  /*636e0*/  LDL.LU.64 R4, [R1+0x3d78] ;  /* 0x003d780001047983 */ /* 0x002ea80000300a00 */
[----:B---3--:R-:W-:Y:S04]  /*636f0*/  STL.64 [R1+0x2828], R6 ;  /* 0x0028280601007387 */ /* 0x008fe80000100a00 */
[----:B------:R-:W-:Y:S04]  /*63700*/  STL.64 [R1+0x2818], R218 ;  /* 0x002818da01007387 */ /* 0x000fe80000100a00 */
[----:B--2---:R1:W-:Y:S04]  /*63710*/  STL.64 [R1+0x2820], R4 ;  /* 0x0028200401007387 */ /* 0x0043e80000100a00 */
[----:B-1----:R-:W2:Y:S04]  /*63720*/  LDL.LU.64 R4, [R1+0x43b8] ;  /* 0x0043b80001047983 */ /* 0x002ea80000300a00 */
        /* <DEDUP_REMOVED lines=58> */
[----:B-1----:R-:W3:Y:S04]  /*63ad0*/  LDL.64 R6, [R1+0x3d48] ;  /* 0x003d480001067983 */ /* 0x002ee80000100a00 */
        /* <DEDUP_REMOVED lines=583> */
[----:B------:R3:W5:Y:S01]  /*65f50*/  LDL.LU.64 R250, [R1+0x4138] ;  /* 0x0041380001fa7983 */ /* 0x0007620000300a00 */
        /* <DEDUP_REMOVED lines=8> */
[----:B--2---:R2:W-:Y:S04]  /*65fe0*/  STL.64 [R1+0x1e00], R4 ;  /* 0x001e000401007387 */ /* 0x0045e80000100a00 */
[----:B------:R3:W5:Y:S04]  /*65ff0*/  LDL.LU.64 R248, [R1+0x3fc0] ;  /* 0x003fc00001f87983 */ /* 0x0007680000300a00 */
        /* <DEDUP_REMOVED lines=1943> */
[----:B------:R-:W-:-:S03]  /*6d970*/  SHF.R.S32.HI R3, RZ, 0x1f, R0 ;  /* 0x0000001fff037819 */ /* 0x000fc60000011400 */
[----:B------:R3:W-:Y:S04]  /*6d980*/  STL [R1+0x1a4], RZ ;  /* 0x0001a4ff01007387 */ /* 0x0007e80000100800 */
[----:B------:R3:W-:Y:S04]  /*6d990*/  STL [R1+0x1a8], RZ ;  /* 0x0001a8ff01007387 */ /* 0x0007e80000100800 */
[----:B------:R3:W-:Y:S04]  /*6d9a0*/  STL [R1+0x1ac], RZ ;  /* 0x0001acff01007387 */ /* 0x0007e80000100800 */
[----:B------:R3:W-:Y:S01]  /*6d9b0*/  STL [R1+0x1b0], RZ ;  /* 0x0001b0ff01007387 */ /* 0x0007e20000100800 */
[----:B------:R-:W-:-:S02]  /*6d9c0*/  LEA.HI R3, R3, R0, RZ, 0x7 ;  /* 0x0000000003037211 */ /* 0x000fc400078f38ff */
[----:B------:R-:W4:Y:S01]  /*6d9d0*/  LDC R0, c[0x0][0x238] ;  /* 0x00008e00ff007b82 */ /* 0x000f220000000800 */
        /* <DEDUP_REMOVED lines=19> */
[----:B----4-:R-:W-:Y:S01]  /*6db10*/  IMAD.SHL.U32 R14, R0, 0x80, RZ ;  /* 0x00000080000e7824 */ /* 0x010fe200078e00ff */
[----:B------:R-:W-:-:S04]  /*6db20*/  SHF.R.S32.HI R2, RZ, 0x1f, R12 ;  /* 0x0000001fff027819 */ /* 0x000fc8000001140c */
[----:B------:R-:W-:Y:S01]  /*6db30*/  SHF.R.S32.HI R0, RZ, 0x1f, R14 ;  /* 0x0000001fff007819 */ /* 0x000fe2000001140e */
[----:B-1----:R-:W-:Y:S01]  /*6db40*/  IMAD.SHL.U32 R6, R12, 0x4, RZ ;  /* 0x000000040c067824 */ /* 0x002fe200078e00ff */
[C---:B--2---:R-:W-:Y:S02]  /*6db50*/  SHF.L.U32 R5, R14.reuse, 0x2, RZ ;  /* 0x000000020e057819 */ /* 0x044fe400000006ff */
[----:B------:R-:W-:Y:S02]  /*6db60*/  CS2R R24, SRZ ;  /* 0x0000000000187805 */ /* 0x000fe4000001ff00 */
[----:B------:R-:W-:Y:S01]  /*6db70*/  SHF.L.U64.HI R0, R14, 0x2, R0 ;  /* 0x000000020e007819 */ /* 0x000fe20000010200 */
[----:B------:R-:W-:Y:S01]  /*6db80*/  IMAD.MOV.U32 R14, RZ, RZ, 0x1 ;  /* 0x00000001ff0e7424 */ /* 0x000fe200078e00ff */
[----:B------:R-:W-:Y:S01]  /*6db90*/  SHF.L.U64.HI R2, R12, 0x2, R2 ;  /* 0x000000020c027819 */ /* 0x000fe20000010202 */
[----:B------:R-:W-:Y:S01]  /*6dba0*/  IMAD.MOV.U32 R12, RZ, RZ, RZ ;  /* 0x000000ffff0c7224 */ /* 0x000fe200078e00ff */
[----:B------:R-:W-:-:S02]  /*6dbb0*/  MOV R16, 0xffffffff ;  /* 0xffffffff00107802 */ /* 0x000fc40000000f00 */
[----:B------:R-:W-:Y:S02]  /*6dbc0*/  CS2R R26, SRZ ;  /* 0x00000000001a7805 */ /* 0x000fe4000001ff00 */
[----:B------:R-:W-:Y:S02]  /*6dbd0*/  SHF.R.S32.HI R3, RZ, 0x7, R3 ;  /* 0x00000007ff037819 */ /* 0x000fe40000011403 */
        /* <DEDUP_REMOVED lines=61> */
[----:B---3--:R-:W-:-:S07]  /*6dfb0*/  CS2R R150, SRZ ;  /* 0x0000000000967805 */ /* 0x008fce000001ff00 */
.L_x_1:
[----:B------:R-:W-:Y:S01]  /*6dfc0*/  STL [R1+0x520c], R12 ;  /* 0x00520c0c01007387 */ /* 0x000fe20000100800 */
[----:B-----5:R-:W-:Y:S01]  /*6dfd0*/  VIADD R3, R16, 0x1 ;  /* 0x0000000110037836 */ /* 0x020fe20000000000 */
[----:B------:R-:W-:-:S04]  /*6dfe0*/  DEPBAR.LE SB0, 0x2 ;  /* 0x000080800000791a */ /* 0x000fc80000000000 */
[----:B------:R-:W-:Y:S04]  /*6dff0*/  STL [R1+0x5208], R13 ;  /* 0x0052080d01007387 */ /* 0x000fe80000100800 */
[----:B------:R-:W-:Y:S04]  /*6e000*/  STL [R1+0x5204], R14 ;  /* 0x0052040e01007387 */ /* 0x000fe80000100800 */
[----:B------:R-:W-:Y:S04]  /*6e010*/  STL [R1+0x5200], R252 ;  /* 0x005200fc01007387 */ /* 0x000fe80000100800 */
[----:B------:R-:W-:Y:S04]  /*6e020*/  STL [R1+0x51fc], R0 ;  /* 0x0051fc0001007387 */ /* 0x000fe80000100800 */
[----:B------:R-:W-:Y:S04]  /*6e030*/  STL [R1+0x51f8], R15 ;  /* 0x0051f80f01007387 */ /* 0x000fe80000100800 */
[----:B------:R-:W-:Y:S04]  /*6e040*/  STL [R1+0x51f4], R2 ;  /* 0x0051f40201007387 */ /* 0x000fe80000100800 */
[----:B-----5:R-:W-:Y:S04]  /*6e050*/  STL [R1+0x51f0], R246 ;  /* 0x0051f0f601007387 */ /* 0x020fe80000100800 */
[----:B------:R-:W-:Y:S04]  /*6e060*/  STL [R1+0x51ec], R247 ;  /* 0x0051ecf701007387 */ /* 0x000fe80000100800 */
        /* <DEDUP_REMOVED lines=124> */
[----:B-1----:R-:W2:Y:S04]  /*6e830*/  LDL.LU.64 R24, [R1+0x1c00] ;  /* 0x001c000001187983 */ /* 0x002ea80000300a00 */
        /* <DEDUP_REMOVED lines=63> */
[----:B------:R-:W-:Y:S04]  /*6ec30*/  STL.64 [R1+0x4cb8], R202 ;  /* 0x004cb8ca01007387 */ /* 0x000fe80000100a00 */
[----:B------:R-:W-:Y:S04]  /*6ec40*/  STL.64 [R1+0x4cb0], R198 ;  /* 0x004cb0c601007387 */ /* 0x000fe80000100a00 */
[----:B------:R-:W-:Y:S04]  /*6ec50*/  STL.64 [R1+0x4ca8], R194 ;  /* 0x004ca8c201007387 */ /* 0x000fe80000100a00 */
[----:B------:R1:W-:Y:S01]  /*6ec60*/  STL.64 [R1+0x4ca0], R190 ;  /* 0x004ca0be01007387 */ /* 0x0003e20000100a00 */
[----:B------:R-:W-:Y:S06]  /*6ec70*/  BAR.SYNC.DEFER_BLOCKING 0x0 ;  /* 0x0000000000007b1d */ /* 0x000fec0000010000 */
[----:B-1----:R-:W3:Y:S01]  /*6ec80*/  LDL R191, [R1+0x2940] ;  /* 0x0029400001bf7983 */ /* 0x002ee20000100800 */
[C---:B------:R-:W-:Y:S01]  /*6ec90*/  ISETP.GT.AND P0, PT, R3.reuse, 0x2, PT ;  /* 0x000000020300780c */ /* 0x040fe20003f04270 */
[----:B------:R-:W-:Y:S01]  /*6eca0*/  UMOV UR9, 0x40000040 ;  /* 0x4000004000097882 */ /* 0x000fe20000000000 */
[----:B------:R-:W-:Y:S01]  /*6ecb0*/  UMOV UR11, 0x40000040 ;  /* 0x40000040000b7882 */ /* 0x000fe20000000000 */
[----:B------:R-:W-:Y:S01]  /*6ecc0*/  UMOV UR21, UR9 ;  /* 0x0000000900157c82 */ /* 0x000fe20008000000 */
[----:B------:R-:W-:Y:S01]  /*6ecd0*/  SEL R16, R3, RZ, !P0 ;  /* 0x000000ff03107207 */ /* 0x000fe20004000000 */
[----:B------:R-:W-:Y:S01]  /*6ece0*/  UMOV UR17, UR11 ;  /* 0x0000000b00117c82 */ /* 0x000fe20008000000 */
[----:B------:R-:W-:Y:S01]  /*6ecf0*/  MOV R9, UR11 ;  /* 0x0000000b00097c02 */ /* 0x000fe20008000f00 */
[----:B------:R1:W-:Y:S04]  /*6ed00*/  STL.64 [R1+0x4c98], R186 ;  /* 0x004c98ba01007387 */ /* 0x0003e80000100a00 */
[----:B------:R-:W-:Y:S04]  /*6ed10*/  STL.64 [R1+0x4c90], R182 ;  /* 0x004c90b601007387 */ /* 0x000fe80000100a00 */
[----:B------:R-:W-:Y:S04]  /*6ed20*/  STL.64 [R1+0x4c88], R178 ;  /* 0x004c88b201007387 */ /* 0x000fe80000100a00 */
[----:B------:R-:W-:Y:S01]  /*6ed30*/  STL.64 [R1+0x4c80], R160 ;  /* 0x004c80a001007387 */ /* 0x000fe20000100a00 */
[----:B-1----:R-:W-:-:S02]  /*6ed40*/  MOV R187, UR61 ;  /* 0x0000003d00bb7c02 */ /* 0x002fc40008000f00 */
[----:B------:R-:W-:Y:S01]  /*6ed50*/  MOV R186, UR60 ;  /* 0x0000003c00ba7c02 */ /* 0x000fe20008000f00 */
[----:B------:R-:W-:Y:S04]  /*6ed60*/  STL.64 [R1+0x4c78], R158 ;  /* 0x004c789e01007387 */ /* 0x000fe80000100a00 */
[----:B------:R-:W-:Y:S04]  /*6ed70*/  STL.64 [R1+0x4c70], R156 ;  /* 0x004c709c01007387 */ /* 0x000fe80000100a00 */
[----:B------:R-:W-:Y:S04]  /*6ed80*/  STL.64 [R1+0x4c68], R154 ;  /* 0x004c689a01007387 */ /* 0x000fe80000100a00 */
[----:B------:R-:W-:Y:S04]  /*6ed90*/  STL.64 [R1+0x4c60], R152 ;  /* 0x004c609801007387 */ /* 0x000fe80000100a00 */
[----:B------:R-:W-:Y:S04]  /*6eda0*/  STL.64 [R1+0x4c58], R22 ;  /* 0x004c581601007387 */ /* 0x000fe80000100a00 */
[----:B------:R-:W-:Y:S04]  /*6edb0*/  STL.64 [R1+0x4c50], R20 ;  /* 0x004c501401007387 */ /* 0x000fe80000100a00 */
[----:B------:R-:W-:Y:S04]  /*6edc0*/  STL [R1+0x4c4c], R19 ;  /* 0x004c4c1301007387 */ /* 0x000fe80000100800 */
[----:B------:R-:W-:Y:S04]  /*6edd0*/  STL.64 [R1+0x4b18], R10 ;  /* 0x004b180a01007387 */ /* 0x000fe80000100a00 */
[----:B------:R-:W-:Y:S04]  /*6ede0*/  STL [R1+0x5210], R187 ;  /* 0x005210bb01007387 */ /* 0x000fe80000100800 */
[----:B------:R-:W-:Y:S01]  /*6edf0*/  STL [R1+0x5214], R186 ;  /* 0x005214ba01007387 */ /* 0x000fe20000100800 */
[----:B--2---:R-:W-:Y:S01]  /*6ee00*/  WARPGROUP.ARRIVE ;  /* 0x00000000000079c5 */ /* 0x004fe20000000000 */
[----:B---3--:R-:W-:-:S02]  /*6ee10*/  LEA R3, R16, R191, 0x12 ;  /* 0x000000bf10037211 */ /* 0x008fc400078e90ff */
[----:B------:R-:W-:Y:S02]  /*6ee20*/  STL [R1+0x5218], R191 ;  /* 0x005218bf01007387 */ /* 0x000fe40000100800 */
[----:B------:R-:W-:Y:S01]  /*6ee30*/  SHF.R.U32.HI R4, RZ, 0x4, R3 ;  /* 0x00000004ff047819 */ /* 0x000fe20000011603 */
[----:B------:R-:W-:Y:S01]  /*6ee40*/  VIADD R7, R3, 0xc0000 ;  /* 0x000c000003077836 */ /* 0x000fe20000000000 */
[----:B------:R-:W-:Y:S02]  /*6ee50*/  STL.64 [R1+0x4b20], R16 ;  /* 0x004b201001007387 */ /* 0x000fe40000100a00 */
[----:B------:R-:W-:Y:S02]  /*6ee60*/  SGXT.U32 R4, R4, 0xe ;  /* 0x0000000e0404781a */ /* 0x000fe40000000000 */
[----:B------:R-:W-:Y:S01]  /*6ee70*/  SHF.R.U32.HI R3, RZ, 0x4, R7 ;  /* 0x00000004ff037819 */ /* 0x000fe20000011607 */
[----:B------:R-:W-:Y:S01]  /*6ee80*/  IMAD.MOV.U32 R7, RZ, RZ, RZ ;  /* 0x000000ffff077224 */ /* 0x000fe200078e00ff */
[----:B------:R-:W-:-:S02]  /*6ee90*/  R2UR UR4, R4 ;  /* 0x00000000040472ca */ /* 0x000fc400000e0000 */
[----:B------:R-:W-:Y:S02]  /*6eea0*/  SGXT.U32 R3, R3, 0xe ;  /* 0x0000000e0303781a */ /* 0x000fe40000000000 */
[----:B------:R-:W-:Y:S02]  /*6eeb0*/  IADD3 R4, P0, R4, 0x2, RZ ;  /* 0x0000000204047810 */ /* 0x000fe40007f1e0ff */
[----:B------:R-:W-:Y:S02]  /*6eec0*/  R2UR UR5, R3 ;  /* 0x00000000030572ca */ /* 0x000fe400000e0000 */
[----:B------:R-:W-:Y:S02]  /*6eed0*/  IADD3.X R7, R7, 0x40000040, RZ, P0, !PT ;  /* 0x4000004007077810 */ /* 0x000fe400007fe4ff */
[----:B------:R-:W-:-:S03]  /*6eee0*/  IADD3 R3, P0, R3, 0x2, RZ ;  /* 0x0000000203037810 */ /* 0x000fc60007f1e0ff */
[----:B------:R-:W-:Y:S01]  /*6eef0*/  UMOV UR8, UR4 ;  /* 0x0000000400087c82 */ /* 0x000fe20008000000 */
[----:B------:R-:W-:Y:S01]  /*6ef00*/  R2UR UR4, R4 ;  /* 0x00000000040472ca */ /* 0x000fe200000e0000 */
[----:B------:R-:W-:Y:S01]  /*6ef10*/  IMAD.MOV.U32 R4, RZ, RZ, RZ ;  /* 0x000000ffff047224 */ /* 0x000fe200078e00ff */
[----:B------:R-:W-:Y:S01]  /*6ef20*/  R2UR UR6, R3 ;  /* 0x00000000030672ca */ /* 0x000fe200000e0000 */
[----:B------:R-:W-:Y:S02]  /*6ef30*/  UMOV UR20, UR8 ;  /* 0x0000000800147c82 */ /* 0x000fe40008000000 */
[----:B------:R-:W-:Y:S01]  /*6ef40*/  UMOV UR10, UR5 ;  /* 0x00000005000a7c82 */ /* 0x000fe20008000000 */
[----:B------:R-:W-:Y:S01]  /*6ef50*/  IADD3.X R4, R4, 0x40000040, RZ, P0, !PT ;  /* 0x4000004004047810 */ /* 0x000fe200007fe4ff */
[----:B------:R-:W-:Y:S01]  /*6ef60*/  HGMMA.64x256x8.F32.TF32 R24, gdesc[UR8], R24, gsb0 ;  /* 0x07e00000081879f0 */ /* 0x000fe20008002818 */
[----:B------:R-:W-:Y:S01]  /*6ef70*/  R2UR UR5, R7 ;  /* 0x00000000070572ca */ /* 0x000fe200000e0000 */
[----:B------:R-:W-:Y:S01]  /*6ef80*/  IMAD.U32 R8, RZ, RZ, UR10 ;  /* 0x0000000aff087e24 */ /* 0x000fe2000f8e00ff */
[----:B------:R-:W-:Y:S01]  /*6ef90*/  R2UR UR7, R4 ;  /* 0x00000000040772ca */ /* 0x000fe200000e0000 */
[----:B------:R-:W-:-:S03]  /*6efa0*/  UMOV UR16, UR10 ;  /* 0x0000000a00107c82 */ /* 0x000fc60008000000 */
[----:B------:R-:W-:Y:S04]  /*6efb0*/  STL [R1+0x6784], R8 ;  /* 0x0067840801007387 */ /* 0x000fe80000100800 */
[----:B------:R-:W-:Y:S03]  /*6efc0*/  STL [R1+0x6780], R9 ;  /* 0x0067800901007387 */ /* 0x000fe60000100800 */
[----:B------:R-:W-:Y:S02]  /*6efd0*/  UIADD3.64 UR8, UR4, 0x2, URZ ;  /* 0x0000000204087897 */ /* 0x000fe4000fffe03f */
[----:B------:R-:W-:Y:S02]  /*6efe0*/  UIADD3.64 UR10, UR6, 0x2, URZ ;  /* 0x00000002060a7897 */ /* 0x000fe4000fffe03f */
[----:B------:R-:W-:-:S02]  /*6eff0*/  UIADD3.64 UR12, UR4, 0x4, URZ ;  /* 0x00000004040c7897 */ /* 0x000fc4000fffe03f */
[----:B------:R-:W-:Y:S02]  /*6f000*/  UIADD3.64 UR14, UR6, 0x4, URZ ;  /* 0x00000004060e7897 */ /* 0x000fe4000fffe03f */
[----:B------:R-:W-:Y:S01]  /*6f010*/  MOV R188, UR10 ;  /* 0x0000000a00bc7c02 */ /* 0x000fe20008000f00 */
[----:B------:R-:W-:Y:S01]  /*6f020*/  IMAD.U32 R189, RZ, RZ, UR11 ;  /* 0x0000000bffbd7e24 */ /* 0x000fe2000f8e00ff */
[----:B------:R-:W-:Y:S01]  /*6f030*/  UMOV UR60, UR8 ;  /* 0x00000008003c7c82 */ /* 0x000fe20008000000 */
[----:B------:R-:W-:Y:S01]  /*6f040*/  UMOV UR61, UR9 ;  /* 0x00000009003d7c82 */ /* 0x000fe20008000000 */
[----:B------:R-:W-:Y:S01]  /*6f050*/  IMAD.U32 R184, RZ, RZ, UR14 ;  /* 0x0000000effb87e24 */ /* 0x000fe2000f8e00ff */
[----:B------:R-:W-:Y:S01]  /*6f060*/  MOV R185, UR15 ;  /* 0x0000000f00b97c02 */ /* 0x000fe20008000f00 */
[----:B------:R-:W-:Y:S01]  /*6f070*/  STL [R1+0x5220], R188 ;  /* 0x005220bc01007387 */ /* 0x000fe20000100800 */
[----:B------:R-:W-:Y:S01]  /*6f080*/  UMOV UR58, UR12 ;  /* 0x0000000c003a7c82 */ /* 0x000fe20008000000 */
[----:B------:R-:W-:-:S02]  /*6f090*/  UMOV UR59, UR13 ;  /* 0x0000000d003b7c82 */ /* 0x000fc40008000000 */
[----:B------:R-:W-:Y:S04]  /*6f0a0*/  STL [R1+0x521c], R189 ;  /* 0x00521cbd01007387 */ /* 0x000fe80000100800 */
[----:B------:R-:W-:Y:S04]  /*6f0b0*/  STL [R1+0x5228], R184 ;  /* 0x005228b801007387 */ /* 0x000fe80000100800 */
[----:B------:R-:W-:Y:S01]  /*6f0c0*/  STL [R1+0x5224], R185 ;  /* 0x005224b901007387 */ /* 0x000fe20000100800 */
[----:B------:R-:W-:Y:S02]  /*6f0d0*/  WARPGROUP.DEPBAR.LE gsb0, 0x0 ;  /* 0x00008000000079c5 */ /* 0x000fe40000010000 */
[----:B------:R-:W-:-:S06]  /*6f0e0*/  WARPGROUP.ARRIVE ;  /* 0x00000000000079c5 */ /* 0x000fcc0000000000 */
[----:B------:R-:W-:Y:S03]  /*6f0f0*/  HGMMA.64x256x8.F32.TF32 R24, gdesc[UR4], R24, gsb0 ;  /* 0x07e00000041879f0 */ /* 0x000fe60008002818 */
[----:B------:R-:W-:Y:S02]  /*6f100*/  WARPGROUP.DEPBAR.LE gsb0, 0x0 ;  /* 0x00008000000079c5 */ /* 0x000fe40000010000 */
[----:B------:R-:W-:-:S15]  /*6f110*/  WARPGROUP.ARRIVE ;  /* 0x00000000000079c5 */ /* 0x000fde0000000000 */
[----:B------:R-:W-:-:S08]  /*6f120*/  NOP ;  /* 0x0000000000007918 */ /* 0x000fd00000000000 */
[----:B------:R-:W-:Y:S01]  /*6f130*/  HGMMA.64x256x8.F32.TF32 R24, gdesc[UR8], R24, gsb0 ;  /* 0x07e00000081879f0 */ /* 0x000fe20008002818 */
[----:B------:R-:W-:Y:S01]  /*6f140*/  UMOV UR8, UR10 ;  /* 0x0000000a00087c82 */ /* 0x000fe20008000000 */
[----:B------:R-:W-:Y:S01]  /*6f150*/  UMOV UR9, UR11 ;  /* 0x0000000b00097c82 */ /* 0x000fe20008000000 */
[----:B------:R-:W-:Y:S01]  /*6f160*/  UMOV UR10, UR14 ;  /* 0x0000000e000a7c82 */ /* 0x000fe20008000000 */
[----:B------:R-:W-:Y:S01]  /*6f170*/  UMOV UR11, UR15 ;  /* 0x0000000f000b7c82 */ /* 0x000fe20008000000 */
[----:B------:R-:W-:Y:S02]  /*6f180*/  WARPGROUP.DEPBAR.LE gsb0, 0x0 ;  /* 0x00008000000079c5 */ /* 0x000fe40000010000 */
[----:B------:R-:W-:-:S15]  /*6f190*/  WARPGROUP.ARRIVE ;  /* 0x00000000000079c5 */ /* 0x000fde0000000000 */
[----:B------:R-:W-:-:S06]  /*6f1a0*/  NOP ;  /* 0x0000000000007918 */ /* 0x000fcc0000000000 */
[----:B------:R-:W-:Y:S03]  /*6f1b0*/  HGMMA.64x256x8.F32.TF32 R24, gdesc[UR12], R24, gsb0 ;  /* 0x07e000000c1879f0 */ /* 0x000fe60008002818 */
[----:B------:R-:W-:Y:S02]  /*6f1c0*/  WARPGROUP.DEPBAR.LE gsb0, 0x0 ;  /* 0x00008000000079c5 */ /* 0x000fe40000010000 */
[----:B------:R-:W-:Y:S01]  /*6f1d0*/  MOV R2, R150 ;  /* 0x0000009600027202 */ /* 0x000fe20000000f00 */
[----:B------:R-:W-:Y:S01]  /*6f1e0*/  IMAD.MOV.U32 R0, RZ, RZ, R151 ;  /* 0x000000ffff007224 */ /* 0x000fe200078e0097 */
[----:B------:R-:W-:Y:S01]  /*6f1f0*/  MOV R150, UR9 ;  /* 0x0000000900967c02 */ /* 0x000fe20008000f00 */
[----:B------:R-:W-:Y:S01]  /*6f200*/  IMAD.MOV.U32 R4, RZ, RZ, R148 ;  /* 0x000000ffff047224 */ /* 0x000fe200078e0094 */
[----:B------:R-:W-:Y:S01]  /*6f210*/  MOV R151, UR8 ;  /* 0x0000000800977c02 */ /* 0x000fe20008000f00 */
[----:B------:R-:W-:Y:S01]  /*6f220*/  IMAD.MOV.U32 R3, RZ, RZ, R149 ;  /* 0x000000ffff037224 */ /* 0x000fe200078e0095 */
[----:B------:R-:W-:Y:S01]  /*6f230*/  MOV R148, UR11 ;  /* 0x0000000b00947c02 */ /* 0x000fe20008000f00 */
[----:B------:R1:W-:Y:S01]  /*6f240*/  STL.64 [R1+0x1c00], R24 ;  /* 0x001c001801007387 */ /* 0x0003e20000100a00 */
[----:B------:R-:W-:Y:S01]  /*6f250*/  MOV R149, UR10 ;  /* 0x0000000a00957c02 */ /* 0x000fe20008000f00 */
[----:B------:R-:W-:Y:S01]  /*6f260*/  IMAD.MOV.U32 R252, RZ, RZ, R28 ;  /* 0x000000fffffc7224 */ /* 0x000fe200078e001c */
[----:B------:R-:W-:Y:S01]  /*6f270*/  MOV R250, R30 ;  /* 0x0000001e00fa7202 */ /* 0x000fe20000000f00 */
[----:B------:R2:W-:Y:S01]  /*6f280*/  STL.64 [R1+0x1c08], R26 ;  /* 0x001c081a01007387 */ /* 0x0005e20000100a00 */
[----:B------:R-:W-:Y:S01]  /*6f290*/  IMAD.MOV.U32 R251, RZ, RZ, R29 ;  /* 0x000000fffffb7224 */ /* 0x000fe200078e001d */
[----:B------:R-:W-:Y:S01]  /*6f2a0*/  MOV R247, R33 ;  /* 0x0000002100f77202 */ /* 0x000fe20000000f00 */
[----:B------:R-:W-:Y:S01]  /*6f2b0*/  IMAD.MOV.U32 R249, RZ, RZ, R31 ;  /* 0x000000fffff97224 */ /* 0x000fe200078e001f */
        /* <DEDUP_REMOVED lines=8> */
[----:B-1----:R-:W4:Y:S01]  /*6f340*/  LDL.LU.64 R24, [R1+0x1a00] ;  /* 0x001a000001187983 */ /* 0x002f220000300a00 */
[----:B------:R-:W-:Y:S01]  /*6f350*/  IMAD.MOV.U32 R242, RZ, RZ, R38 ;  /* 0x000000fffff27224 */ /* 0x000fe200078e0026 */
[----:B------:R-:W-:Y:S01]  /*6f360*/  MOV R238, R42 ;  /* 0x0000002a00ee7202 */ /* 0x000fe20000000f00 */
[----:B------:R-:W-:Y:S01]  /*6f370*/  IMAD.MOV.U32 R240, RZ, RZ, R40 ;  /* 0x000000fffff07224 */ /* 0x000fe200078e0028 */
[----:B--2---:R-:W2:Y:S01]  /*6f380*/  LDL.LU.64 R26, [R1+0x1a08] ;  /* 0x001a0800011a7983 */ /* 0x004ea20000300a00 */
[----:B------:R-:W-:Y:S01]  /*6f390*/  IMAD.MOV.U32 R239, RZ, RZ, R41 ;  /* 0x000000ffffef7224 */ /* 0x000fe200078e0029 */
[----:B------:R-:W-:Y:S01]  /*6f3a0*/  MOV R235, R45 ;  /* 0x0000002d00eb7202 */ /* 0x000fe20000000f00 */
[----:B------:R-:W-:Y:S01]  /*6f3b0*/  IMAD.MOV.U32 R237, RZ, RZ, R43 ;  /* 0x000000ffffed7224 */ /* 0x000fe200078e002b */
[----:B------:R-:W4:Y:S01]  /*6f3c0*/  LDL.LU.64 R28, [R1+0x1a10] ;  /* 0x001a1000011c7983 */ /* 0x000f220000300a00 */
[----:B------:R-:W-:Y:S01]  /*6f3d0*/  IMAD.MOV.U32 R236, RZ, RZ, R44 ;  /* 0x000000ffffec7224 */ /* 0x000fe200078e002c */
[----:B------:R-:W-:Y:S01]  /*6f3e0*/  MOV R232, R48 ;  /* 0x0000003000e87202 */ /* 0x000fe20000000f00 */
[----:B------:R-:W-:Y:S01]  /*6f3f0*/  IMAD.MOV.U32 R234, RZ, RZ, R46 ;  /* 0x000000ffffea7224 */ /* 0x000fe200078e002e */
[----:B------:R-:W2:Y:S01]  /*6f400*/  LDL.LU.64 R30, [R1+0x1a18] ;  /* 0x001a1800011e7983 */ /* 0x000ea20000300a00 */
        /* <DEDUP_REMOVED lines=132> */
[----:B------:R-:W-:-:S03]  /*6fc50*/  IMAD.MOV.U32 R6, RZ, RZ, R146 ;  /* 0x000000ffff067224 */ /* 0x000fc600078e0092 */
[----:B------:R-:W2:Y:S04]  /*6fc60*/  LDL.LU.64 R98, [R1+0x1b28] ;  /* 0x001b280001627983 */ /* 0x000ea80000300a00 */
[----:B------:R-:W4:Y:S04]  /*6fc70*/  LDL.LU.64 R100, [R1+0x1b30] ;  /* 0x001b300001647983 */ /* 0x000f280000300a00 */
        /* <DEDUP_REMOVED lines=23> */
[----:B---3--:R-:W3:Y:S04]  /*6fdf0*/  LDL.LU.64 R148, [R1+0x1bf0] ;  /* 0x001bf00001947983 */ /* 0x008ee80000300a00 */
[----:B------:R-:W4:Y:S04]  /*6fe00*/  LDL.LU.64 R150, [R1+0x1bf8] ;  /* 0x001bf80001967983 */ /* 0x000f280000300a00 */
[----:B----4-:R-:W-:Y:S04]  /*6fe10*/  STL.64 [R1+0x6da0], R150 ;  /* 0x006da09601007387 */ /* 0x010fe80000100a00 */
[----:B---3--:R-:W-:Y:S04]  /*6fe20*/  STL.64 [R1+0x6d98], R148 ;  /* 0x006d989401007387 */ /* 0x008fe80000100a00 */
[----:B--2---:R-:W-:Y:S04]  /*6fe30*/  STL.64 [R1+0x6d90], R146 ;  /* 0x006d909201007387 */ /* 0x004fe80000100a00 */
        /* <DEDUP_REMOVED lines=57> */
[----:B-1----:R-:W2:Y:S04]  /*701d0*/  LDL.LU R32, [R1+0x1c00] ;  /* 0x001c000001207983 */ /* 0x002ea80000300800 */
[----:B------:R-:W2:Y:S04]  /*701e0*/  LDL.LU R33, [R1+0x1c04] ;  /* 0x001c040001217983 */ /* 0x000ea80000300800 */
[----:B------:R-:W2:Y:S04]  /*701f0*/  LDL.LU R34, [R1+0x1c08] ;  /* 0x001c080001227983 */ /* 0x000ea80000300800 */
[----:B------:R-:W2:Y:S01]  /*70200*/  LDL.LU R35, [R1+0x1c0c] ;  /* 0x001c0c0001237983 */ /* 0x000ea20000300800 */
        /* <DEDUP_REMOVED lines=84> */
[----:B------:R-:W-:Y:S02]  /*70750*/  IMAD.MOV.U32 R93, RZ, RZ, R195 ;  /* 0x000000ffff5d7224 */ /* 0x000fe400078e00c3 */
[----:B------:R-:W-:Y:S02]  /*70760*/  IMAD.MOV.U32 R95, RZ, RZ, R193 ;  /* 0x000000ffff5f7224 */ /* 0x000fe400078e00c1 */
[----:B------:R-:W-:Y:S02]  /*70770*/  IMAD.MOV.U32 R96, RZ, RZ, R192 ;  /* 0x000000ffff607224 */ /* 0x000fe400078e00c0 */
[----:B------:R-:W-:Y:S02]  /*70780*/  IMAD.MOV.U32 R98, RZ, RZ, R190 ;  /* 0x000000ffff627224 */ /* 0x000fe400078e00be */
        /* <DEDUP_REMOVED lines=35> */
[----:B------:R-:W-:Y:S01]  /*709c0*/  IMAD.MOV.U32 R159, RZ, RZ, R0 ;  /* 0x000000ffff9f7224 */ /* 0x000fe200078e0000 */
[----:B------:R-:W-:Y:S02]  /*709d0*/  UIADD3.64 UR12, UR4, 0xffe, URZ ;  /* 0x00000ffe040c7897 */ /* 0x000fe4000fffe03f */
[----:B------:R-:W-:-:S03]  /*709e0*/  UIADD3.64 UR14, UR6, 0x7fe, URZ ;  /* 0x000007fe060e7897 */ /* 0x000fc6000fffe03f */
[----:B--2---:R-:W-:-:S06]  /*709f0*/  WARPGROUP.ARRIVE ;  /* 0x00000000000079c5 */ /* 0x004fcc0000000000 */
[----:B------:R-:W-:Y:S01]  /*70a00*/  HGMMA.64x256x8.F32.TF32 R32, gdesc[UR12], R32, gsb0 ;  /* 0x07e000000c2079f0 */ /* 0x000fe20008002820 */
[----:B------:R-:W-:Y:S02]  /*70a10*/  UIADD3.64 UR24, UR4, 0x1000, URZ ;  /* 0x0000100004187897 */ /* 0x000fe4000fffe03f */
[----:B------:R-:W-:Y:S01]  /*70a20*/  UIADD3.64 UR26, UR6, 0x800, URZ ;  /* 0x00000800061a7897 */ /* 0x000fe2000fffe03f */
[----:B------:R-:W-:Y:S01]  /*70a30*/  MOV R180, UR14 ;  /* 0x0000000e00b47c02 */ /* 0x000fe20008000f00 */
[----:B------:R-:W-:Y:S01]  /*70a40*/  UMOV UR10, UR12 ;  /* 0x0000000c000a7c82 */ /* 0x000fe20008000000 */
[----:B------:R-:W-:Y:S01]  /*70a50*/  UMOV UR11, UR13 ;  /* 0x0000000d000b7c82 */ /* 0x000fe20008000000 */
[----:B------:R-:W-:Y:S01]  /*70a60*/  IMAD.U32 R181, RZ, RZ, UR15 ;  /* 0x0000000fffb57e24 */ /* 0x000fe2000f8e00ff */
[----:B------:R-:W-:Y:S01]  /*70a70*/  UMOV UR12, UR14 ;  /* 0x0000000e000c7c82 */ /* 0x000fe20008000000 */
[----:B------:R-:W-:Y:S01]  /*70a80*/  UMOV UR13, UR15 ;  /* 0x0000000f000d7c82 */ /* 0x000fe20008000000 */
[----:B------:R-:W-:Y:S01]  /*70a90*/  IMAD.U32 R176, RZ, RZ, UR26 ;  /* 0x0000001affb07e24 */ /* 0x000fe2000f8e00ff */
[----:B------:R-:W-:Y:S01]  /*70aa0*/  MOV R177, UR27 ;  /* 0x0000001b00b17c02 */ /* 0x000fe20008000f00 */
[----:B------:R-:W-:Y:S01]  /*70ab0*/  UMOV UR8, UR24 ;  /* 0x0000001800087c82 */ /* 0x000fe20008000000 */
[----:B------:R-:W-:Y:S01]  /*70ac0*/  UMOV UR9, UR25 ;  /* 0x0000001900097c82 */ /* 0x000fe20008000000 */
[----:B------:R-:W-:Y:S01]  /*70ad0*/  UMOV UR14, UR26 ;  /* 0x0000001a000e7c82 */ /* 0x000fe20008000000 */
[----:B------:R-:W-:Y:S01]  /*70ae0*/  UMOV UR15, UR27 ;  /* 0x0000001b000f7c82 */ /* 0x000fe20008000000 */
[----:B------:R-:W-:-:S02]  /*70af0*/  WARPGROUP.DEPBAR.LE gsb0, 0x0 ;  /* 0x00008000000079c5 */ /* 0x000fc40000010000 */
[----:B------:R-:W-:-:S10]  /*70b00*/  WARPGROUP.ARRIVE ;  /* 0x00000000000079c5 */ /* 0x000fd40000000000 */
[----:B------:R-:W-:Y:S01]  /*70b10*/  HGMMA.64x256x8.F32.TF32 R32, gdesc[UR24], R32, gsb0 ;  /* 0x07e00000182079f0 */ /* 0x000fe20008002820 */
[----:B------:R-:W-:Y:S02]  /*70b20*/  UIADD3.64 UR24, UR4, 0x1002, URZ ;  /* 0x0000100204187897 */ /* 0x000fe4000fffe03f */
[----:B------:R-:W-:Y:S01]  /*70b30*/  UIADD3.64 UR26, UR6, 0x802, URZ ;  /* 0x00000802061a7897 */ /* 0x000fe2000fffe03f */
[----:B------:R-:W-:Y:S02]  /*70b40*/  MOV R6, UR9 ;  /* 0x0000000900067c02 */ /* 0x000fe40008000f00 */
[----:B------:R-:W-:Y:S01]  /*70b50*/  MOV R5, UR8 ;  /* 0x0000000800057c02 */ /* 0x000fe20008000f00 */
[----:B------:R-:W-:Y:S01]  /*70b60*/  UIADD3.64 UR8, UR4, 0x1004, URZ ;  /* 0x0000100404087897 */ /* 0x000fe2000fffe03f */
[----:B------:R-:W-:Y:S02]  /*70b70*/  MOV R4, UR11 ;  /* 0x0000000b00047c02 */ /* 0x000fe40008000f00 */
[----:B------:R-:W-:Y:S01]  /*70b80*/  MOV R3, UR10 ;  /* 0x0000000a00037c02 */ /* 0x000fe20008000f00 */
[----:B------:R-:W-:Y:S01]  /*70b90*/  UIADD3.64 UR10, UR6, 0x804, URZ ;  /* 0x00000804060a7897 */ /* 0x000fe2000fffe03f */
[----:B------:R-:W-:-:S02]  /*70ba0*/  WARPGROUP.DEPBAR.LE gsb0, 0x0 ;  /* 0x00008000000079c5 */ /* 0x000fc40000010000 */
[----:B------:R-:W-:-:S14]  /*70bb0*/  WARPGROUP.ARRIVE ;  /* 0x00000000000079c5 */ /* 0x000fdc0000000000 */
[----:B------:R-:W-:Y:S01]  /*70bc0*/  HGMMA.64x256x8.F32.TF32 R32, gdesc[UR24], R32, gsb0 ;  /* 0x07e00000182079f0 */ /* 0x000fe20008002820 */
[----:B------:R-:W-:Y:S01]  /*70bd0*/  MOV R172, UR10 ;  /* 0x0000000a00ac7c02 */ /* 0x000fe20008000f00 */
[----:B------:R-:W-:Y:S01]  /*70be0*/  IMAD.U32 R173, RZ, RZ, UR11 ;  /* 0x0000000bffad7e24 */ /* 0x000fe2000f8e00ff */
[----:B------:R-:W-:Y:S01]  /*70bf0*/  UMOV UR52, UR8 ;  /* 0x0000000800347c82 */ /* 0x000fe20008000000 */
[----:B------:R-:W-:Y:S01]  /*70c00*/  UMOV UR53, UR9 ;  /* 0x0000000900357c82 */ /* 0x000fe20008000000 */
[----:B------:R-:W-:Y:S01]  /*70c10*/  UMOV UR22, UR10 ;  /* 0x0000000a00167c82 */ /* 0x000fe20008000000 */
[----:B------:R-:W-:Y:S01]  /*70c20*/  UMOV UR23, UR11 ;  /* 0x0000000b00177c82 */ /* 0x000fe20008000000 */
[----:B------:R-:W-:Y:S02]  /*70c30*/  WARPGROUP.DEPBAR.LE gsb0, 0x0 ;  /* 0x00008000000079c5 */ /* 0x000fe40000010000 */
[----:B------:R-:W-:-:S15]  /*70c40*/  WARPGROUP.ARRIVE ;  /* 0x00000000000079c5 */ /* 0x000fde0000000000 */
[----:B------:R-:W-:-:S04]  /*70c50*/  NOP ;  /* 0x0000000000007918 */ /* 0x000fc80000000000 */
[----:B------:R-:W-:Y:S01]  /*70c60*/  HGMMA.64x256x8.F32.TF32 R32, gdesc[UR8], R32, gsb0 ;  /* 0x07e00000082079f0 */ /* 0x000fe20008002820 */
[----:B------:R-:W-:Y:S02]  /*70c70*/  UIADD3.64 UR8, UR4, 0x1ffe, URZ ;  /* 0x00001ffe04087897 */ /* 0x000fe4000fffe03f */
[----:B------:R-:W-:Y:S01]  /*70c80*/  UIADD3.64 UR10, UR6, 0xffe, URZ ;  /* 0x00000ffe060a7897 */ /* 0x000fe2000fffe03f */
[----:B------:R-:W-:Y:S01]  /*70c90*/  IMAD.U32 R174, RZ, RZ, UR26 ;  /* 0x0000001affae7e24 */ /* 0x000fe2000f8e00ff */
        /* <DEDUP_REMOVED lines=9> */
[----:B------:R-:W-:-:S02]  /*70d30*/  WARPGROUP.DEPBAR.LE gsb0, 0x0 ;  /* 0x00008000000079c5 */ /* 0x000fc40000010000 */
[----:B------:R-:W-:-:S12]  /*70d40*/  WARPGROUP.ARRIVE ;  /* 0x00000000000079c5 */ /* 0x000fd80000000000 */
[----:B------:R-:W-:Y:S01]  /*70d50*/  HGMMA.64x256x8.F32.TF32 R32, gdesc[UR8], R32, gsb0 ;  /* 0x07e00000082079f0 */ /* 0x000fe20008002820 */
[----:B------:R-:W-:Y:S02]  /*70d60*/  UIADD3.64 UR8, UR4, 0x2000, URZ ;  /* 0x0000200004087897 */ /* 0x000fe4000fffe03f */
[----:B------:R-:W-:-:S05]  /*70d70*/  UIADD3.64 UR10, UR6, 0x1000, URZ ;  /* 0x00001000060a7897 */ /* 0x000fca000fffe03f */
[----:B------:R-:W-:Y:S01]  /*70d80*/  UMOV UR44, UR8 ;  /* 0x00000008002c7c82 */ /* 0x000fe20008000000 */
[----:B------:R-:W-:Y:S01]  /*70d90*/  IMAD.U32 R168, RZ, RZ, UR10 ;  /* 0x0000000affa87e24 */ /* 0x000fe2000f8e00ff */
[----:B------:R-:W-:Y:S01]  /*70da0*/  UMOV UR45, UR9 ;  /* 0x00000009002d7c82 */ /* 0x000fe20008000000 */
[----:B------:R-:W-:Y:S01]  /*70db0*/  IMAD.U32 R169, RZ, RZ, UR11 ;  /* 0x0000000bffa97e24 */ /* 0x000fe2000f8e00ff */
[----:B------:R-:W-:Y:S01]  /*70dc0*/  UMOV UR30, UR10 ;  /* 0x0000000a001e7c82 */ /* 0x000fe20008000000 */
[----:B------:R-:W-:Y:S01]  /*70dd0*/  UMOV UR31, UR11 ;  /* 0x0000000b001f7c82 */ /* 0x000fe20008000000 */
[----:B------:R-:W-:Y:S02]  /*70de0*/  WARPGROUP.DEPBAR.LE gsb0, 0x0 ;  /* 0x00008000000079c5 */ /* 0x000fe40000010000 */
[----:B------:R-:W-:-:S12]  /*70df0*/  WARPGROUP.ARRIVE ;  /* 0x00000000000079c5 */ /* 0x000fd80000000000 */
[----:B------:R-:W-:Y:S01]  /*70e00*/  HGMMA.64x256x8.F32.TF32 R32, gdesc[UR8], R32, gsb0 ;  /* 0x07e00000082079f0 */ /* 0x000fe20008002820 */
[----:B------:R-:W-:Y:S02]  /*70e10*/  UIADD3.64 UR8, UR4, 0x2002, URZ ;  /* 0x0000200204087897 */ /* 0x000fe4000fffe03f */
[----:B------:R-:W-:-:S05]  /*70e20*/  UIADD3.64 UR10, UR6, 0x1002, URZ ;  /* 0x00001002060a7897 */ /* 0x000fca000fffe03f */
[----:B------:R-:W-:Y:S01]  /*70e30*/  UMOV UR40, UR8 ;  /* 0x0000000800287c82 */ /* 0x000fe20008000000 */
[----:B------:R-:W-:Y:S01]  /*70e40*/  MOV R166, UR10 ;  /* 0x0000000a00a67c02 */ /* 0x000fe20008000f00 */
[----:B------:R-:W-:Y:S01]  /*70e50*/  IMAD.U32 R167, RZ, RZ, UR11 ;  /* 0x0000000bffa77e24 */ /* 0x000fe2000f8e00ff */
[----:B------:R-:W-:Y:S01]  /*70e60*/  UMOV UR41, UR9 ;  /* 0x0000000900297c82 */ /* 0x000fe20008000000 */
        /* <DEDUP_REMOVED lines=8> */
[----:B------:R-:W-:Y:S01]  /*70ef0*/  IMAD.U32 R164, RZ, RZ, UR10 ;  /* 0x0000000affa47e24 */ /* 0x000fe2000f8e00ff */
[----:B------:R-:W-:Y:S01]  /*70f00*/  MOV R165, UR11 ;  /* 0x0000000b00a57c02 */ /* 0x000fe20008000f00 */
        /* <DEDUP_REMOVED lines=29> */
[----:B------:R-:W-:Y:S01]  /*710e0*/  UIADD3.64 UR10, UR6, 0x1802, URZ ;  /* 0x00001802060a7897 */ /* 0x000fe2000fffe03f */
[----:B------:R-:W-:Y:S01]  /*710f0*/  UMOV UR56, UR24 ;  /* 0x0000001800387c82 */ /* 0x000fe20008000000 */
[----:B------:R-:W-:-:S03]  /*71100*/  UMOV UR57, UR25 ;  /* 0x0000001900397c82 */ /* 0x000fc60008000000 */
        /* <DEDUP_REMOVED lines=11> */
[----:B------:R-:W-:Y:S04]  /*711c0*/  STL.64 [R1+0x6bc0], R30 ;  /* 0x006bc01e01007387 */ /* 0x000fe80000100a00 */
[----:B------:R-:W-:Y:S04]  /*711d0*/  STL.64 [R1+0x6bb8], R28 ;  /* 0x006bb81c01007387 */ /* 0x000fe80000100a00 */
[----:B------:R-:W-:Y:S04]  /*711e0*/  STL.64 [R1+0x6bb0], R26 ;  /* 0x006bb01a01007387 */ /* 0x000fe80000100a00 */
[----:B------:R-:W-:Y:S04]  /*711f0*/  STL.64 [R1+0x6ba8], R24 ;  /* 0x006ba81801007387 */ /* 0x000fe80000100a00 */
        /* <DEDUP_REMOVED lines=13> */
[----:B------:R-:W-:Y:S01]  /*712d0*/  STL [R1+0x525c], R167 ;  /* 0x00525ca701007387 */ /* 0x000fe20000100800 */
[----:B------:R-:W-:-:S03]  /*712e0*/  IMAD.U32 R236, RZ, RZ, UR10 ;  /* 0x0000000affec7e24 */ /* 0x000fc6000f8e00ff */
[----:B------:R-:W-:Y:S01]  /*712f0*/  STL [R1+0x5268], R164 ;  /* 0x005268a401007387 */ /* 0x000fe20000100800 */
[----:B------:R-:W-:-:S03]  /*71300*/  IMAD.U32 R237, RZ, RZ, UR11 ;  /* 0x0000000bffed7e24 */ /* 0x000fc6000f8e00ff */
[----:B------:R-:W-:Y:S04]  /*71310*/  STL [R1+0x5264], R165 ;  /* 0x005264a501007387 */ /* 0x000fe80000100800 */
[----:B------:R-:W-:Y:S04]  /*71320*/  STL [R1+0x5270], R162 ;  /* 0x005270a201007387 */ /* 0x000fe80000100800 */
[----:B------:R-:W-:Y:S01]  /*71330*/  STL [R1+0x526c], R163 ;  /* 0x00526ca301007387 */ /* 0x000fe20000100800 */
[----:B------:R-:W-:Y:S02]  /*71340*/  WARPGROUP.DEPBAR.LE gsb0, 0x0 ;  /* 0x00008000000079c5 */ /* 0x000fe40000010000 */
[----:B------:R-:W-:-:S06]  /*71350*/  WARPGROUP.ARRIVE ;  /* 0x00000000000079c5 */ /* 0x000fcc0000000000 */
[----:B------:R-:W-:Y:S01]  /*71360*/  HGMMA.64x256x8.F32.TF32 R32, gdesc[UR8], R32, gsb0 ;  /* 0x07e00000082079f0 */ /* 0x000fe20008002820 */
[----:B------:R-:W-:Y:S04]  /*71370*/  STL [R1+0x5278], R248 ;  /* 0x005278f801007387 */ /* 0x000fe80000100800 */
[----:B------:R-:W-:Y:S04]  /*71380*/  STL [R1+0x5274], R249 ;  /* 0x005274f901007387 */ /* 0x000fe80000100800 */
[----:B------:R-:W-:Y:S04]  /*71390*/  STL [R1+0x5280], R242 ;  /* 0x005280f201007387 */ /* 0x000fe80000100800 */
[----:B------:R-:W-:Y:S04]  /*713a0*/  STL [R1+0x527c], R243 ;  /* 0x00527cf301007387 */ /* 0x000fe80000100800 */
[----:B------:R-:W-:Y:S04]  /*713b0*/  STL [R1+0x5288], R236 ;  /* 0x005288ec01007387 */ /* 0x000fe80000100800 */
[----:B------:R-:W-:Y:S01]  /*713c0*/  STL [R1+0x5284], R237 ;  /* 0x005284ed01007387 */ /* 0x000fe20000100800 */
[----:B------:R-:W-:-:S03]  /*713d0*/  WARPGROUP.DEPBAR.LE gsb0, 0x0 ;  /* 0x00008000000079c5 */ /* 0x000fc60000010000 */
        /* <DEDUP_REMOVED lines=127> */
[----:B------:R-:W2:Y:S01]  /*71bd0*/  LDL.LU.64 R24, [R1+0x6ba8] ;  /* 0x006ba80001187983 */ /* 0x000ea20000300a00 */
[----:B------:R-:W-:Y:S01]  /*71be0*/  MOV R14, UR15 ;  /* 0x0000000f000e7c02 */ /* 0x000fe20008000f00 */
[----:B------:R-:W-:Y:S01]  /*71bf0*/  UMOV UR15, UR21 ;  /* 0x00000015000f7c82 */ /* 0x000fe20008000000 */
[----:B------:R-:W-:Y:S01]  /*71c00*/  MOV R13, UR14 ;  /* 0x0000000e000d7c02 */ /* 0x000fe20008000f00 */
[----:B------:R-:W-:Y:S01]  /*71c10*/  UMOV UR14, UR20 ;  /* 0x00000014000e7c82 */ /* 0x000fe20008000000 */
[----:B------:R-:W-:Y:S01]  /*71c20*/  MOV R12, UR13 ;  /* 0x0000000d000c7c02 */ /* 0x000fe20008000f00 */
[----:B------:R-:W-:Y:S01]  /*71c30*/  UMOV UR13, UR15 ;  /* 0x0000000f000d7c82 */ /* 0x000fe20008000000 */
[----:B------:R-:W-:Y:S01]  /*71c40*/  MOV R7, UR12 ;  /* 0x0000000c00077c02 */ /* 0x000fe20008000f00 */
[----:B------:R-:W-:Y:S01]  /*71c50*/  UMOV UR12, UR14 ;  /* 0x0000000e000c7c82 */ /* 0x000fe20008000000 */
[----:B------:R-:W-:-:S06]  /*71c60*/  UIADD3.64 UR14, UR6, 0x1ffe, URZ ;  /* 0x00001ffe060e7897 */ /* 0x000fcc000fffe03f */
[----:B------:R-:W-:Y:S01]  /*71c70*/  MOV R192, UR14 ;  /* 0x0000000e00c07c02 */ /* 0x000fe20008000f00 */
[----:B------:R-:W-:Y:S01]  /*71c80*/  IMAD.U32 R193, RZ, RZ, UR15 ;  /* 0x0000000fffc17e24 */ /* 0x000fe2000f8e00ff */
[----:B--2---:R-:W-:-:S06]  /*71c90*/  WARPGROUP.ARRIVE ;  /* 0x00000000000079c5 */ /* 0x004fcc0000000000 */
[----:B------:R-:W-:Y:S01]  /*71ca0*/  HGMMA.64x256x8.F32.TF32 R24, gdesc[UR12], R24, gsb0 ;  /* 0x07e000000c1879f0 */ /* 0x000fe20008002818 */
[----:B------:R-:W-:Y:S01]  /*71cb0*/  UIADD3.64 UR14, UR6, 0x2000, URZ ;  /* 0x00002000060e7897 */ /* 0x000fe2000fffe03f */
[----:B------:R-:W-:Y:S01]  /*71cc0*/  UMOV UR12, UR4 ;  /* 0x00000004000c7c82 */ /* 0x000fe20008000000 */
[----:B------:R-:W-:-:S04]  /*71cd0*/  UMOV UR13, UR5 ;  /* 0x00000005000d7c82 */ /* 0x000fc80008000000 */
[----:B------:R-:W-:Y:S01]  /*71ce0*/  IMAD.U32 R202, RZ, RZ, UR14 ;  /* 0x0000000effca7e24 */ /* 0x000fe2000f8e00ff */
[----:B------:R-:W-:Y:S01]  /*71cf0*/  MOV R203, UR15 ;  /* 0x0000000f00cb7c02 */ /* 0x000fe20008000f00 */
[----:B------:R-:W-:Y:S02]  /*71d00*/  WARPGROUP.DEPBAR.LE gsb0, 0x0 ;  /* 0x00008000000079c5 */ /* 0x000fe40000010000 */
[----:B------:R-:W-:-:S15]  /*71d10*/  WARPGROUP.ARRIVE ;  /* 0x00000000000079c5 */ /* 0x000fde0000000000 */
[----:B------:R-:W-:-:S02]  /*71d20*/  NOP ;  /* 0x0000000000007918 */ /* 0x000fc40000000000 */
[----:B------:R-:W-:Y:S01]  /*71d30*/  HGMMA.64x256x8.F32.TF32 R24, gdesc[UR12], R24, gsb0 ;  /* 0x07e000000c1879f0 */ /* 0x000fe20008002818 */
[----:B------:R-:W-:Y:S01]  /*71d40*/  UIADD3.64 UR14, UR6, 0x2002, URZ ;  /* 0x00002002060e7897 */ /* 0x000fe2000fffe03f */
[----:B------:R-:W-:Y:S01]  /*71d50*/  UMOV UR12, UR60 ;  /* 0x0000003c000c7c82 */ /* 0x000fe20008000000 */
[----:B------:R-:W-:-:S04]  /*71d60*/  UMOV UR13, UR61 ;  /* 0x0000003d000d7c82 */ /* 0x000fc80008000000 */
[----:B------:R-:W-:Y:S02]  /*71d70*/  IMAD.U32 R198, RZ, RZ, UR14 ;  /* 0x0000000effc67e24 */ /* 0x000fe4000f8e00ff */
[----:B------:R-:W-:Y:S01]  /*71d80*/  IMAD.U32 R199, RZ, RZ, UR15 ;  /* 0x0000000fffc77e24 */ /* 0x000fe2000f8e00ff */
[----:B------:R-:W-:Y:S02]  /*71d90*/  WARPGROUP.DEPBAR.LE gsb0, 0x0 ;  /* 0x00008000000079c5 */ /* 0x000fe40000010000 */
[----:B------:R-:W-:-:S15]  /*71da0*/  WARPGROUP.ARRIVE ;  /* 0x00000000000079c5 */ /* 0x000fde0000000000 */
[----:B------:R-:W-:-:S01]  /*71db0*/  NOP ;  /* 0x0000000000007918 */ /* 0x000fc20000000000 */
[----:B------:R-:W-:Y:S01]  /*71dc0*/  HGMMA.64x256x8.F32.TF32 R24, gdesc[UR12], R24, gsb0 ;  /* 0x07e000000c1879f0 */ /* 0x000fe20008002818 */
[----:B------:R-:W-:Y:S01]  /*71dd0*/  UIADD3.64 UR14, UR6, 0x2004, URZ ;  /* 0x00002004060e7897 */ /* 0x000fe2000fffe03f */
[----:B------:R-:W-:Y:S01]  /*71de0*/  UMOV UR12, UR58 ;  /* 0x0000003a000c7c82 */ /* 0x000fe20008000000 */
[----:B------:R-:W-:Y:S01]  /*71df0*/  UMOV UR13, UR59 ;  /* 0x0000003b000d7c82 */ /* 0x000fe20008000000 */
[----:B------:R-:W-:Y:S01]  /*71e00*/  UMOV UR54, UR10 ;  /* 0x0000000a00367c82 */ /* 0x000fe20008000000 */
[----:B------:R-:W-:Y:S01]  /*71e10*/  UMOV UR55, UR11 ;  /* 0x0000000b00377c82 */ /* 0x000fe20008000000 */
[----:B------:R-:W-:Y:S02]  /*71e20*/  R2UR UR11, R4 ;  /* 0x00000000040b72ca */ /* 0x000fe400000e0000 */
[----:B------:R-:W-:Y:S01]  /*71e30*/  R2UR UR10, R3 ;  /* 0x00000000030a72ca */ /* 0x000fe200000e0000 */
[----:B------:R-:W-:Y:S01]  /*71e40*/  UMOV UR20, UR8 ;  /* 0x0000000800147c82 */ /* 0x000fe20008000000 */
[----:B------:R-:W-:-:S09]  /*71e50*/  UMOV UR21, UR9 ;  /* 0x0000000900157c82 */ /* 0x000fd20008000000 */
[----:B------:R-:W-:Y:S02]  /*71e60*/  UMOV UR9, UR11 ;  /* 0x0000000b00097c82 */ /* 0x000fe40008000000 */
[----:B------:R-:W-:Y:S01]  /*71e70*/  UMOV UR8, UR10 ;  /* 0x0000000a00087c82 */ /* 0x000fe20008000000 */
[----:B------:R-:W-:Y:S01]  /*71e80*/  UIADD3.64 UR10, UR6, 0x27fe, URZ ;  /* 0x000027fe060a7897 */ /* 0x000fe2000fffe03f */
[----:B------:R-:W-:Y:S02]  /*71e90*/  WARPGROUP.DEPBAR.LE gsb0, 0x0 ;  /* 0x00008000000079c5 */ /* 0x000fe40000010000 */
[----:B------:R-:W-:-:S06]  /*71ea0*/  WARPGROUP.ARRIVE ;  /* 0x00000000000079c5 */ /* 0x000fcc0000000000 */
[----:B------:R-:W-:Y:S01]  /*71eb0*/  HGMMA.64x256x8.F32.TF32 R24, gdesc[UR12], R24, gsb0 ;  /* 0x07e000000c1879f0 */ /* 0x000fe20008002818 */
[----:B------:R-:W-:Y:S01]  /*71ec0*/  IMAD.U32 R182, RZ, RZ, UR10 ;  /* 0x0000000affb67e24 */ /* 0x000fe2000f8e00ff */
[----:B------:R-:W-:Y:S01]  /*71ed0*/  MOV R183, UR11 ;  /* 0x0000000b00b77c02 */ /* 0x000fe20008000f00 */
[----:B------:R-:W-:Y:S02]  /*71ee0*/  WARPGROUP.DEPBAR.LE gsb0, 0x0 ;  /* 0x00008000000079c5 */ /* 0x000fe40000010000 */
[----:B------:R-:W-:-:S15]  /*71ef0*/  WARPGROUP.ARRIVE ;  /* 0x00000000000079c5 */ /* 0x000fde0000000000 */
[----:B------:R-:W-:-:S08]  /*71f00*/  NOP ;  /* 0x0000000000007918 */ /* 0x000fd00000000000 */
[----:B------:R-:W-:Y:S01]  /*71f10*/  HGMMA.64x256x8.F32.TF32 R24, gdesc[UR8], R24, gsb0 ;  /* 0x07e00000081879f0 */ /* 0x000fe20008002818 */
[----:B------:R-:W-:Y:S02]  /*71f20*/  R2UR UR9, R6 ;  /* 0x00000000060972ca */ /* 0x000fe400000e0000 */
[----:B------:R-:W-:Y:S01]  /*71f30*/  R2UR UR8, R5 ;  /* 0x00000000050872ca */ /* 0x000fe200000e0000 */
[----:B------:R-:W-:Y:S01]  /*71f40*/  UIADD3.64 UR10, UR6, 0x2800, URZ ;  /* 0x00002800060a7897 */ /* 0x000fe2000fffe03f */
[----:B------:R-:W-:Y:S01]  /*71f50*/  STL [R1+0x5290], R192 ;  /* 0x005290c001007387 */ /* 0x000fe20000100800 */
[----:B------:R-:W-:Y:S01]  /*71f60*/  MOV R194, UR14 ;  /* 0x0000000e00c27c02 */ /* 0x000fe20008000f00 */
[----:B------:R-:W-:Y:S02]  /*71f70*/  IMAD.U32 R195, RZ, RZ, UR15 ;  /* 0x0000000fffc37e24 */ /* 0x000fe4000f8e00ff */
[----:B------:R-:W-:Y:S01]  /*71f80*/  STL [R1+0x528c], R193 ;  /* 0x00528cc101007387 */ /* 0x000fe20000100800 */
[----:B------:R-:W-:-:S03]  /*71f90*/  IMAD.U32 R178, RZ, RZ, UR10 ;  /* 0x0000000affb27e24 */ /* 0x000fc6000f8e00ff */
[----:B------:R-:W-:Y:S01]  /*71fa0*/  STL [R1+0x5298], R202 ;  /* 0x005298ca01007387 */ /* 0x000fe20000100800 */
[----:B------:R-:W-:-:S03]  /*71fb0*/  IMAD.U32 R179, RZ, RZ, UR11 ;  /* 0x0000000bffb37e24 */ /* 0x000fc6000f8e00ff */
        /* <DEDUP_REMOVED lines=9> */
[----:B------:R-:W-:-:S02]  /*72050*/  WARPGROUP.DEPBAR.LE gsb0, 0x0 ;  /* 0x00008000000079c5 */ /* 0x000fc40000010000 */
[----:B------:R-:W-:-:S06]  /*72060*/  WARPGROUP.ARRIVE ;  /* 0x00000000000079c5 */ /* 0x000fcc0000000000 */
[----:B------:R-:W-:Y:S03]  /*72070*/  HGMMA.64x256x8.F32.TF32 R24, gdesc[UR8], R24, gsb0 ;  /* 0x07e00000081879f0 */ /* 0x000fe60008002818 */
[----:B------:R-:W-:Y:S02]  /*72080*/  WARPGROUP.DEPBAR.LE gsb0, 0x0 ;  /* 0x00008000000079c5 */ /* 0x000fe40000010000 */
[----:B------:R1:W-:Y:S01]  /*72090*/  STL.64 [R1+0x1a00], R24 ;  /* 0x001a001801007387 */ /* 0x0003e20000100a00 */
[----:B------:R-:W-:Y:S01]  /*720a0*/  IMAD.MOV.U32 R2, RZ, RZ, R150 ;  /* 0x000000ffff027224 */ /* 0x000fe200078e0096 */
[----:B------:R-:W-:Y:S01]  /*720b0*/  MOV R0, R151 ;  /* 0x0000009700007202 */ /* 0x000fe20000000f00 */
[----:B------:R-:W-:Y:S01]  /*720c0*/  IMAD.MOV.U32 R3, RZ, RZ, R149 ;  /* 0x000000ffff037224 */ /* 0x000fe200078e0095 */
[----:B------:R2:W-:Y:S01]  /*720d0*/  STL.64 [R1+0x1a08], R26 ;  /* 0x001a081a01007387 */ /* 0x0005e20000100a00 */
[----:B------:R-:W-:-:S03]  /*720e0*/  MOV R4, R148 ;  /* 0x0000009400047202 */ /* 0x000fc60000000f00 */
[----:B------:R-:W3:Y:S04]  /*720f0*/  LDL.LU.64 R150, [R1+0x6ba0] ;  /* 0x006ba00001967983 */ /* 0x000ee80000300a00 */
[----:B------:R-:W4:Y:S01]  /*72100*/  LDL.LU.64 R148, [R1+0x6b98] ;  /* 0x006b980001947983 */ /* 0x000f220000300a00 */
[----:B------:R-:W-:Y:S01]  /*72110*/  MOV R252, R28 ;  /* 0x0000001c00fc7202 */ /* 0x000fe20000000f00 */
[----:B------:R-:W-:Y:S02]  /*72120*/  IMAD.MOV.U32 R251, RZ, RZ, R29 ;  /* 0x000000fffffb7224 */ /* 0x000fe400078e001d */
[----:B-1----:R-:W4:Y:S01]  /*72130*/  LDL.LU.64 R24, [R1+0x1800] ;  /* 0x0018000001187983 */ /* 0x002f220000300a00 */
[----:B------:R-:W-:Y:S01]  /*72140*/  IMAD.MOV.U32 R250, RZ, RZ, R30 ;  /* 0x000000fffffa7224 */ /* 0x000fe200078e001e */
[----:B------:R-:W-:-:S02]  /*72150*/  MOV R249, R31 ;  /* 0x0000001f00f97202 */ /* 0x000fc40000000f00 */
[----:B--2---:R-:W2:Y:S01]  /*72160*/  LDL.LU.64 R26, [R1+0x1808] ;  /* 0x00180800011a7983 */ /* 0x004ea20000300a00 */
[----:B------:R-:W-:Y:S01]  /*72170*/  IMAD.MOV.U32 R248, RZ, RZ, R32 ;  /* 0x000000fffff87224 */ /* 0x000fe200078e0020 */
[----:B------:R-:W-:Y:S01]  /*72180*/  MOV R246, R34 ;  /* 0x0000002200f67202 */ /* 0x000fe20000000f00 */
[----:B------:R-:W-:Y:S01]  /*72190*/  IMAD.MOV.U32 R247, RZ, RZ, R33 ;  /* 0x000000fffff77224 */ /* 0x000fe200078e0021 */
[----:B------:R-:W2:Y:S01]  /*721a0*/  LDL.LU.64 R28, [R1+0x1810] ;  /* 0x00181000011c7983 */ /* 0x000ea20000300a00 */
[----:B------:R-:W-:Y:S01]  /*721b0*/  IMAD.MOV.U32 R245, RZ, RZ, R35 ;  /* 0x000000fffff57224 */ /* 0x000fe200078e0023 */
[----:B------:R-:W-:Y:S02]  /*721c0*/  MOV R243, R37 ;  /* 0x0000002500f37202 */ /* 0x000fe40000000f00 */
[----:B------:R-:W2:Y:S01]  /*721d0*/  LDL.LU.64 R30, [R1+0x1818] ;  /* 0x00181800011e7983 */ /* 0x000ea20000300a00 */
[----:B------:R-:W-:-:S03]  /*721e0*/  IMAD.MOV.U32 R244, RZ, RZ, R36 ;  /* 0x000000fffff47224 */ /* 0x000fc600078e0024 */
[----:B------:R-:W2:Y:S01]  /*721f0*/  LDL.LU.64 R32, [R1+0x1820] ;  /* 0x0018200001207983 */ /* 0x000ea20000300a00 */
        /* <DEDUP_REMOVED lines=145> */
[----:B------:R-:W-:Y:S01]  /*72b10*/  R2UR UR15, R14 ;  /* 0x000000000e0f72ca */ /* 0x000fe200000e0000 */
[----:B------:R-:W-:Y:S01]  /*72b20*/  IMAD.MOV.U32 R17, RZ, RZ, R135 ;  /* 0x000000ffff117224 */ /* 0x000fe200078e0087 */
[----:B------:R-:W2:Y:S01]  /*72b30*/  LDL.LU.64 R130, [R1+0x19a8] ;  /* 0x0019a80001827983 */ /* 0x000ea20000300a00 */
[----:B------:R-:W-:Y:S01]  /*72b40*/  R2UR UR14, R13 ;  /* 0x000000000d0e72ca */ /* 0x000fe200000e0000 */
[----:B------:R-:W-:Y:S01]  /*72b50*/  IMAD.MOV.U32 R15, RZ, RZ, R137 ;  /* 0x000000ffff0f7224 */ /* 0x000fe200078e0089 */
[----:B------:R-:W-:Y:S01]  /*72b60*/  MOV R16, R136 ;  /* 0x0000008800107202 */ /* 0x000fe20000000f00 */
[----:B------:R-:W2:Y:S01]  /*72b70*/  LDL.LU.64 R132, [R1+0x19b0] ;  /* 0x0019b00001847983 */ /* 0x000ea20000300a00 */
[----:B------:R-:W-:Y:S01]  /*72b80*/  R2UR UR13, R12 ;  /* 0x000000000c0d72ca */ /* 0x000fe200000e0000 */
[----:B------:R-:W-:Y:S01]  /*72b90*/  IMAD.MOV.U32 R14, RZ, RZ, R138 ;  /* 0x000000ffff0e7224 */ /* 0x000fe200078e008a */
[----:B------:R-:W-:Y:S01]  /*72ba0*/  MOV R13, R139 ;  /* 0x0000008b000d7202 */ /* 0x000fe20000000f00 */
[----:B------:R-:W2:Y:S01]  /*72bb0*/  LDL.LU.64 R134, [R1+0x19b8] ;  /* 0x0019b80001867983 */ /* 0x000ea20000300a00 */
[----:B------:R-:W-:Y:S01]  /*72bc0*/  IMAD.MOV.U32 R12, RZ, RZ, R140 ;  /* 0x000000ffff0c7224 */ /* 0x000fe200078e008c */
[----:B------:R-:W-:Y:S01]  /*72bd0*/  R2UR UR12, R7 ;  /* 0x00000000070c72ca */ /* 0x000fe200000e0000 */
[----:B------:R-:W-:Y:S01]  /*72be0*/  IMAD.MOV.U32 R11, RZ, RZ, R141 ;  /* 0x000000ffff0b7224 */ /* 0x000fe200078e008d */
[----:B------:R-:W2:Y:S01]  /*72bf0*/  LDL.LU.64 R136, [R1+0x19c0] ;  /* 0x0019c00001887983 */ /* 0x000ea20000300a00 */
[----:B------:R-:W-:Y:S01]  /*72c00*/  MOV R10, R142 ;  /* 0x0000008e000a7202 */ /* 0x000fe20000000f00 */
[----:B------:R-:W-:-:S02]  /*72c10*/  IMAD.MOV.U32 R9, RZ, RZ, R143 ;  /* 0x000000ffff097224 */ /* 0x000fc400078e008f */
[----:B------:R-:W2:Y:S01]  /*72c20*/  LDL.LU.64 R138, [R1+0x19c8] ;  /* 0x0019c800018a7983 */ /* 0x000ea20000300a00 */
[----:B------:R-:W-:Y:S01]  /*72c30*/  IMAD.MOV.U32 R8, RZ, RZ, R144 ;  /* 0x000000ffff087224 */ /* 0x000fe200078e0090 */
[----:B------:R-:W-:Y:S02]  /*72c40*/  MOV R7, R145 ;  /* 0x0000009100077202 */ /* 0x000fe40000000f00 */
[----:B------:R-:W2:Y:S01]  /*72c50*/  LDL.LU.64 R140, [R1+0x19d0] ;  /* 0x0019d000018c7983 */ /* 0x000ea20000300a00 */
[----:B------:R-:W-:Y:S02]  /*72c60*/  IMAD.MOV.U32 R6, RZ, RZ, R146 ;  /* 0x000000ffff067224 */ /* 0x000fe400078e0092 */
[----:B------:R-:W-:Y:S01]  /*72c70*/  IMAD.MOV.U32 R5, RZ, RZ, R147 ;  /* 0x000000ffff057224 */ /* 0x000fe200078e0093 */
[----:B------:R-:W2:Y:S04]  /*72c80*/  LDL.LU.64 R142, [R1+0x19d8] ;  /* 0x0019d800018e7983 */ /* 0x000ea80000300a00 */
[----:B------:R-:W2:Y:S04]  /*72c90*/  LDL.LU.64 R144, [R1+0x19e0] ;  /* 0x0019e00001907983 */ /* 0x000ea80000300a00 */
[----:B------:R-:W2:Y:S01]  /*72ca0*/  LDL.LU.64 R146, [R1+0x19e8] ;  /* 0x0019e80001927983 */ /* 0x000ea20000300a00 */
[----:B---3--:R-:W-:-:S02]  /*72cb0*/  R2UR UR9, R150 ;  /* 0x00000000960972ca */ /* 0x008fc400000e0000 */
[----:B------:R-:W-:Y:S02]  /*72cc0*/  R2UR UR8, R151 ;  /* 0x00000000970872ca */ /* 0x000fe400000e0000 */
[----:B----4-:R-:W-:Y:S02]  /*72cd0*/  R2UR UR11, R148 ;  /* 0x00000000940b72ca */ /* 0x010fe400000e0000 */
[----:B------:R-:W-:Y:S02]  /*72ce0*/  R2UR UR10, R149 ;  /* 0x00000000950a72ca */ /* 0x000fe400000e0000 */
[----:B------:R-:W3:Y:S04]  /*72cf0*/  LDL.LU.64 R148, [R1+0x19f0] ;  /* 0x0019f00001947983 */ /* 0x000ee80000300a00 */
        /* <DEDUP_REMOVED lines=193> */
[----:B------:R-:W-:-:S05]  /*73910*/  UIADD3.64 UR58, UR6, 0x2802, URZ ;  /* 0x00002802063a7897 */ /* 0x000fca000fffe03f */
[----:B--2---:R-:W-:-:S06]  /*73920*/  WARPGROUP.ARRIVE ;  /* 0x00000000000079c5 */ /* 0x004fcc0000000000 */
[----:B------:R-:W-:Y:S01]  /*73930*/  HGMMA.64x256x8.F32.TF32 R24, gdesc[UR56], R24, gsb0 ;  /* 0x07e00000381879f0 */ /* 0x000fe20008002818 */
[----:B------:R-:W-:Y:S01]  /*73940*/  IMAD.U32 R160, RZ, RZ, UR58 ;  /* 0x0000003affa07e24 */ /* 0x000fe2000f8e00ff */
[----:B------:R-:W-:Y:S01]  /*73950*/  MOV R161, UR59 ;  /* 0x0000003b00a17c02 */ /* 0x000fe20008000f00 */
[----:B------:R-:W-:Y:S01]  /*73960*/  UIADD3.64 UR58, UR6, 0x2804, URZ ;  /* 0x00002804063a7897 */ /* 0x000fe2000fffe03f */
[----:B------:R-:W-:Y:S01]  /*73970*/  UMOV UR56, UR52 ;  /* 0x0000003400387c82 */ /* 0x000fe20008000000 */
[----:B------:R-:W-:-:S04]  /*73980*/  UMOV UR57, UR53 ;  /* 0x0000003500397c82 */ /* 0x000fc80008000000 */
[----:B------:R-:W-:Y:S02]  /*73990*/  IMAD.U32 R158, RZ, RZ, UR58 ;  /* 0x0000003aff9e7e24 */ /* 0x000fe4000f8e00ff */
[----:B------:R-:W-:Y:S01]  /*739a0*/  IMAD.U32 R159, RZ, RZ, UR59 ;  /* 0x0000003bff9f7e24 */ /* 0x000fe2000f8e00ff */
[----:B------:R-:W-:Y:S02]  /*739b0*/  WARPGROUP.DEPBAR.LE gsb0, 0x0 ;  /* 0x00008000000079c5 */ /* 0x000fe40000010000 */
[----:B------:R-:W-:-:S14]  /*739c0*/  WARPGROUP.ARRIVE ;  /* 0x00000000000079c5 */ /* 0x000fdc0000000000 */
[----:B------:R-:W-:Y:S01]  /*739d0*/  HGMMA.64x256x8.F32.TF32 R24, gdesc[UR56], R24, gsb0 ;  /* 0x07e00000381879f0 */ /* 0x000fe20008002818 */
[----:B------:R-:W-:Y:S01]  /*739e0*/  UIADD3.64 UR58, UR6, 0x2ffe, URZ ;  /* 0x00002ffe063a7897 */ /* 0x000fe2000fffe03f */
[----:B------:R-:W-:Y:S01]  /*739f0*/  UMOV UR56, UR48 ;  /* 0x0000003000387c82 */ /* 0x000fe20008000000 */
[----:B------:R-:W-:-:S04]  /*73a00*/  UMOV UR57, UR49 ;  /* 0x0000003100397c82 */ /* 0x000fc80008000000 */
[----:B------:R-:W-:Y:S01]  /*73a10*/  MOV R156, UR58 ;  /* 0x0000003a009c7c02 */ /* 0x000fe20008000f00 */
[----:B------:R-:W-:Y:S01]  /*73a20*/  IMAD.U32 R157, RZ, RZ, UR59 ;  /* 0x0000003bff9d7e24 */ /* 0x000fe2000f8e00ff */
[----:B------:R-:W-:Y:S02]  /*73a30*/  WARPGROUP.DEPBAR.LE gsb0, 0x0 ;  /* 0x00008000000079c5 */ /* 0x000fe40000010000 */
[----:B------:R-:W-:-:S15]  /*73a40*/  WARPGROUP.ARRIVE ;  /* 0x00000000000079c5 */ /* 0x000fde0000000000 */
[----:B------:R-:W-:-:S02]  /*73a50*/  NOP ;  /* 0x0000000000007918 */ /* 0x000fc40000000000 */
        /* <DEDUP_REMOVED lines=48> */
[----:B------:R-:W-:-:S05]  /*73d60*/  UMOV UR57, UR25 ;  /* 0x0000001900397c82 */ /* 0x000fca0008000000 */
[----:B------:R-:W-:Y:S01]  /*73d70*/  UMOV UR60, UR58 ;  /* 0x0000003a003c7c82 */ /* 0x000fe20008000000 */
[----:B------:R-:W-:Y:S01]  /*73d80*/  UMOV UR61, UR59 ;  /* 0x0000003b003d7c82 */ /* 0x000fe20008000000 */
[----:B------:R-:W-:Y:S02]  /*73d90*/  WARPGROUP.DEPBAR.LE gsb0, 0x0 ;  /* 0x00008000000079c5 */ /* 0x000fe40000010000 */
[----:B------:R-:W-:-:S15]  /*73da0*/  WARPGROUP.ARRIVE ;  /* 0x00000000000079c5 */ /* 0x000fde0000000000 */
[----:B------:R-:W-:-:S01]  /*73db0*/  NOP ;  /* 0x0000000000007918 */ /* 0x000fc20000000000 */
[----:B------:R-:W-:Y:S01]  /*73dc0*/  HGMMA.64x256x8.F32.TF32 R24, gdesc[UR56], R24, gsb0 ;  /* 0x07e00000381879f0 */ /* 0x000fe20008002818 */
[----:B------:R-:W-:Y:S01]  /*73dd0*/  UIADD3.64 UR58, UR6, 0x3804, URZ ;  /* 0x00003804063a7897 */ /* 0x000fe2000fffe03f */
[----:B------:R-:W-:Y:S01]  /*73de0*/  UMOV UR56, UR20 ;  /* 0x0000001400387c82 */ /* 0x000fe20008000000 */
[----:B------:R-:W-:Y:S01]  /*73df0*/  UMOV UR57, UR21 ;  /* 0x0000001500397c82 */ /* 0x000fe20008000000 */
        /* <DEDUP_REMOVED lines=8> */
[----:B------:R-:W-:-:S03]  /*73e80*/  MOV R20, UR58 ;  /* 0x0000003a00147c02 */ /* 0x000fc60008000f00 */
        /* <DEDUP_REMOVED lines=143> */
[----:B------:R-:W-:Y:S01]  /*74780*/  UIADD3.64 UR56, UR4, 0x1fe, URZ ;  /* 0x000001fe04387897 */ /* 0x000fe2000fffe03f */
[----:B------:R-:W-:Y:S01]  /*74790*/  UMOV UR58, UR16 ;  /* 0x00000010003a7c82 */ /* 0x000fe20008000000 */
[----:B------:R-:W-:Y:S01]  /*747a0*/  UMOV UR59, UR17 ;  /* 0x00000011003b7c82 */ /* 0x000fe20008000000 */
[----:B--2---:R-:W-:-:S06]  /*747b0*/  WARPGROUP.ARRIVE ;  /* 0x00000000000079c5 */ /* 0x004fcc0000000000 */
[----:B------:R-:W-:Y:S01]  /*747c0*/  HGMMA.64x256x8.F32.TF32 R24, gdesc[UR56], R24, gsb0 ;  /* 0x07e00000381879f0 */ /* 0x000fe20008002818 */
[----:B------:R-:W-:Y:S01]  /*747d0*/  UIADD3.64 UR56, UR4, 0x200, URZ ;  /* 0x0000020004387897 */ /* 0x000fe2000fffe03f */
[----:B------:R-:W-:Y:S01]  /*747e0*/  UMOV UR58, UR6 ;  /* 0x00000006003a7c82 */ /* 0x000fe20008000000 */
[----:B------:R-:W-:Y:S01]  /*747f0*/  UMOV UR59, UR7 ;  /* 0x00000007003b7c82 */ /* 0x000fe20008000000 */
[----:B------:R-:W-:Y:S02]  /*74800*/  WARPGROUP.DEPBAR.LE gsb0, 0x0 ;  /* 0x00008000000079c5 */ /* 0x000fe40000010000 */
[----:B------:R-:W-:-:S15]  /*74810*/  WARPGROUP.ARRIVE ;  /* 0x00000000000079c5 */ /* 0x000fde0000000000 */
[----:B------:R-:W-:-:S07]  /*74820*/  NOP ;  /* 0x0000000000007918 */ /* 0x000fce0000000000 */
[----:B------:R-:W-:Y:S01]  /*74830*/  HGMMA.64x256x8.F32.TF32 R24, gdesc[UR56], R24, gsb0 ;  /* 0x07e00000381879f0 */ /* 0x000fe20008002818 */
[----:B------:R-:W-:Y:S01]  /*74840*/  UIADD3.64 UR56, UR4, 0x202, URZ ;  /* 0x0000020204387897 */ /* 0x000fe2000fffe03f */
[----:B------:R-:W-:Y:S01]  /*74850*/  UMOV UR58, UR8 ;  /* 0x00000008003a7c82 */ /* 0x000fe20008000000 */
[----:B------:R-:W-:Y:S01]  /*74860*/  UMOV UR59, UR9 ;  /* 0x00000009003b7c82 */ /* 0x000fe20008000000 */
[----:B------:R-:W-:Y:S01]  /*74870*/  UIADD3.64 UR8, UR4, 0x204, URZ ;  /* 0x0000020404087897 */ /* 0x000fe2000fffe03f */
[----:B------:R-:W-:Y:S02]  /*74880*/  WARPGROUP.DEPBAR.LE gsb0, 0x0 ;  /* 0x00008000000079c5 */ /* 0x000fe40000010000 */
[----:B------:R-:W-:-:S15]  /*74890*/  WARPGROUP.ARRIVE ;  /* 0x00000000000079c5 */ /* 0x000fde0000000000 */
[----:B------:R-:W-:-:S06]  /*748a0*/  NOP ;  /* 0x0000000000007918 */ /* 0x000fcc0000000000 */
[----:B------:R-:W-:Y:S01]  /*748b0*/  HGMMA.64x256x8.F32.TF32 R24, gdesc[UR56], R24, gsb0 ;  /* 0x07e00000381879f0 */ /* 0x000fe20008002818 */
[----:B------:R-:W-:Y:S02]  /*748c0*/  MOV R4, UR9 ;  /* 0x0000000900047c02 */ /* 0x000fe40008000f00 */
[----:B------:R-:W-:Y:S01]  /*748d0*/  MOV R3, UR8 ;  /* 0x0000000800037c02 */ /* 0x000fe20008000f00 */
        /* <DEDUP_REMOVED lines=12> */
[----:B------:R-:W-:Y:S04]  /*749a0*/  STL [R1+0x6788], R4 ;  /* 0x0067880401007387 */ /* 0x000fe80000100800 */
[----:B------:R-:W-:Y:S01]  /*749b0*/  STL [R1+0x678c], R3 ;  /* 0x00678c0301007387 */ /* 0x000fe20000100800 */
[----:B------:R-:W-:Y:S02]  /*749c0*/  WARPGROUP.DEPBAR.LE gsb0, 0x0 ;  /* 0x00008000000079c5 */ /* 0x000fe40000010000 */
[----:B------:R-:W-:-:S15]  /*749d0*/  WARPGROUP.ARRIVE ;  /* 0x00000000000079c5 */ /* 0x000fde0000000000 */
[----:B------:R-:W-:-:S05]  /*749e0*/  NOP ;  /* 0x0000000000007918 */ /* 0x000fca0000000000 */
[----:B------:R-:W-:Y:S03]  /*749f0*/  HGMMA.64x256x8.F32.TF32 R24, gdesc[UR12], R24, gsb0 ;  /* 0x07e000000c1879f0 */ /* 0x000fe60008002818 */
[----:B------:R-:W-:Y:S02]  /*74a00*/  WARPGROUP.DEPBAR.LE gsb0, 0x0 ;  /* 0x00008000000079c5 */ /* 0x000fe40000010000 */
[----:B------:R1:W-:Y:S01]  /*74a10*/  STL.64 [R1+0x1800], R24 ;  /* 0x0018001801007387 */ /* 0x0003e20000100a00 */
[----:B------:R-:W-:-:S03]  /*74a20*/  IMAD.MOV.U32 R252, RZ, RZ, R28 ;  /* 0x000000fffffc7224 */ /* 0x000fc600078e001c */
[----:B------:R-:W-:Y:S01]  /*74a30*/  STL.64 [R1+0x1808], R26 ;  /* 0x0018081a01007387 */ /* 0x000fe20000100a00 */
[----:B------:R-:W-:Y:S02]  /*74a40*/  MOV R251, R29 ;  /* 0x0000001d00fb7202 */ /* 0x000fe40000000f00 */
[----:B-1----:R-:W-:Y:S01]  /*74a50*/  MOV R24, UR13 ;  /* 0x0000000d00187c02 */ /* 0x002fe20008000f00 */
[----:B------:R-:W-:-:S04]  /*74a60*/  IMAD.MOV.U32 R250, RZ, RZ, R30 ;  /* 0x000000fffffa7224 */ /* 0x000fc800078e001e */
[----:B------:R1:W-:Y:S01]  /*74a70*/  STL [R1+0x6794], R24 ;  /* 0x0067941801007387 */ /* 0x0003e20000100800 */
[----:B------:R-:W-:Y:S01]  /*74a80*/  IMAD.MOV.U32 R249, RZ, RZ, R31 ;  /* 0x000000fffff97224 */ /* 0x000fe200078e001f */
[----:B------:R-:W-:Y:S01]  /*74a90*/  MOV R248, R32 ;  /* 0x0000002000f87202 */ /* 0x000fe20000000f00 */
[----:B------:R-:W-:Y:S01]  /*74aa0*/  IMAD.MOV.U32 R247, RZ, RZ, R33 ;  /* 0x000000fffff77224 */ /* 0x000fe200078e0021 */
[----:B------:R-:W-:Y:S01]  /*74ab0*/  MOV R245, R35 ;  /* 0x0000002300f57202 */ /* 0x000fe20000000f00 */
[----:B------:R-:W-:Y:S01]  /*74ac0*/  IMAD.MOV.U32 R246, RZ, RZ, R34 ;  /* 0x000000fffff67224 */ /* 0x000fe200078e0022 */
[----:B-1----:R-:W2:Y:S04]  /*74ad0*/  LDL.LU.64 R24, [R1+0x1600] ;  /* 0x0016000001187983 */ /* 0x002ea80000300a00 */
[----:B------:R-:W3:Y:S01]  /*74ae0*/  LDL.LU.64 R26, [R1+0x1608] ;  /* 0x00160800011a7983 */ /* 0x000ee20000300a00 */
[----:B------:R-:W-:-:S03]  /*74af0*/  IMAD.MOV.U32 R244, RZ, RZ, R36 ;  /* 0x000000fffff47224 */ /* 0x000fc600078e0024 */
[----:B------:R-:W4:Y:S01]  /*74b00*/  LDL.LU.64 R28, [R1+0x1610] ;  /* 0x00161000011c7983 */ /* 0x000f220000300a00 */
[----:B------:R-:W-:-:S03]  /*74b10*/  IMAD.MOV.U32 R243, RZ, RZ, R37 ;  /* 0x000000fffff37224 */ /* 0x000fc600078e0025 */
[----:B------:R-:W2:Y:S01]  /*74b20*/  LDL.LU.64 R30, [R1+0x1618] ;  /* 0x00161800011e7983 */ /* 0x000ea20000300a00 */
[----:B------:R-:W-:Y:S01]  /*74b30*/  MOV R242, R38 ;  /* 0x0000002600f27202 */ /* 0x000fe20000000f00 */
[----:B------:R-:W-:Y:S02]  /*74b40*/  IMAD.MOV.U32 R241, RZ, RZ, R39 ;  /* 0x000000fffff17224 */ /* 0x000fe400078e0027 */
[----:B------:R-:W3:Y:S01]  /*74b50*/  LDL.LU.64 R32, [R1+0x1620] ;  /* 0x0016200001207983 */ /* 0x000ee20000300a00 */
[----:B------:R-:W-:Y:S01]  /*74b60*/  IMAD.MOV.U32 R240, RZ, RZ, R40 ;  /* 0x000000fffff07224 */ /* 0x000fe200078e0028 */
[----:B------:R-:W-:Y:S02]  /*74b70*/  MOV R239, R41 ;  /* 0x0000002900ef7202 */ /* 0x000fe40000000f00 */
[----:B------:R-:W4:Y:S01]  /*74b80*/  LDL.LU.64 R34, [R1+0x1628] ;  /* 0x0016280001227983 */ /* 0x000f220000300a00 */
[----:B------:R-:W-:-:S03]  /*74b90*/  IMAD.MOV.U32 R238, RZ, RZ, R42 ;  /* 0x000000ffffee7224 */ /* 0x000fc600078e002a */
[----:B------:R-:W2:Y:S01]  /*74ba0*/  LDL.LU.64 R36, [R1+0x1630] ;  /* 0x0016300001247983 */ /* 0x000ea20000300a00 */
[----:B------:R-:W-:Y:S01]  /*74bb0*/  IMAD.MOV.U32 R237, RZ, RZ, R43 ;  /* 0x000000ffffed7224 */ /* 0x000fe200078e002b */
[----:B------:R-:W-:Y:S02]  /*74bc0*/  MOV R236, R44 ;  /* 0x0000002c00ec7202 */ /* 0x000fe40000000f00 */
[----:B------:R-:W3:Y:S01]  /*74bd0*/  LDL.LU.64 R38, [R1+0x1638] ;  /* 0x0016380001267983 */ /* 0x000ee20000300a00 */
[----:B------:R-:W-:Y:S01]  /*74be0*/  IMAD.MOV.U32 R235, RZ, RZ, R45 ;  /* 0x000000ffffeb7224 */ /* 0x000fe200078e002d */
[----:B------:R-:W-:Y:S02]  /*74bf0*/  MOV R233, R47 ;  /* 0x0000002f00e97202 */ /* 0x000fe40000000f00 */
[----:B------:R-:W4:Y:S01]  /*74c00*/  LDL.LU.64 R40, [R1+0x1640] ;  /* 0x0016400001287983 */ /* 0x000f220000300a00 */
[----:B------:R-:W-:-:S03]  /*74c10*/  IMAD.MOV.U32 R234, RZ, RZ, R46 ;  /* 0x000000ffffea7224 */ /* 0x000fc600078e002e */
[----:B------:R-:W2:Y:S01]  /*74c20*/  LDL.LU.64 R42, [R1+0x1648] ;  /* 0x00164800012a7983 */ /* 0x000ea20000300a00 */
[----:B------:R-:W-:Y:S01]  /*74c30*/  IMAD.MOV.U32 R232, RZ, RZ, R48 ;  /* 0x000000ffffe87224 */ /* 0x000fe200078e0030 */
[----:B------:R-:W-:Y:S01]  /*74c40*/  MOV R230, R50 ;  /* 0x0000003200e67202 */ /* 0x000fe20000000f00 */
[----:B------:R-:W-:Y:S01]  /*74c50*/  IMAD.MOV.U32 R231, RZ, RZ, R49 ;  /* 0x000000ffffe77224 */ /* 0x000fe200078e0031 */
        /* <DEDUP_REMOVED lines=150> */
[----:B------:R-:W-:Y:S02]  /*755c0*/  IMAD.MOV.U32 R2, RZ, RZ, R150 ;  /* 0x000000ffff027224 */ /* 0x000fe400078e0096 */
[----:B------:R-:W-:Y:S01]  /*755d0*/  IMAD.MOV.U32 R0, RZ, RZ, R151 ;  /* 0x000000ffff007224 */ /* 0x000fe200078e0097 */
[----:B------:R-:W3:Y:S04]  /*755e0*/  LDL.LU.64 R146, [R1+0x17e8] ;  /* 0x0017e80001927983 */ /* 0x000ee80000300a00 */
[----:B------:R-:W4:Y:S04]  /*755f0*/  LDL.LU.64 R148, [R1+0x17f0] ;  /* 0x0017f00001947983 */ /* 0x000f280000300a00 */
[----:B------:R-:W2:Y:S04]  /*75600*/  LDL.LU.64 R150, [R1+0x17f8] ;  /* 0x0017f80001967983 */ /* 0x000ea80000300a00 */
[----:B--2---:R-:W-:Y:S04]  /*75610*/  STL.64 [R1+0x6990], R150 ;  /* 0x0069909601007387 */ /* 0x004fe80000100a00 */
[----:B----4-:R-:W-:Y:S04]  /*75620*/  STL.64 [R1+0x6988], R148 ;  /* 0x0069889401007387 */ /* 0x010fe80000100a00 */
[----:B---3--:R-:W-:Y:S04]  /*75630*/  STL.64 [R1+0x6980], R146 ;  /* 0x0069809201007387 */ /* 0x008fe80000100a00 */
        /* <DEDUP_REMOVED lines=61> */
[----:B------:R-:W-:Y:S01]  /*75a10*/  IMAD.MOV.U32 R251, RZ, RZ, R0 ;  /* 0x000000fffffb7224 */ /* 0x000fe200078e0000 */
[----:B------:R-:W-:Y:S02]  /*75a20*/  UIADD3.64 UR16, UR4, 0x1202, URZ ;  /* 0x0000120204107897 */ /* 0x000fe4000fffe03f */
[----:B------:R-:W-:-:S03]  /*75a30*/  UIADD3.64 UR20, UR4, 0x1204, URZ ;  /* 0x0000120404147897 */ /* 0x000fc6000fffe03f */
[----:B--2---:R-:W-:-:S06]  /*75a40*/  WARPGROUP.ARRIVE ;  /* 0x00000000000079c5 */ /* 0x004fcc0000000000 */
[----:B------:R-:W-:Y:S01]  /*75a50*/  HGMMA.64x256x8.F32.TF32 R124, gdesc[UR16], R124, gsb0 ;  /* 0x07e00000107c79f0 */ /* 0x000fe2000800287c */
[----:B------:R-:W-:Y:S02]  /*75a60*/  UIADD3.64 UR24, UR4, 0x21fe, URZ ;  /* 0x000021fe04187897 */ /* 0x000fe4000fffe03f */
[----:B------:R-:W-:Y:S02]  /*75a70*/  WARPGROUP.DEPBAR.LE gsb0, 0x0 ;  /* 0x00008000000079c5 */ /* 0x000fe40000010000 */
[----:B------:R-:W-:-:S15]  /*75a80*/  WARPGROUP.ARRIVE ;  /* 0x00000000000079c5 */ /* 0x000fde0000000000 */
[----:B------:R-:W-:-:S08]  /*75a90*/  NOP ;  /* 0x0000000000007918 */ /* 0x000fd00000000000 */
        /* <DEDUP_REMOVED lines=62> */
[----:B------:R-:W-:Y:S01]  /*75e80*/  STL.64 [R1+0x6850], R70 ;  /* 0x0068504601007387 */ /* 0x000fe20000100a00 */
[----:B------:R-:W-:-:S02]  /*75e90*/  WARPGROUP.DEPBAR.LE gsb0, 0x0 ;  /* 0x00008000000079c5 */ /* 0x000fc40000010000 */
[----:B------:R-:W-:-:S06]  /*75ea0*/  WARPGROUP.ARRIVE ;  /* 0x00000000000079c5 */ /* 0x000fcc0000000000 */
        /* <DEDUP_REMOVED lines=16> */
[----:B------:R-:W-:-:S03]  /*75fb0*/  MOV R7, UR12 ;  /* 0x0000000c00077c02 */ /* 0x000fc60008000f00 */
        /* <DEDUP_REMOVED lines=138> */
[----:B------:R-:W-:-:S02]  /*76860*/  UIADD3.64 UR58, UR4, 0x1fe, URZ ;  /* 0x000001fe043a7897 */ /* 0x000fc4000fffe03f */
[----:B------:R-:W-:-:S05]  /*76870*/  UIADD3.64 UR10, UR6, 0x1ffe, URZ ;  /* 0x00001ffe060a7897 */ /* 0x000fca000fffe03f */
[----:B------:R-:W-:Y:S01]  /*76880*/  UMOV UR12, UR58 ;  /* 0x0000003a000c7c82 */ /* 0x000fe20008000000 */
[----:B------:R-:W-:Y:S01]  /*76890*/  UMOV UR13, UR59 ;  /* 0x0000003b000d7c82 */ /* 0x000fe20008000000 */
[----:B------:R-:W-:Y:S01]  /*768a0*/  UMOV UR14, UR10 ;  /* 0x0000000a000e7c82 */ /* 0x000fe20008000000 */
[----:B------:R-:W-:Y:S01]  /*768b0*/  UMOV UR15, UR11 ;  /* 0x0000000b000f7c82 */ /* 0x000fe20008000000 */
[----:B--2---:R-:W-:-:S06]  /*768c0*/  WARPGROUP.ARRIVE ;  /* 0x00000000000079c5 */ /* 0x004fcc0000000000 */
[----:B------:R-:W-:Y:S03]  /*768d0*/  HGMMA.64x256x8.F32.TF32 R24, gdesc[UR12], R24, gsb0 ;  /* 0x07e000000c1879f0 */ /* 0x000fe60008002818 */
[----:B------:R-:W-:Y:S02]  /*768e0*/  WARPGROUP.DEPBAR.LE gsb0, 0x0 ;  /* 0x00008000000079c5 */ /* 0x000fe40000010000 */
[----:B------:R1:W-:Y:S04]  /*768f0*/  STL.64 [R1+0x1600], R24 ;  /* 0x0016001801007387 */ /* 0x0003e80000100a00 */
[----:B------:R2:W-:Y:S04]  /*76900*/  STL.64 [R1+0x1608], R26 ;  /* 0x0016081a01007387 */ /* 0x0005e80000100a00 */
[----:B-1----:R-:W3:Y:S01]  /*76910*/  LDL.LU R24, [R1+0x6794] ;  /* 0x0067940001187983 */ /* 0x002ee20000300800 */
        /* <DEDUP_REMOVED lines=124> */
[----:B---3--:R-:W-:Y:S02]  /*770e0*/  R2UR UR13, R24 ;  /* 0x00000000180d72ca */ /* 0x008fe400000e0000 */
[----:B------:R-:W3:Y:S04]  /*770f0*/  LDL.LU.64 R24, [R1+0x1400] ;  /* 0x0014000001187983 */ /* 0x000ee80000300a00 */
[----:B--2---:R-:W2:Y:S04]  /*77100*/  LDL.LU.64 R26, [R1+0x1408] ;  /* 0x00140800011a7983 */ /* 0x004ea80000300a00 */
[----:B------:R-:W4:Y:S04]  /*77110*/  LDL.LU.64 R28, [R1+0x1410] ;  /* 0x00141000011c7983 */ /* 0x000f280000300a00 */
[----:B------:R-:W3:Y:S04]  /*77120*/  LDL.LU.64 R30, [R1+0x1418] ;  /* 0x00141800011e7983 */ /* 0x000ee80000300a00 */
[----:B------:R-:W2:Y:S04]  /*77130*/  LDL.LU.64 R32, [R1+0x1420] ;  /* 0x0014200001207983 */ /* 0x000ea80000300a00 */
        /* <DEDUP_REMOVED lines=59> */
[----:B---3--:R-:W-:Y:S04]  /*774f0*/  STL.64 [R1+0x6778], R150 ;  /* 0x0067789601007387 */ /* 0x008fe80000100a00 */
[----:B----4-:R-:W-:Y:S04]  /*77500*/  STL.64 [R1+0x6770], R148 ;  /* 0x0067709401007387 */ /* 0x010fe80000100a00 */
        /* <DEDUP_REMOVED lines=44> */
[----:B------:R-:W-:Y:S01]  /*777d0*/  UIADD3.64 UR58, UR4, 0x200, URZ ;  /* 0x00000200043a7897 */ /* 0x000fe2000fffe03f */
[----:B------:R-:W-:Y:S01]  /*777e0*/  IMAD.MOV.U32 R132, RZ, RZ, R9 ;  /* 0x000000ffff847224 */ /* 0x000fe200078e0009 */
[----:B------:R-:W-:Y:S01]  /*777f0*/  UIADD3.64 UR10, UR6, 0x2000, URZ ;  /* 0x00002000060a7897 */ /* 0x000fe2000fffe03f */
[----:B------:R-:W-:Y:S01]  /*77800*/  IMAD.MOV.U32 R133, RZ, RZ, R252 ;  /* 0x000000ffff857224 */ /* 0x000fe200078e00fc */
[----:B------:R-:W3:Y:S01]  /*77810*/  LDL.LU R7, [R1+0x6790] ;  /* 0x0067900001077983 */ /* 0x000ee20000300800 */
        /* <DEDUP_REMOVED lines=12> */
[----:B------:R-:W-:Y:S01]  /*778e0*/  UMOV UR8, UR58 ;  /* 0x0000003a00087c82 */ /* 0x000fe20008000000 */
[----:B------:R-:W-:Y:S01]  /*778f0*/  UMOV UR9, UR59 ;  /* 0x0000003b00097c82 */ /* 0x000fe20008000000 */
[----:B------:R-:W4:Y:S04]  /*77900*/  LDL.LU R3, [R1+0x678c] ;  /* 0x00678c0001037983 */ /* 0x000f280000300800 */
[----:B------:R-:W3:Y:S01]  /*77910*/  LDL.LU R4, [R1+0x6788] ;  /* 0x0067880001047983 */ /* 0x000ee20000300800 */
[----:B------:R-:W-:-:S02]  /*77920*/  UIADD3.64 UR58, UR6, 0x2002, URZ ;  /* 0x00002002063a7897 */ /* 0x000fc4000fffe03f */
[----:B------:R-:W-:Y:S01]  /*77930*/  UIADD3.64 UR14, UR4, 0x11fe, URZ ;  /* 0x000011fe040e7897 */ /* 0x000fe2000fffe03f */
[----:B------:R-:W3:Y:S01]  /*77940*/  LDL.LU R8, [R1+0x6784] ;  /* 0x0067840001087983 */ /* 0x000ee20000300800 */
[----:B------:R-:W-:Y:S02]  /*77950*/  UIADD3.64 UR18, UR6, 0x27fe, URZ ;  /* 0x000027fe06127897 */ /* 0x000fe4000fffe03f */
[----:B------:R-:W-:Y:S01]  /*77960*/  UIADD3.64 UR22, UR6, 0x2804, URZ ;  /* 0x0000280406167897 */ /* 0x000fe2000fffe03f */
[----:B------:R-:W3:Y:S01]  /*77970*/  LDL.LU R9, [R1+0x6780] ;  /* 0x0067800001097983 */ /* 0x000ee20000300800 */
[----:B--2---:R-:W-:-:S06]  /*77980*/  WARPGROUP.ARRIVE ;  /* 0x00000000000079c5 */ /* 0x004fcc0000000000 */
[----:B------:R-:W-:Y:S01]  /*77990*/  HGMMA.64x256x8.F32.TF32 R124, gdesc[UR8], R124, gsb0 ;  /* 0x07e00000087c79f0 */ /* 0x000fe2000800287c */
[----:B------:R-:W-:Y:S01]  /*779a0*/  UIADD3.64 UR10, UR6, 0x2004, URZ ;  /* 0x00002004060a7897 */ /* 0x000fe2000fffe03f */
[----:B----4-:R-:W-:Y:S02]  /*779b0*/  R2UR UR8, R3 ;  /* 0x00000000030872ca */ /* 0x010fe400000e0000 */
[----:B---3--:R-:W-:Y:S01]  /*779c0*/  R2UR UR9, R4 ;  /* 0x00000000040972ca */ /* 0x008fe200000e0000 */
[----:B------:R-:W-:Y:S02]  /*779d0*/  WARPGROUP.DEPBAR.LE gsb0, 0x0 ;  /* 0x00008000000079c5 */ /* 0x000fe40000010000 */
[----:B------:R-:W-:-:S15]  /*779e0*/  WARPGROUP.ARRIVE ;  /* 0x00000000000079c5 */ /* 0x000fde0000000000 */
[----:B------:R-:W-:-:S06]  /*779f0*/  NOP ;  /* 0x0000000000007918 */ /* 0x000fcc0000000000 */
        /* <DEDUP_REMOVED lines=9> */
[----:B------:R-:W-:Y:S01]  /*77a90*/  R2UR UR12, R7 ;  /* 0x00000000070c72ca */ /* 0x000fe200000e0000 */
[----:B------:R-:W-:Y:S01]  /*77aa0*/  UIADD3.64 UR14, UR6, 0x2800, URZ ;  /* 0x00002800060e7897 */ /* 0x000fe2000fffe03f */
[----:B------:R-:W-:Y:S02]  /*77ab0*/  WARPGROUP.DEPBAR.LE gsb0, 0x0 ;  /* 0x00008000000079c5 */ /* 0x000fe40000010000 */
[----:B------:R-:W-:-:S15]  /*77ac0*/  WARPGROUP.ARRIVE ;  /* 0x00000000000079c5 */ /* 0x000fde0000000000 */
[----:B------:R-:W-:-:S04]  /*77ad0*/  NOP ;  /* 0x0000000000007918 */ /* 0x000fc80000000000 */
[----:B------:R-:W-:Y:S01]  /*77ae0*/  HGMMA.64x256x8.F32.TF32 R124, gdesc[UR8], R124, gsb0 ;  /* 0x07e00000087c79f0 */ /* 0x000fe2000800287c */
[----:B------:R-:W-:Y:S02]  /*77af0*/  UIADD3.64 UR18, UR6, 0x2802, URZ ;  /* 0x0000280206127897 */ /* 0x000fe4000fffe03f */
[----:B------:R-:W-:Y:S02]  /*77b00*/  WARPGROUP.DEPBAR.LE gsb0, 0x0 ;  /* 0x00008000000079c5 */ /* 0x000fe40000010000 */
[----:B------:R-:W-:-:S15]  /*77b10*/  WARPGROUP.ARRIVE ;  /* 0x00000000000079c5 */ /* 0x000fde0000000000 */
[----:B------:R-:W-:-:S08]  /*77b20*/  NOP ;  /* 0x0000000000007918 */ /* 0x000fd00000000000 */
[----:B------:R-:W-:Y:S03]  /*77b30*/  HGMMA.64x256x8.F32.TF32 R124, gdesc[UR12], R124, gsb0 ;  /* 0x07e000000c7c79f0 */ /* 0x000fe6000800287c */
        /* <DEDUP_REMOVED lines=34> */
[----:B------:R-:W-:Y:S01]  /*77d60*/  UMOV UR50, UR60 ;  /* 0x0000003c00327c82 */ /* 0x000fe20008000000 */
[----:B------:R-:W-:Y:S01]  /*77d70*/  UMOV UR51, UR61 ;  /* 0x0000003d00337c82 */ /* 0x000fe20008000000 */
        /* <DEDUP_REMOVED lines=190> */
[----:B------:R-:W3:Y:S01]  /*78960*/  LDL.LU.64 R24, [R1+0x6580] ;  /* 0x0065800001187983 */ /* 0x000ee20000300a00 */
[----:B------:R-:W-:-:S02]  /*78970*/  R2UR UR10, R8 ;  /* 0x00000000080a72ca */ /* 0x000fc400000e0000 */
[----:B------:R-:W-:Y:S01]  /*78980*/  R2UR UR11, R9 ;  /* 0x00000000090b72ca */ /* 0x000fe200000e0000 */
[----:B------:R-:W-:Y:S01]  /*78990*/  UIADD3.64 UR8, UR4, 0x3fe, URZ ;  /* 0x000003fe04087897 */ /* 0x000fe2000fffe03f */
[----:B---3--:R-:W-:-:S11]  /*789a0*/  WARPGROUP.ARRIVE ;  /* 0x00000000000079c5 */ /* 0x008fd60000000000 */
[----:B------:R-:W-:Y:S01]  /*789b0*/  HGMMA.64x256x8.F32.TF32 R24, gdesc[UR8], R24, gsb0 ;  /* 0x07e00000081879f0 */ /* 0x000fe20008002818 */
[----:B------:R-:W-:Y:S01]  /*789c0*/  UIADD3.64 UR8, UR4, 0x400, URZ ;  /* 0x0000040004087897 */ /* 0x000fe2000fffe03f */
[----:B------:R-:W-:Y:S01]  /*789d0*/  UMOV UR10, UR6 ;  /* 0x00000006000a7c82 */ /* 0x000fe20008000000 */
[----:B------:R-:W-:Y:S01]  /*789e0*/  UMOV UR11, UR7 ;  /* 0x00000007000b7c82 */ /* 0x000fe20008000000 */
[----:B------:R-:W-:Y:S02]  /*789f0*/  UIADD3.64 UR58, UR6, 0x2, URZ ;  /* 0x00000002063a7897 */ /* 0x000fe4000fffe03f */
[----:B------:R-:W-:Y:S01]  /*78a00*/  UIADD3.64 UR56, UR4, 0x402, URZ ;  /* 0x0000040204387897 */ /* 0x000fe2000fffe03f */
[----:B------:R-:W-:Y:S02]  /*78a10*/  WARPGROUP.DEPBAR.LE gsb0, 0x0 ;  /* 0x00008000000079c5 */ /* 0x000fe40000010000 */
[----:B------:R-:W-:-:S15]  /*78a20*/  WARPGROUP.ARRIVE ;  /* 0x00000000000079c5 */ /* 0x000fde0000000000 */
[----:B------:R-:W-:-:S04]  /*78a30*/  NOP ;  /* 0x0000000000007918 */ /* 0x000fc80000000000 */
[----:B------:R-:W-:Y:S01]  /*78a40*/  HGMMA.64x256x8.F32.TF32 R24, gdesc[UR8], R24, gsb0 ;  /* 0x07e00000081879f0 */ /* 0x000fe20008002818 */
[----:B------:R-:W-:Y:S02]  /*78a50*/  UIADD3.64 UR10, UR6, 0x4, URZ ;  /* 0x00000004060a7897 */ /* 0x000fe4000fffe03f */
[----:B------:R-:W-:Y:S01]  /*78a60*/  UIADD3.64 UR8, UR4, 0x404, URZ ;  /* 0x0000040404087897 */ /* 0x000fe2000fffe03f */
[----:B------:R-:W-:Y:S02]  /*78a70*/  WARPGROUP.DEPBAR.LE gsb0, 0x0 ;  /* 0x00008000000079c5 */ /* 0x000fe40000010000 */
[----:B------:R-:W-:-:S15]  /*78a80*/  WARPGROUP.ARRIVE ;  /* 0x00000000000079c5 */ /* 0x000fde0000000000 */
[----:B------:R-:W-:-:S07]  /*78a90*/  NOP ;  /* 0x0000000000007918 */ /* 0x000fce0000000000 */
[----:B------:R-:W-:Y:S01]  /*78aa0*/  HGMMA.64x256x8.F32.TF32 R24, gdesc[UR56], R24, gsb0 ;  /* 0x07e00000381879f0 */ /* 0x000fe20008002818 */
[----:B------:R-:W-:Y:S02]  /*78ab0*/  UIADD3.64 UR12, UR6, 0x7fe, URZ ;  /* 0x000007fe060c7897 */ /* 0x000fe4000fffe03f */
[----:B------:R-:W-:-:S05]  /*78ac0*/  UIADD3.64 UR16, UR4, 0x13fe, URZ ;  /* 0x000013fe04107897 */ /* 0x000fca000fffe03f */
[----:B------:R-:W-:Y:S01]  /*78ad0*/  UMOV UR18, UR12 ;  /* 0x0000000c00127c82 */ /* 0x000fe20008000000 */
[----:B------:R-:W-:Y:S01]  /*78ae0*/  UMOV UR19, UR13 ;  /* 0x0000000d00137c82 */ /* 0x000fe20008000000 */
[----:B------:R-:W-:Y:S02]  /*78af0*/  WARPGROUP.DEPBAR.LE gsb0, 0x0 ;  /* 0x00008000000079c5 */ /* 0x000fe40000010000 */
[----:B------:R-:W-:-:S15]  /*78b00*/  WARPGROUP.ARRIVE ;  /* 0x00000000000079c5 */ /* 0x000fde0000000000 */
[----:B------:R-:W-:-:S01]  /*78b10*/  NOP ;  /* 0x0000000000007918 */ /* 0x000fc20000000000 */
[----:B------:R-:W-:Y:S01]  /*78b20*/  HGMMA.64x256x8.F32.TF32 R24, gdesc[UR8], R24, gsb0 ;  /* 0x07e00000081879f0 */ /* 0x000fe20008002818 */
[----:B------:R-:W-:Y:S02]  /*78b30*/  UIADD3.64 UR14, UR6, 0x800, URZ ;  /* 0x00000800060e7897 */ /* 0x000fe4000fffe03f */
[----:B------:R-:W-:Y:S01]  /*78b40*/  UIADD3.64 UR12, UR4, 0x1400, URZ ;  /* 0x00001400040c7897 */ /* 0x000fe2000fffe03f */
[----:B------:R-:W-:Y:S02]  /*78b50*/  WARPGROUP.DEPBAR.LE gsb0, 0x0 ;  /* 0x00008000000079c5 */ /* 0x000fe40000010000 */
[----:B------:R-:W-:-:S15]  /*78b60*/  WARPGROUP.ARRIVE ;  /* 0x00000000000079c5 */ /* 0x000fde0000000000 */
[----:B------:R-:W-:-:S07]  /*78b70*/  NOP ;  /* 0x0000000000007918 */ /* 0x000fce0000000000 */
[----:B------:R-:W-:Y:S01]  /*78b80*/  HGMMA.64x256x8.F32.TF32 R24, gdesc[UR16], R24, gsb0 ;  /* 0x07e00000101879f0 */ /* 0x000fe20008002818 */
[----:B------:R-:W-:Y:S02]  /*78b90*/  MOV R4, UR9 ;  /* 0x0000000900047c02 */ /* 0x000fe40008000f00 */
[----:B------:R-:W-:Y:S01]  /*78ba0*/  MOV R3, UR8 ;  /* 0x0000000800037c02 */ /* 0x000fe20008000f00 */
[----:B------:R-:W-:Y:S04]  /*78bb0*/  STL [R1+0x636c], R8 ;  /* 0x00636c0801007387 */ /* 0x000fe80000100800 */
[----:B------:R-:W-:Y:S04]  /*78bc0*/  STL [R1+0x6368], R9 ;  /* 0x0063680901007387 */ /* 0x000fe80000100800 */
[----:B------:R-:W-:Y:S04]  /*78bd0*/  STL [R1+0x6370], R4 ;  /* 0x0063700401007387 */ /* 0x000fe80000100800 */
[----:B------:R-:W-:Y:S01]  /*78be0*/  STL [R1+0x6374], R3 ;  /* 0x0063740301007387 */ /* 0x000fe20000100800 */
[----:B------:R-:W-:-:S02]  /*78bf0*/  WARPGROUP.DEPBAR.LE gsb0, 0x0 ;  /* 0x00008000000079c5 */ /* 0x000fc40000010000 */
[----:B------:R-:W-:-:S09]  /*78c00*/  WARPGROUP.ARRIVE ;  /* 0x00000000000079c5 */ /* 0x000fd20000000000 */
[----:B------:R-:W-:Y:S03]  /*78c10*/  HGMMA.64x256x8.F32.TF32 R24, gdesc[UR12], R24, gsb0 ;  /* 0x07e000000c1879f0 */ /* 0x000fe60008002818 */
[----:B------:R-:W-:Y:S02]  /*78c20*/  WARPGROUP.DEPBAR.LE gsb0, 0x0 ;  /* 0x00008000000079c5 */ /* 0x000fe40000010000 */
[----:B------:R1:W-:Y:S01]  /*78c30*/  STL.64 [R1+0x1400], R24 ;  /* 0x0014001801007387 */ /* 0x0003e20000100a00 */
[----:B------:R-:W-:-:S03]  /*78c40*/  MOV R252, R28 ;  /* 0x0000001c00fc7202 */ /* 0x000fc60000000f00 */
[----:B------:R-:W-:Y:S01]  /*78c50*/  STL.64 [R1+0x1408], R26 ;  /* 0x0014081a01007387 */ /* 0x000fe20000100a00 */
[----:B--2---:R-:W-:Y:S01]  /*78c60*/  IMAD.MOV.U32 R251, RZ, RZ, R29 ;  /* 0x000000fffffb7224 */ /* 0x004fe200078e001d */
[----:B-1----:R-:W-:Y:S01]  /*78c70*/  MOV R24, UR13 ;  /* 0x0000000d00187c02 */ /* 0x002fe20008000f00 */
[----:B------:R-:W-:Y:S01]  /*78c80*/  IMAD.MOV.U32 R250, RZ, RZ, R30 ;  /* 0x000000fffffa7224 */ /* 0x000fe200078e001e */
[----:B------:R-:W-:-:S03]  /*78c90*/  MOV R249, R31 ;  /* 0x0000001f00f97202 */ /* 0x000fc60000000f00 */
        /* <DEDUP_REMOVED lines=12> */
[----:B------:R-:W-:-:S03]  /*78d60*/  IMAD.MOV.U32 R241, RZ, RZ, R39 ;  /* 0x000000fffff17224 */ /* 0x000fc600078e0027 */
[----:B------:R-:W3:Y:S01]  /*78d70*/  LDL.LU.64 R32, [R1+0x1220] ;  /* 0x0012200001207983 */ /* 0x000ee20000300a00 */
[----:B------:R-:W-:Y:S01]  /*78d80*/  MOV R240, R40 ;  /* 0x0000002800f07202 */ /* 0x000fe20000000f00 */
[----:B------:R-:W-:Y:S02]  /*78d90*/  IMAD.MOV.U32 R239, RZ, RZ, R41 ;  /* 0x000000ffffef7224 */ /* 0x000fe400078e0029 */
[----:B------:R-:W4:Y:S01]  /*78da0*/  LDL.LU.64 R34, [R1+0x1228] ;  /* 0x0012280001227983 */ /* 0x000f220000300a00 */
[----:B------:R-:W-:Y:S01]  /*78db0*/  IMAD.MOV.U32 R238, RZ, RZ, R42 ;  /* 0x000000ffffee7224 */ /* 0x000fe200078e002a */
[----:B------:R-:W-:Y:S02]  /*78dc0*/  MOV R237, R43 ;  /* 0x0000002b00ed7202 */ /* 0x000fe40000000f00 */
[----:B------:R-:W2:Y:S01]  /*78dd0*/  LDL.LU.64 R36, [R1+0x1230] ;  /* 0x0012300001247983 */ /* 0x000ea20000300a00 */
[----:B------:R-:W-:-:S03]  /*78de0*/  IMAD.MOV.U32 R236, RZ, RZ, R44 ;  /* 0x000000ffffec7224 */ /* 0x000fc600078e002c */
[----:B------:R-:W3:Y:S01]  /*78df0*/  LDL.LU.64 R38, [R1+0x1238] ;  /* 0x0012380001267983 */ /* 0x000ee20000300a00 */
[----:B------:R-:W-:Y:S01]  /*78e00*/  IMAD.MOV.U32 R235, RZ, RZ, R45 ;  /* 0x000000ffffeb7224 */ /* 0x000fe200078e002d */
[----:B------:R-:W-:Y:S02]  /*78e10*/  MOV R234, R46 ;  /* 0x0000002e00ea7202 */ /* 0x000fe40000000f00 */
[----:B------:R-:W4:Y:S01]  /*78e20*/  LDL.LU.64 R40, [R1+0x1240] ;  /* 0x0012400001287983 */ /* 0x000f220000300a00 */
[----:B------:R-:W-:Y:S01]  /*78e30*/  IMAD.MOV.U32 R233, RZ, RZ, R47 ;  /* 0x000000ffffe97224 */ /* 0x000fe200078e002f */
[----:B------:R-:W-:Y:S02]  /*78e40*/  MOV R231, R49 ;  /* 0x0000003100e77202 */ /* 0x000fe40000000f00 */
[----:B------:R-:W2:Y:S01]  /*78e50*/  LDL.LU.64 R42, [R1+0x1248] ;  /* 0x00124800012a7983 */ /* 0x000ea20000300a00 */
[----:B------:R-:W-:-:S03]  /*78e60*/  IMAD.MOV.U32 R232, RZ, RZ, R48 ;  /* 0x000000ffffe87224 */ /* 0x000fc600078e0030 */
[----:B------:R-:W3:Y:S01]  /*78e70*/  LDL.LU.64 R44, [R1+0x1250] ;  /* 0x00125000012c7983 */ /* 0x000ee20000300a00 */
[----:B------:R-:W-:Y:S01]  /*78e80*/  IMAD.MOV.U32 R230, RZ, RZ, R50 ;  /* 0x000000ffffe67224 */ /* 0x000fe200078e0032 */
[----:B------:R-:W-:Y:S01]  /*78e90*/  MOV R152, R52 ;  /* 0x0000003400987202 */ /* 0x000fe20000000f00 */
[----:B------:R-:W-:Y:S01]  /*78ea0*/  IMAD.MOV.U32 R229, RZ, RZ, R51 ;  /* 0x000000ffffe57224 */ /* 0x000fe200078e0033 */
        /* <DEDUP_REMOVED lines=216> */
[----:B------:R-:W-:Y:S01]  /*79c30*/  IMAD.MOV.U32 R251, RZ, RZ, R0 ;  /* 0x000000fffffb7224 */ /* 0x000fe200078e0000 */
[----:B------:R-:W-:Y:S02]  /*79c40*/  UIADD3.64 UR18, UR6, 0x802, URZ ;  /* 0x0000080206127897 */ /* 0x000fe4000fffe03f */
[----:B------:R-:W-:Y:S02]  /*79c50*/  UIADD3.64 UR16, UR4, 0x1402, URZ ;  /* 0x0000140204107897 */ /* 0x000fe4000fffe03f */
[----:B------:R-:W-:-:S02]  /*79c60*/  UIADD3.64 UR22, UR6, 0x804, URZ ;  /* 0x0000080406167897 */ /* 0x000fc4000fffe03f */
[----:B------:R-:W-:Y:S01]  /*79c70*/  UIADD3.64 UR20, UR4, 0x1404, URZ ;  /* 0x0000140404147897 */ /* 0x000fe2000fffe03f */
[----:B--2---:R-:W-:-:S06]  /*79c80*/  WARPGROUP.ARRIVE ;  /* 0x00000000000079c5 */ /* 0x004fcc0000000000 */
        /* <DEDUP_REMOVED lines=807> */
[----:B------:R-:W-:-:S03]  /*7cf00*/  IMAD.MOV.U32 R252, RZ, RZ, R28 ;  /* 0x000000fffffc7224 */ /* 0x000fc600078e001c */
        /* <DEDUP_REMOVED lines=17> */
[----:B------:R-:W-:-:S03]  /*7d020*/  MOV R241, R39 ;  /* 0x0000002700f17202 */ /* 0x000fc60000000f00 */
[----:B------:R-:W3:Y:S01]  /*7d030*/  LDL.LU.64 R32, [R1+0xe20] ;  /* 0x000e200001207983 */ /* 0x000ee20000300a00 */
[----:B------:R-:W-:-:S03]  /*7d040*/  IMAD.MOV.U32 R240, RZ, RZ, R40 ;  /* 0x000000fffff07224 */ /* 0x000fc600078e0028 */
[----:B------:R-:W4:Y:S01]  /*7d050*/  LDL.LU.64 R34, [R1+0xe28] ;  /* 0x000e280001227983 */ /* 0x000f220000300a00 */
[----:B------:R-:W-:Y:S01]  /*7d060*/  IMAD.MOV.U32 R239, RZ, RZ, R41 ;  /* 0x000000ffffef7224 */ /* 0x000fe200078e0029 */
[----:B------:R-:W-:Y:S02]  /*7d070*/  MOV R238, R42 ;  /* 0x0000002a00ee7202 */ /* 0x000fe40000000f00 */
[----:B------:R-:W2:Y:S01]  /*7d080*/  LDL.LU.64 R36, [R1+0xe30] ;  /* 0x000e300001247983 */ /* 0x000ea20000300a00 */
[----:B------:R-:W-:Y:S01]  /*7d090*/  IMAD.MOV.U32 R237, RZ, RZ, R43 ;  /* 0x000000ffffed7224 */ /* 0x000fe200078e002b */
[----:B------:R-:W-:Y:S02]  /*7d0a0*/  MOV R235, R45 ;  /* 0x0000002d00eb7202 */ /* 0x000fe40000000f00 */
[----:B------:R-:W3:Y:S01]  /*7d0b0*/  LDL.LU.64 R38, [R1+0xe38] ;  /* 0x000e380001267983 */ /* 0x000ee20000300a00 */
[----:B------:R-:W-:-:S03]  /*7d0c0*/  IMAD.MOV.U32 R236, RZ, RZ, R44 ;  /* 0x000000ffffec7224 */ /* 0x000fc600078e002c */
[----:B------:R-:W4:Y:S01]  /*7d0d0*/  LDL.LU.64 R40, [R1+0xe40] ;  /* 0x000e400001287983 */ /* 0x000f220000300a00 */
[----:B------:R-:W-:Y:S01]  /*7d0e0*/  IMAD.MOV.U32 R234, RZ, RZ, R46 ;  /* 0x000000ffffea7224 */ /* 0x000fe200078e002e */
[----:B------:R-:W-:Y:S01]  /*7d0f0*/  MOV R232, R48 ;  /* 0x0000003000e87202 */ /* 0x000fe20000000f00 */
[----:B------:R-:W-:Y:S01]  /*7d100*/  IMAD.MOV.U32 R233, RZ, RZ, R47 ;  /* 0x000000ffffe97224 */ /* 0x000fe200078e002f */
        /* <DEDUP_REMOVED lines=222> */
[----:B------:R-:W-:Y:S01]  /*7def0*/  IMAD.MOV.U32 R250, RZ, RZ, R2 ;  /* 0x000000fffffa7224 */ /* 0x000fe200078e0002 */
[----:B------:R-:W-:Y:S02]  /*7df00*/  UIADD3.64 UR18, UR6, 0x802, URZ ;  /* 0x0000080206127897 */ /* 0x000fe4000fffe03f */
[----:B------:R-:W-:Y:S02]  /*7df10*/  UIADD3.64 UR16, UR4, 0x1602, URZ ;  /* 0x0000160204107897 */ /* 0x000fe4000fffe03f */
[----:B------:R-:W-:Y:S02]  /*7df20*/  UIADD3.64 UR22, UR6, 0x804, URZ ;  /* 0x0000080406167897 */ /* 0x000fe4000fffe03f */
        /* <DEDUP_REMOVED lines=811> */
[----:B--2---:R-:W-:Y:S02]  /*811e0*/  MOV R251, R29 ;  /* 0x0000001d00fb7202 */ /* 0x004fe40000000f00 */
        /* <DEDUP_REMOVED lines=2101> */
[----:B------:R-:W-:Y:S01]  /*89540*/  UIADD3.64 UR8, UR4, 0xc02, URZ ;  /* 0x00000c0204087897 */ /* 0x000fe2000fffe03f */
[----:B------:R-:W-:Y:S01]  /*89550*/  UMOV UR10, UR56 ;  /* 0x00000038000a7c82 */ /* 0x000fe20008000000 */
[----:B------:R-:W-:Y:S01]  /*89560*/  UMOV UR11, UR57 ;  /* 0x00000039000b7c82 */ /* 0x000fe20008000000 */
[----:B------:R-:W-:Y:S02]  /*89570*/  UIADD3.64 UR58, UR6, 0x4, URZ ;  /* 0x00000004063a7897 */ /* 0x000fe4000fffe03f */
[----:B------:R-:W-:-:S05]  /*89580*/  UIADD3.64 UR12, UR4, 0xc04, URZ ;  /* 0x00000c04040c7897 */ /* 0x000fca000fffe03f */
[----:B------:R-:W-:Y:S01]  /*89590*/  UMOV UR14, UR58 ;  /* 0x0000003a000e7c82 */ /* 0x000fe20008000000 */
[----:B------:R-:W-:Y:S01]  /*895a0*/  UMOV UR15, UR59 ;  /* 0x0000003b000f7c82 */ /* 0x000fe20008000000 */
[----:B------:R-:W-:Y:S02]  /*895b0*/  WARPGROUP.DEPBAR.LE gsb0, 0x0 ;  /* 0x00008000000079c5 */ /* 0x000fe40000010000 */
[----:B------:R-:W-:-:S13]  /*895c0*/  WARPGROUP.ARRIVE ;  /* 0x00000000000079c5 */ /* 0x000fda0000000000 */
        /* <DEDUP_REMOVED lines=10> */
[----:B------:R-:W-:Y:S02]  /*89670*/  WARPGROUP.DEPBAR.LE gsb0, 0x0 ;  /* 0x00008000000079c5 */ /* 0x000fe40000010000 */
[----:B------:R-:W-:-:S15]  /*89680*/  WARPGROUP.ARRIVE ;  /* 0x00000000000079c5 */ /* 0x000fde0000000000 */
[----:B------:R-:W-:-:S08]  /*89690*/  NOP ;  /* 0x0000000000007918 */ /* 0x000fd00000000000 */
[----:B------:R-:W-:Y:S01]  /*896a0*/  HGMMA.64x256x8.F32.TF32 R24, gdesc[UR16], R24, gsb0 ;  /* 0x07e00000101879f0 */ /* 0x000fe20008002818 */
[----:B------:R-:W-:Y:S01]  /*896b0*/  UIADD3.64 UR16, UR4, 0x1c00, URZ ;  /* 0x00001c0004107897 */ /* 0x000fe2000fffe03f */
[----:B------:R-:W-:Y:S01]  /*896c0*/  UMOV UR18, UR58 ;  /* 0x0000003a00127c82 */ /* 0x000fe20008000000 */
[----:B------:R-:W-:Y:S01]  /*896d0*/  UMOV UR19, UR59 ;  /* 0x0000003b00137c82 */ /* 0x000fe20008000000 */
[----:B------:R-:W-:Y:S02]  /*896e0*/  MOV R4, UR13 ;  /* 0x0000000d00047c02 */ /* 0x000fe40008000f00 */
[----:B------:R-:W-:Y:S01]  /*896f0*/  MOV R3, UR12 ;  /* 0x0000000c00037c02 */ /* 0x000fe20008000f00 */
        /* <DEDUP_REMOVED lines=266> */
[----:B------:R-:W-:-:S05]  /*8a7a0*/  UIADD3.64 UR20, UR4, 0x1c02, URZ ;  /* 0x00001c0204147897 */ /* 0x000fca000fffe03f */
[----:B------:R-:W-:Y:S01]  /*8a7b0*/  UMOV UR22, UR58 ;  /* 0x0000003a00167c82 */ /* 0x000fe20008000000 */
[----:B------:R-:W-:Y:S01]  /*8a7c0*/  UMOV UR23, UR59 ;  /* 0x0000003b00177c82 */ /* 0x000fe20008000000 */
[----:B------:R-:W-:Y:S02]  /*8a7d0*/  UIADD3.64 UR56, UR6, 0x804, URZ ;  /* 0x0000080406387897 */ /* 0x000fe4000fffe03f */
[----:B------:R-:W-:-:S05]  /*8a7e0*/  UIADD3.64 UR24, UR4, 0x1c04, URZ ;  /* 0x00001c0404187897 */ /* 0x000fca000fffe03f */
[----:B------:R-:W-:Y:S01]  /*8a7f0*/  UMOV UR26, UR56 ;  /* 0x00000038001a7c82 */ /* 0x000fe20008000000 */
[----:B------:R-:W-:Y:S01]  /*8a800*/  UMOV UR27, UR57 ;  /* 0x00000039001b7c82 */ /* 0x000fe20008000000 */
[----:B--2---:R-:W-:-:S06]  /*8a810*/  WARPGROUP.ARRIVE ;  /* 0x00000000000079c5 */ /* 0x004fcc0000000000 */
        /* <DEDUP_REMOVED lines=384> */
[----:B------:R-:W3:Y:S04]  /*8c020*/  LDL.LU.64 R24, [R1] ;  /* 0x0000000001187983 */ /* 0x000ee80000300a00 */
        /* <DEDUP_REMOVED lines=258> */
[----:B------:R-:W-:Y:S01]  /*8d050*/  UMOV UR12, UR10 ;  /* 0x0000000a000c7c82 */ /* 0x000fe20008000000 */
[----:B------:R-:W-:Y:S01]  /*8d060*/  UMOV UR13, UR11 ;  /* 0x0000000b000d7c82 */ /* 0x000fe20008000000 */
[----:B------:R-:W4:Y:S01]  /*8d070*/  LDL.LU R3, [R1+0x5310] ;  /* 0x0053100001037983 */ /* 0x000f220000300800 */
[----:B------:R-:W-:Y:S01]  /*8d080*/  UIADD3.64 UR18, UR4, 0x1bfe, URZ ;  /* 0x00001bfe04127897 */ /* 0x000fe2000fffe03f */
[----:B------:R-:W1:Y:S02]  /*8d090*/  LDC R190, c[0x0][0x230] ;  /* 0x00008c00ffbe7b82 */ /* 0x000e640000000800 */
[----:B------:R-:W4:Y:S01]  /*8d0a0*/  LDL.LU R4, [R1+0x530c] ;  /* 0x00530c0001047983 */ /* 0x000f220000300800 */
[----:B------:R-:W-:-:S02]  /*8d0b0*/  UIADD3.64 UR22, UR6, 0x27fe, URZ ;  /* 0x000027fe06167897 */ /* 0x000fc4000fffe03f */
[----:B------:R-:W-:Y:S01]  /*8d0c0*/  UIADD3.64 UR26, UR6, 0x2804, URZ ;  /* 0x00002804061a7897 */ /* 0x000fe2000fffe03f */
[----:B------:R-:W4:Y:S01]  /*8d0d0*/  LDL.LU R8, [R1+0x5308] ;  /* 0x0053080001087983 */ /* 0x000f220000300800 */
[----:B------:R-:W-:Y:S01]  /*8d0e0*/  UIADD3.64 UR30, UR6, 0x2ffe, URZ ;  /* 0x00002ffe061e7897 */ /* 0x000fe2000fffe03f */
[----:B------:R-:W1:Y:S01]  /*8d0f0*/  LDC R5, c[0x0][0x238] ;  /* 0x00008e00ff057b82 */ /* 0x000e620000000800 */
[----:B------:R-:W-:Y:S01]  /*8d100*/  UIADD3.64 UR34, UR6, 0x3000, URZ ;  /* 0x0000300006227897 */ /* 0x000fe2000fffe03f */
[----:B------:R-:W4:Y:S01]  /*8d110*/  LDL.LU R9, [R1+0x5304] ;  /* 0x0053040001097983 */ /* 0x000f220000300800 */
[----:B------:R-:W-:Y:S02]  /*8d120*/  UIADD3.64 UR38, UR6, 0x3002, URZ ;  /* 0x0000300206267897 */ /* 0x000fe4000fffe03f */
[----:B------:R-:W-:Y:S01]  /*8d130*/  UIADD3.64 UR42, UR6, 0x3004, URZ ;  /* 0x00003004062a7897 */ /* 0x000fe2000fffe03f */
[----:B------:R-:W4:Y:S01]  /*8d140*/  LDL.LU R20, [R1+0x5300] ;  /* 0x0053000001147983 */ /* 0x000f220000300800 */
[----:B------:R-:W-:Y:S01]  /*8d150*/  UIADD3.64 UR46, UR6, 0x37fe, URZ ;  /* 0x000037fe062e7897 */ /* 0x000fe2000fffe03f */
[----:B------:R-:W1:Y:S01]  /*8d160*/  LDC R6, c[0x0][0x23c] ;  /* 0x00008f00ff067b82 */ /* 0x000e620000000800 */
[----:B--2---:R-:W-:Y:S01]  /*8d170*/  WARPGROUP.ARRIVE ;  /* 0x00000000000079c5 */ /* 0x004fe20000000000 */
[----:B------:R-:W-:Y:S01]  /*8d180*/  UIADD3.64 UR10, UR6, 0x2002, URZ ;  /* 0x00002002060a7897 */ /* 0x000fe2000fffe03f */
[----:B------:R-:W2:Y:S04]  /*8d190*/  LDL.LU R21, [R1+0x52fc] ;  /* 0x0052fc0001157983 */ /* 0x000ea80000300800 */
[----:B------:R-:W-:Y:S01]  /*8d1a0*/  HGMMA.64x256x8.F32.TF32 R24, gdesc[UR12], R24, gsb0 ;  /* 0x07e000000c1879f0 */ /* 0x000fe20008002818 */
[----:B------:R-:W-:Y:S01]  /*8d1b0*/  UIADD3.64 UR14, UR6, 0x2004, URZ ;  /* 0x00002004060e7897 */ /* 0x000fe2000fffe03f */
[----:B------:R-:W2:Y:S01]  /*8d1c0*/  LDL.LU R16, [R1+0x52f8] ;  /* 0x0052f80001107983 */ /* 0x000ea20000300800 */
[----:B------:R-:W-:Y:S01]  /*8d1d0*/  UIADD3.64 UR50, UR6, 0x3800, URZ ;  /* 0x0000380006327897 */ /* 0x000fe2000fffe03f */
[----:B------:R-:W-:Y:S01]  /*8d1e0*/  UMOV UR54, UR60 ;  /* 0x0000003c00367c82 */ /* 0x000fe20008000000 */
[----:B------:R-:W-:Y:S01]  /*8d1f0*/  UMOV UR55, UR61 ;  /* 0x0000003d00377c82 */ /* 0x000fe20008000000 */
[----:B------:R-:W-:Y:S01]  /*8d200*/  UIADD3.64 UR58, UR6, 0x3804, URZ ;  /* 0x00003804063a7897 */ /* 0x000fe2000fffe03f */
        /* <DEDUP_REMOVED lines=19> */
[----:B---3--:R-:W-:-:S03]  /*8d340*/  R2UR UR16, R7 ;  /* 0x00000000071072ca */ /* 0x008fc600000e0000 */
[----:B------:R-:W3:Y:S04]  /*8d350*/  LDL.LU R194, [R1+0x52a8] ;  /* 0x0052a80001c27983 */ /* 0x000ee80000300800 */
[----:B------:R-:W3:Y:S04]  /*8d360*/  LDL.LU R195, [R1+0x52a4] ;  /* 0x0052a40001c37983 */ /* 0x000ee80000300800 */
[----:B------:R-:W2:Y:S04]  /*8d370*/  LDL.LU R198, [R1+0x52a0] ;  /* 0x0052a00001c67983 */ /* 0x000ea80000300800 */
        /* <DEDUP_REMOVED lines=16> */
[----:B------:R-:W3:Y:S01]  /*8d480*/  LDL.LU R167, [R1+0x525c] ;  /* 0x00525c0001a77983 */ /* 0x000ee20000300800 */
[----:B----4-:R-:W-:-:S03]  /*8d490*/  R2UR UR12, R3 ;  /* 0x00000000030c72ca */ /* 0x010fc600000e0000 */
[----:B------:R-:W4:Y:S01]  /*8d4a0*/  LDL.LU R168, [R1+0x5258] ;  /* 0x0052580001a87983 */ /* 0x000f220000300800 */
[----:B------:R-:W-:-:S03]  /*8d4b0*/  R2UR UR13, R4 ;  /* 0x00000000040d72ca */ /* 0x000fc600000e0000 */
[----:B------:R-:W2:Y:S04]  /*8d4c0*/  LDL.LU R169, [R1+0x5254] ;  /* 0x0052540001a97983 */ /* 0x000ea80000300800 */
[----:B------:R-:W3:Y:S04]  /*8d4d0*/  LDL.LU R170, [R1+0x5250] ;  /* 0x0052500001aa7983 */ /* 0x000ee80000300800 */
[----:B------:R-:W4:Y:S04]  /*8d4e0*/  LDL.LU R171, [R1+0x524c] ;  /* 0x00524c0001ab7983 */ /* 0x000f280000300800 */
        /* <DEDUP_REMOVED lines=21> */
[----:B------:R-:W-:-:S02]  /*8d640*/  WARPGROUP.DEPBAR.LE gsb0, 0x0 ;  /* 0x00008000000079c5 */ /* 0x000fc40000010000 */
[----:B------:R-:W-:Y:S01]  /*8d650*/  WARPGROUP.ARRIVE ;  /* 0x00000000000079c5 */ /* 0x000fe20000000000 */
[----:B------:R-:W2:Y:S04]  /*8d660*/  LDL.LU R2, [R1+0x51f4] ;  /* 0x0051f40001027983 */ /* 0x000ea80000300800 */
[----:B------:R-:W2:Y:S01]  /*8d670*/  LDL.LU R246, [R1+0x51f0] ;  /* 0x0051f00001f67983 */ /* 0x000ea20000300800 */
[----:B------:R-:W-:Y:S01]  /*8d680*/  HGMMA.64x256x8.F32.TF32 R24, gdesc[UR8], R24, gsb0 ;  /* 0x07e00000081879f0 */ /* 0x000fe20008002818 */
[----:B------:R-:W-:Y:S01]  /*8d690*/  UMOV UR8, UR18 ;  /* 0x0000001200087c82 */ /* 0x000fe20008000000 */
[----:B------:R-:W-:Y:S01]  /*8d6a0*/  UMOV UR9, UR19 ;  /* 0x0000001300097c82 */ /* 0x000fe20008000000 */
[----:B------:R-:W-:Y:S01]  /*8d6b0*/  UMOV UR10, UR22 ;  /* 0x00000016000a7c82 */ /* 0x000fe20008000000 */
[----:B------:R-:W-:Y:S01]  /*8d6c0*/  UMOV UR11, UR23 ;  /* 0x00000017000b7c82 */ /* 0x000fe20008000000 */
[----:B------:R-:W2:Y:S01]  /*8d6d0*/  LDL.LU R247, [R1+0x51ec] ;  /* 0x0051ec0001f77983 */ /* 0x000ea20000300800 */
[----:B------:R-:W-:-:S02]  /*8d6e0*/  WARPGROUP.DEPBAR.LE gsb0, 0x0 ;  /* 0x00008000000079c5 */ /* 0x000fc40000010000 */
[----:B------:R-:W-:Y:S01]  /*8d6f0*/  WARPGROUP.ARRIVE ;  /* 0x00000000000079c5 */ /* 0x000fe20000000000 */
[----:B------:R-:W-:Y:S01]  /*8d700*/  UIADD3.64 UR18, UR6, 0x2800, URZ ;  /* 0x0000280006127897 */ /* 0x000fe2000fffe03f */
[----:B------:R-:W2:-:S15]  /*8d710*/  LDL.LU R240, [R1+0x51e8] ;  /* 0x0051e80001f07983 */ /* 0x000e9e0000300800 */
[----:B------:R-:W-:-:S03]  /*8d720*/  NOP ;  /* 0x0000000000007918 */ /* 0x000fc60000000000 */
[----:B------:R-:W-:Y:S01]  /*8d730*/  HGMMA.64x256x8.F32.TF32 R24, gdesc[UR12], R24, gsb0 ;  /* 0x07e000000c1879f0 */ /* 0x000fe20008002818 */
        /* <DEDUP_REMOVED lines=46> */
[----:B------:R-:W-:-:S06]  /*8da20*/  WARPGROUP.ARRIVE ;  /* 0x00000000000079c5 */ /* 0x000fcc0000000000 */
[----:B------:R-:W-:Y:S03]  /*8da30*/  HGMMA.64x256x8.F32.TF32 R24, gdesc[UR8], R24, gsb0 ;  /* 0x07e00000081879f0 */ /* 0x000fe60008002818 */
[----:B------:R-:W-:Y:S02]  /*8da40*/  WARPGROUP.DEPBAR.LE gsb0, 0x0 ;  /* 0x00008000000079c5 */ /* 0x000fe40000010000 */
[----:B------:R-:W-:-:S15]  /*8da50*/  WARPGROUP.ARRIVE ;  /* 0x00000000000079c5 */ /* 0x000fde0000000000 */
[----:B------:R-:W-:-:S08]  /*8da60*/  NOP ;  /* 0x0000000000007918 */ /* 0x000fd00000000000 */
        /* <DEDUP_REMOVED lines=172> */
[----:B------:R-:W-:Y:S02]  /*8e530*/  UIADD3.64 UR8, UR4, 0xdfe, URZ ;  /* 0x00000dfe04087897 */ /* 0x000fe4000fffe03f */
[----:B------:R-:W-:Y:S01]  /*8e540*/  UIADD3.64 UR56, UR4, 0xe00, URZ ;  /* 0x00000e0004387897 */ /* 0x000fe2000fffe03f */
[----:B------:R-:W-:Y:S01]  /*8e550*/  UMOV UR58, UR6 ;  /* 0x00000006003a7c82 */ /* 0x000fe20008000000 */
[----:B------:R-:W-:Y:S01]  /*8e560*/  UMOV UR59, UR7 ;  /* 0x00000007003b7c82 */ /* 0x000fe20008000000 */
[----:B---3--:R-:W-:-:S07]  /*8e570*/  WARPGROUP.ARRIVE ;  /* 0x00000000000079c5 */ /* 0x008fce0000000000 */
[----:B------:R-:W-:Y:S01]  /*8e580*/  HGMMA.64x256x8.F32.TF32 R24, gdesc[UR8], R24, gsb0 ;  /* 0x07e00000081879f0 */ /* 0x000fe20008002818 */
[----:B------:R-:W-:Y:S02]  /*8e590*/  R2UR UR54, R188 ;  /* 0x00000000bc3672ca */ /* 0x000fe400000e0000 */
[----:B----4-:R-:W-:Y:S01]  /*8e5a0*/  R2UR UR55, R189 ;  /* 0x00000000bd3772ca */ /* 0x010fe200000e0000 */
[----:B------:R-:W-:Y:S01]  /*8e5b0*/  UIADD3.64 UR52, UR4, 0xe02, URZ ;  /* 0x00000e0204347897 */ /* 0x000fe2000fffe03f */
[----:B------:R-:W-:Y:S02]  /*8e5c0*/  WARPGROUP.DEPBAR.LE gsb0, 0x0 ;  /* 0x00008000000079c5 */ /* 0x000fe40000010000 */
[----:B------:R-:W-:-:S15]  /*8e5d0*/  WARPGROUP.ARRIVE ;  /* 0x00000000000079c5 */ /* 0x000fde0000000000 */
[----:B------:R-:W-:-:S06]  /*8e5e0*/  NOP ;  /* 0x0000000000007918 */ /* 0x000fcc0000000000 */
[----:B------:R-:W-:Y:S01]  /*8e5f0*/  HGMMA.64x256x8.F32.TF32 R24, gdesc[UR56], R24, gsb0 ;  /* 0x07e00000381879f0 */ /* 0x000fe20008002818 */
[----:B------:R-:W-:Y:S02]  /*8e600*/  R2UR UR10, R184 ;  /* 0x00000000b80a72ca */ /* 0x000fe400000e0000 */
[----:B--2---:R-:W-:Y:S01]  /*8e610*/  R2UR UR11, R185 ;  /* 0x00000000b90b72ca */ /* 0x004fe200000e0000 */
[----:B------:R-:W-:Y:S01]  /*8e620*/  UIADD3.64 UR8, UR4, 0xe04, URZ ;  /* 0x00000e0404087897 */ /* 0x000fe2000fffe03f */
[----:B------:R-:W-:Y:S02]  /*8e630*/  WARPGROUP.DEPBAR.LE gsb0, 0x0 ;  /* 0x00008000000079c5 */ /* 0x000fe40000010000 */
[----:B------:R-:W-:-:S15]  /*8e640*/  WARPGROUP.ARRIVE ;  /* 0x00000000000079c5 */ /* 0x000fde0000000000 */
[----:B------:R-:W-:-:S06]  /*8e650*/  NOP ;  /* 0x0000000000007918 */ /* 0x000fcc0000000000 */
[----:B------:R-:W-:Y:S01]  /*8e660*/  HGMMA.64x256x8.F32.TF32 R24, gdesc[UR52], R24, gsb0 ;  /* 0x07e00000341879f0 */ /* 0x000fe20008002818 */
[----:B------:R-:W-:Y:S02]  /*8e670*/  R2UR UR50, R180 ;  /* 0x00000000b43272ca */ /* 0x000fe400000e0000 */
[----:B------:R-:W-:Y:S01]  /*8e680*/  R2UR UR51, R181 ;  /* 0x00000000b53372ca */ /* 0x000fe200000e0000 */
        /* <DEDUP_REMOVED lines=70> */
[----:B------:R-:W-:Y:S01]  /*8eaf0*/  UMOV UR6, UR8 ;  /* 0x0000000800067c82 */ /* 0x000fe20008000000 */
[----:B------:R-:W-:Y:S01]  /*8eb00*/  UMOV UR7, UR9 ;  /* 0x0000000900077c82 */ /* 0x000fe20008000000 */
[----:B------:R-:W-:Y:S01]  /*8eb10*/  UIADD3.64 UR8, UR4, 0x3e02, URZ ;  /* 0x00003e0204087897 */ /* 0x000fe2000fffe03f */
[----:B------:R-:W-:Y:S02]  /*8eb20*/  WARPGROUP.DEPBAR.LE gsb0, 0x0 ;  /* 0x00008000000079c5 */ /* 0x000fe40000010000 */
[----:B------:R-:W-:-:S15]  /*8eb30*/  WARPGROUP.ARRIVE ;  /* 0x00000000000079c5 */ /* 0x000fde0000000000 */
[----:B------:R-:W-:-:S04]  /*8eb40*/  NOP ;  /* 0x0000000000007918 */ /* 0x000fc80000000000 */
[----:B------:R-:W-:Y:S01]  /*8eb50*/  HGMMA.64x256x8.F32.TF32 R24, gdesc[UR12], R24, gsb0 ;  /* 0x07e000000c1879f0 */ /* 0x000fe20008002818 */
[----:B------:R-:W-:Y:S01]  /*8eb60*/  UMOV UR50, UR6 ;  /* 0x0000000600327c82 */ /* 0x000fe20008000000 */
[----:B------:R-:W-:Y:S01]  /*8eb70*/  UMOV UR51, UR7 ;  /* 0x0000000700337c82 */ /* 0x000fe20008000000 */
[----:B------:R-:W-:Y:S02]  /*8eb80*/  R2UR UR6, R236 ;  /* 0x00000000ec0672ca */ /* 0x000fe400000e0000 */
[----:B------:R-:W-:Y:S01]  /*8eb90*/  R2UR UR7, R237 ;  /* 0x00000000ed0772ca */ /* 0x000fe200000e0000 */
[----:B------:R-:W-:Y:S02]  /*8eba0*/  UIADD3.64 UR58, UR4, 0xdfe, URZ ;  /* 0x00000dfe043a7897 */ /* 0x000fe4000fffe03f */
[----:B------:R-:W-:Y:S01]  /*8ebb0*/  UIADD3.64 UR4, UR4, 0x3e04, URZ ;  /* 0x00003e0404047897 */ /* 0x000fe2000fffe03f */
[----:B------:R-:W-:Y:S02]  /*8ebc0*/  WARPGROUP.DEPBAR.LE gsb0, 0x0 ;  /* 0x00008000000079c5 */ /* 0x000fe40000010000 */
[----:B------:R-:W-:-:S15]  /*8ebd0*/  WARPGROUP.ARRIVE ;  /* 0x00000000000079c5 */ /* 0x000fde0000000000 */
[----:B------:R-:W-:-:S02]  /*8ebe0*/  NOP ;  /* 0x0000000000007918 */ /* 0x000fc40000000000 */
[----:B------:R-:W-:Y:S01]  /*8ebf0*/  HGMMA.64x256x8.F32.TF32 R24, gdesc[UR8], R24, gsb0 ;  /* 0x07e00000081879f0 */ /* 0x000fe20008002818 */
[----:B------:R-:W-:Y:S02]  /*8ec00*/  IMAD.MOV.U32 R8, RZ, RZ, R192 ;  /* 0x000000ffff087224 */ /* 0x000fe400078e00c0 */
[----:B------:R-:W-:Y:S02]  /*8ec10*/  IMAD.MOV.U32 R9, RZ, RZ, R193 ;  /* 0x000000ffff097224 */ /* 0x000fe400078e00c1 */
        /* <DEDUP_REMOVED lines=14> */
[----:B------:R-:W4:Y:S01]  /*8ed00*/  LDL.LU.64 R236, [R1+0x4ec0] ;  /* 0x004ec00001ec7983 */ /* 0x000f220000300a00 */
[----:B------:R-:W-:-:S02]  /*8ed10*/  WARPGROUP.DEPBAR.LE gsb0, 0x0 ;  /* 0x00008000000079c5 */ /* 0x000fc40000010000 */
[----:B------:R-:W-:-:S06]  /*8ed20*/  WARPGROUP.ARRIVE ;  /* 0x00000000000079c5 */ /* 0x000fcc0000000000 */
[----:B------:R-:W-:Y:S03]  /*8ed30*/  HGMMA.64x256x8.F32.TF32 R24, gdesc[UR4], R24, gsb0 ;  /* 0x07e00000041879f0 */ /* 0x000fe60008002818 */
[----:B------:R-:W-:Y:S02]  /*8ed40*/  WARPGROUP.DEPBAR.LE gsb0, 0x0 ;  /* 0x00008000000079c5 */ /* 0x000fe40000010000 */
[----:B------:R-:W-:Y:S04]  /*8ed50*/  STL.64 [R1], R24 ;  /* 0x0000001801007387 */ /* 0x000fe80000100a00 */
        /* <DEDUP_REMOVED lines=131> */
[----:B------:R-:W-:-:S02]  /*8f590*/  R2UR UR58, R8 ;  /* 0x00000000083a72ca */ /* 0x000fc400000e0000 */
[----:B------:R-:W-:Y:S01]  /*8f5a0*/  R2UR UR59, R9 ;  /* 0x00000000093b72ca */ /* 0x000fe200000e0000 */
[----:B--2---:R-:W-:-:S12]  /*8f5b0*/  WARPGROUP.ARRIVE ;  /* 0x00000000000079c5 */ /* 0x004fd80000000000 */
[----:B------:R-:W-:Y:S01]  /*8f5c0*/  HGMMA.64x256x8.F32.TF32 R24, gdesc[UR56], R24, gsb0 ;  /* 0x07e00000381879f0 */ /* 0x000fe20008002818 */
[----:B------:R-:W-:Y:S02]  /*8f5d0*/  R2UR UR57, R4 ;  /* 0x00000000043972ca */ /* 0x000fe400000e0000 */
[----:B------:R-:W-:Y:S02]  /*8f5e0*/  R2UR UR56, R3 ;  /* 0x00000000033872ca */ /* 0x000fe400000e0000 */
[----:B------:R-:W-:Y:S02]  /*8f5f0*/  R2UR UR58, R202 ;  /* 0x00000000ca3a72ca */ /* 0x000fe400000e0000 */
[----:B------:R-:W-:Y:S02]  /*8f600*/  R2UR UR59, R203 ;  /* 0x00000000cb3b72ca */ /* 0x000fe400000e0000 */
[----:B------:R-:W-:Y:S02]  /*8f610*/  R2UR UR54, R198 ;  /* 0x00000000c63672ca */ /* 0x000fe400000e0000 */
[----:B------:R-:W-:-:S02]  /*8f620*/  R2UR UR55, R199 ;  /* 0x00000000c73772ca */ /* 0x000fc400000e0000 */
        /* <DEDUP_REMOVED lines=17> */
[----:B------:R-:W-:Y:S01]  /*8f740*/  R2UR UR15, R17 ;  /* 0x00000000110f72ca */ /* 0x000fe200000e0000 */
[----:B------:R-:W-:Y:S01]  /*8f750*/  UMOV UR10, UR60 ;  /* 0x0000003c000a7c82 */ /* 0x000fe20008000000 */
[----:B------:R-:W-:Y:S01]  /*8f760*/  UMOV UR11, UR61 ;  /* 0x0000003d000b7c82 */ /* 0x000fe20008000000 */
[----:B------:R-:W2:Y:S04]  /*8f770*/  LDL.LU.64 R202, [R1+0x4cb8] ;  /* 0x004cb80001ca7983 */ /* 0x000ea80000300a00 */
[----:B------:R-:W2:Y:S01]  /*8f780*/  LDL.LU.64 R198, [R1+0x4cb0] ;  /* 0x004cb00001c67983 */ /* 0x000ea20000300a00 */
[----:B------:R-:W-:-:S02]  /*8f790*/  WARPGROUP.DEPBAR.LE gsb0, 0x0 ;  /* 0x00008000000079c5 */ /* 0x000fc40000010000 */
[----:B------:R-:W-:-:S06]  /*8f7a0*/  WARPGROUP.ARRIVE ;  /* 0x00000000000079c5 */ /* 0x000fcc0000000000 */
[----:B------:R-:W-:Y:S03]  /*8f7b0*/  HGMMA.64x256x8.F32.TF32 R24, gdesc[UR56], R24, gsb0 ;  /* 0x07e00000381879f0 */ /* 0x000fe60008002818 */
[----:B------:R-:W-:Y:S02]  /*8f7c0*/  WARPGROUP.DEPBAR.LE gsb0, 0x0 ;  /* 0x00008000000079c5 */ /* 0x000fe40000010000 */
[----:B------:R-:W-:-:S15]  /*8f7d0*/  WARPGROUP.ARRIVE ;  /* 0x00000000000079c5 */ /* 0x000fde0000000000 */
[----:B------:R-:W-:-:S08]  /*8f7e0*/  NOP ;  /* 0x0000000000007918 */ /* 0x000fd00000000000 */
[----:B------:R-:W-:Y:S01]  /*8f7f0*/  HGMMA.64x256x8.F32.TF32 R24, gdesc[UR52], R24, gsb0 ;  /* 0x07e00000341879f0 */ /* 0x000fe20008002818 */
[----:B------:R-:W-:Y:S02]  /*8f800*/  R2UR UR54, R194 ;  /* 0x00000000c23672ca */ /* 0x000fe400000e0000 */
[----:B------:R-:W-:Y:S01]  /*8f810*/  R2UR UR55, R195 ;  /* 0x00000000c33772ca */ /* 0x000fe200000e0000 */
[----:B------:R-:W-:Y:S01]  /*8f820*/  UMOV UR52, UR50 ;  /* 0x0000003200347c82 */ /* 0x000fe20008000000 */
[----:B------:R-:W-:Y:S01]  /*8f830*/  UMOV UR53, UR51 ;  /* 0x0000003300357c82 */ /* 0x000fe20008000000 */
[----:B------:R-:W-:Y:S01]  /*8f840*/  R2UR UR50, R182 ;  /* 0x00000000b63272ca */ /* 0x000fe200000e0000 */
[----:B------:R-:W2:Y:S01]  /*8f850*/  LDL.LU.64 R194, [R1+0x4ca8] ;  /* 0x004ca80001c27983 */ /* 0x000ea20000300a00 */
[----:B------:R-:W-:-:S03]  /*8f860*/  R2UR UR51, R183 ;  /* 0x00000000b73372ca */ /* 0x000fc600000e0000 */
[----:B------:R-:W3:Y:S01]  /*8f870*/  LDL.LU R10, [R1+0x2944] ;  /* 0x00294400010a7983 */ /* 0x000ee20000300800 */
[----:B------:R-:W-:Y:S02]  /*8f880*/  WARPGROUP.DEPBAR.LE gsb0, 0x0 ;  /* 0x00008000000079c5 */ /* 0x000fe40000010000 */
[----:B------:R-:W-:-:S14]  /*8f890*/  WARPGROUP.ARRIVE ;  /* 0x00000000000079c5 */ /* 0x000fdc0000000000 */
        /* <DEDUP_REMOVED lines=41> */
[----:B------:R-:W-:Y:S02]  /*8fb30*/  R2UR UR6, R20 ;  /* 0x00000000140672ca */ /* 0x000fe400000e0000 */
[----:B------:R-:W-:Y:S01]  /*8fb40*/  R2UR UR7, R21 ;  /* 0x00000000150772ca */ /* 0x000fe200000e0000 */
[----:B------:R-:W-:Y:S02]  /*8fb50*/  WARPGROUP.DEPBAR.LE gsb0, 0x0 ;  /* 0x00008000000079c5 */ /* 0x000fe40000010000 */
[----:B------:R-:W-:-:S15]  /*8fb60*/  WARPGROUP.ARRIVE ;  /* 0x00000000000079c5 */ /* 0x000fde0000000000 */
[----:B------:R-:W-:-:S07]  /*8fb70*/  NOP ;  /* 0x0000000000007918 */ /* 0x000fce0000000000 */
[----:B------:R-:W-:Y:S01]  /*8fb80*/  HGMMA.64x256x8.F32.TF32 R24, gdesc[UR8], R24, gsb0 ;  /* 0x07e00000081879f0 */ /* 0x000fe20008002818 */
[----:B------:R-:W-:-:S04]  /*8fb90*/  IADD3 R190, R190, 0x7f, RZ ;  /* 0x0000007fbebe7810 */ /* 0x000fc80007ffe0ff */
[----:B------:R-:W-:-:S04]  /*8fba0*/  SHF.R.S32.HI R3, RZ, 0x1f, R190 ;  /* 0x0000001fff037819 */ /* 0x000fc800000114be */
[----:B------:R-:W-:-:S04]  /*8fbb0*/  LEA.HI R3, R3, R190, RZ, 0x7 ;  /* 0x000000be03037211 */ /* 0x000fc800078f38ff */
[----:B------:R-:W-:Y:S02]  /*8fbc0*/  SHF.R.S32.HI R3, RZ, 0x7, R3 ;  /* 0x00000007ff037819 */ /* 0x000fe40000011403 */
[----:B------:R-:W-:-:S03]  /*8fbd0*/  SHF.L.U32 R5, R5, 0x7, RZ ;  /* 0x0000000705057819 */ /* 0x000fc600000006ff */
[----:B------:R-:W-:Y:S02]  /*8fbe0*/  VIADD R3, R3, 0xfffffffe ;  /* 0xfffffffe03037836 */ /* 0x000fe40000000000 */
[----:B------:R-:W-:-:S03]  /*8fbf0*/  IMAD.SHL.U32 R5, R5, 0x4, RZ ;  /* 0x0000000405057824 */ /* 0x000fc600078e00ff */
[----:B------:R-:W-:Y:S02]  /*8fc00*/  ISETP.GE.AND P0, PT, R12, R3, PT ;  /* 0x000000030c00720c */ /* 0x000fe40003f06270 */
[----:B------:R-:W-:-:S04]  /*8fc10*/  IADD3 R3, R14, 0x1, RZ ;  /* 0x000000010e037810 */ /* 0x000fc80007ffe0ff */
[C---:B------:R-:W-:Y:S02]  /*8fc20*/  ISETP.GT.AND P2, PT, R3.reuse, 0x2, PT ;  /* 0x000000020300780c */ /* 0x040fe40003f44270 */
[----:B---3--:R-:W-:Y:S02]  /*8fc30*/  IADD3 R10, P3, R10, R5, RZ ;  /* 0x000000050a0a7210 */ /* 0x008fe40007f7e0ff */
[----:B------:R-:W-:Y:S01]  /*8fc40*/  SEL R14, R3, RZ, !P2 ;  /* 0x000000ff030e7207 */ /* 0x000fe20005000000 */
[----:B------:R-:W-:Y:S01]  /*8fc50*/  STL.64 [R1+0x4b28], R12 ;  /* 0x004b280c01007387 */ /* 0x000fe20000100a00 */
[----:B------:R-:W-:Y:S02]  /*8fc60*/  R2UR UR61, R187 ;  /* 0x00000000bb3d72ca */ /* 0x000fe400000e0000 */
[----:B------:R-:W1:Y:S01]  /*8fc70*/  LDC R187, c[0x0][0x230] ;  /* 0x00008c00ffbb7b82 */ /* 0x000e620000000800 */
[----:B------:R-:W-:Y:S04]  /*8fc80*/  STL [R1+0x2944], R10 ;  /* 0x0029440a01007387 */ /* 0x000fe80000100800 */
[----:B------:R3:W-:Y:S04]  /*8fc90*/  STL.64 [R1+0x4b30], R14 ;  /* 0x004b300e01007387 */ /* 0x0007e80000100a00 */
[----:B------:R-:W4:Y:S04]  /*8fca0*/  LDL.LU R20, [R1+0x2948] ;  /* 0x0029480001147983 */ /* 0x000f280000300800 */
[----:B------:R-:W2:Y:S04]  /*8fcb0*/  LDL.LU R19, [R1+0x294c] ;  /* 0x00294c0001137983 */ /* 0x000ea80000300800 */
[----:B------:R-:W4:Y:S04]  /*8fcc0*/  LDL.LU R16, [R1+0x2950] ;  /* 0x0029500001107983 */ /* 0x000f280000300800 */
[----:B------:R-:W4:Y:S01]  /*8fcd0*/  LDL.LU R9, [R1+0x2954] ;  /* 0x0029540001097983 */ /* 0x000f220000300800 */
[----:B------:R-:W1:Y:S03]  /*8fce0*/  S2R R11, SR_TID.X ;  /* 0x00000000000b7919 */ /* 0x000e660000002100 */
[----:B------:R-:W4:Y:S04]  /*8fcf0*/  LDL.LU R152, [R1+0x2958] ;  /* 0x0029580001987983 */ /* 0x000f280000300800 */
[----:B------:R-:W4:Y:S01]  /*8fd00*/  LDL.LU R23, [R1+0x295c] ;  /* 0x00295c0001177983 */ /* 0x000f220000300800 */
[----:B------:R-:W1:Y:S03]  /*8fd10*/  S2R R190, SR_TID.X ;  /* 0x0000000000be7919 */ /* 0x000e660000002100 */
[----:B------:R-:W4:Y:S04]  /*8fd20*/  LDL.LU R22, [R1+0x2960] ;  /* 0x0029600001167983 */ /* 0x000f280000300800 */
[----:B---3--:R-:W3:Y:S01]  /*8fd30*/  LDL.LU R15, [R1+0x2964] ;  /* 0x00296400010f7983 */ /* 0x008ee20000300800 */
[----:B------:R-:W-:-:S02]  /*8fd40*/  WARPGROUP.DEPBAR.LE gsb0, 0x0 ;  /* 0x00008000000079c5 */ /* 0x000fc40000010000 */
[----:B------:R-:W-:-:S06]  /*8fd50*/  WARPGROUP.ARRIVE ;  /* 0x00000000000079c5 */ /* 0x000fcc0000000000 */
[----:B------:R-:W-:Y:S01]  /*8fd60*/  HGMMA.64x256x8.F32.TF32 R24, gdesc[UR4], R24, gsb0 ;  /* 0x07e00000041879f0 */ /* 0x000fe20008002818 */
[----:B-1----:R-:W-:-:S04]  /*8fd70*/  VIADD R4, R187, 0xffffff00 ;  /* 0xffffff00bb047836 */ /* 0x002fc80000000000 */
[----:B------:R-:W-:-:S05]  /*8fd80*/  IMAD R4, R12, -0x80, R4 ;  /* 0xffffff800c047824 */ /* 0x000fca00078e0204 */
[----:B------:R-:W-:-:S04]  /*8fd90*/  ISETP.GT.AND P1, PT, R4, RZ, PT ;  /* 0x000000ff0400720c */ /* 0x000fc80003f24270 */
[----:B------:R-:W-:-:S04]  /*8fda0*/  SEL R7, RZ, 0x4, !P1 ;  /* 0x00000004ff077807 */ /* 0x000fc80004800000 */
[----:B------:R-:W-:-:S04]  /*8fdb0*/  SEL R7, R7, RZ, !P0 ;  /* 0x000000ff07077207 */ /* 0x000fc80004000000 */
[----:B------:R-:W-:Y:S01]  /*8fdc0*/  ISETP.NE.U32.AND P1, PT, R7, RZ, PT ;  /* 0x000000ff0700720c */ /* 0x000fe20003f25070 */
[----:B------:R-:W-:Y:S01]  /*8fdd0*/  IMAD.SHL.U32 R7, R11, 0x10, RZ ;  /* 0x000000100b077824 */ /* 0x000fe200078e00ff */
[----:B------:R-:W-:Y:S02]  /*8fde0*/  LOP3.LUT R17, R190, 0x7f, RZ, 0xc0, !PT ;  /* 0x0000007fbe117812 */ /* 0x000fe400078ec0ff */
[----:B------:R-:W-:Y:S02]  /*8fdf0*/  R2UR UR60, R186 ;  /* 0x00000000ba3c72ca */ /* 0x000fe400000e0000 */
[----:B------:R-:W-:Y:S01]  /*8fe00*/  LOP3.LUT R7, R7, 0x70, RZ, 0xc0, !PT ;  /* 0x0000007007077812 */ /* 0x000fe200078ec0ff */
[----:B------:R-:W-:Y:S02]  /*8fe10*/  IMAD.X R252, R252, 0x1, R0, P3 ;  /* 0x00000001fcfc7824 */ /* 0x000fe400018e0600 */
[----:B------:R-:W-:Y:S01]  /*8fe20*/  IMAD R8, R14, 0x40000, R191 ;  /* 0x000400000e087824 */ /* 0x000fe200078e02bf */
[----:B------:R-:W-:Y:S01]  /*8fe30*/  LEA R7, R17, R7, 0x7 ;  /* 0x0000000711077211 */ /* 0x000fe200078e38ff */
[----:B------:R-:W-:Y:S01]  /*8fe40*/  IMAD.MOV.U32 R13, RZ, RZ, R252 ;  /* 0x000000ffff0d7224 */ /* 0x000fe200078e00fc */
[----:B------:R-:W-:-:S03]  /*8fe50*/  MOV R12, R10 ;  /* 0x0000000a000c7202 */ /* 0x000fc60000000f00 */
[----:B------:R-:W-:Y:S01]  /*8fe60*/  IMAD.IADD R3, R7, 0x1, R8 ;  /* 0x0000000107037824 */ /* 0x000fe200078e0208 */
[----:B------:R-:W-:Y:S02]  /*8fe70*/  WARPGROUP.DEPBAR.LE gsb0, 0x0 ;  /* 0x00008000000079c5 */ /* 0x000fe40000010000 */
        /* <DEDUP_REMOVED lines=20> */
[----:B------:R-:W-:Y:S01]  /*8ffc0*/  STL.64 [R1+0x4bf0], R104 ;  /* 0x004bf06801007387 */ /* 0x000fe20000100a00 */
[----:B------:R-:W-:Y:S06]  /*8ffd0*/  BAR.SYNC.DEFER_BLOCKING 0x0 ;  /* 0x0000000000007b1d */ /* 0x000fec0000010000 */
        /* <DEDUP_REMOVED lines=23> */
[----:B------:R-:W-:Y:S01]  /*90150*/  @!PT LDS RZ, [RZ] ;  /* 0x00000000fffff984 */ /* 0x000fe20000000800 */
[----:B------:R-:W-:Y:S01]  /*90160*/  @!PT LDS RZ, [RZ] ;  /* 0x00000000fffff984 */ /* 0x000fe20000000800 */
[----:B------:R-:W-:Y:S01]  /*90170*/  @!PT LDS RZ, [RZ] ;  /* 0x00000000fffff984 */ /* 0x000fe20000000800 */
[----:B------:R-:W-:Y:S04]  /*90180*/  LDGSTS.E [R3], desc[UR60][R12.64], P1 ;  /* 0x000000000c037fae */ /* 0x000fe8000892187c */
[----:B------:R-:W3:Y:S04]  /*90190*/  LDL.LU R14, [R1+0x2968] ;  /* 0x00296800010e7983 */ /* 0x000ee80000300800 */
[----:B------:R-:W3:Y:S04]  /*901a0*/  LDL.LU R13, [R1+0x296c] ;  /* 0x00296c00010d7983 */ /* 0x000ee80000300800 */
[----:B------:R-:W3:Y:S04]  /*901b0*/  LDL.LU R12, [R1+0x2970] ;  /* 0x00297000010c7983 */ /* 0x000ee80000300800 */
[----:B------:R-:W3:Y:S01]  /*901c0*/  LDL.LU R10, [R1+0x2974] ;  /* 0x00297400010a7983 */ /* 0x000ee20000300800 */
[----:B--2---:R-:W-:-:S02]  /*901d0*/  IADD3 R19, P2, R19, R5, RZ ;  /* 0x0000000513137210 */ /* 0x004fc40007f5e0ff */
[----:B----4-:R-:W-:-:S03]  /*901e0*/  IADD3 R9, P3, R9, R5, RZ ;  /* 0x0000000509097210 */ /* 0x010fc60007f7e0ff */
[----:B------:R-:W-:Y:S01]  /*901f0*/  IMAD.X R20, R20, 0x1, R0, P2 ;  /* 0x0000000114147824 */ /* 0x000fe200010e0600 */
[----:B------:R-:W-:Y:S01]  /*90200*/  STL [R1+0x294c], R19 ;  /* 0x00294c1301007387 */ /* 0x000fe20000100800 */
[----:B------:R-:W-:Y:S02]  /*90210*/  IADD3.X R16, R16, R0, RZ, P3, !PT ;  /* 0x0000000010107210 */ /* 0x000fe40001ffe4ff */
[----:B------:R-:W-:Y:S01]  /*90220*/  IMAD.MOV.U32 R21, RZ, RZ, R20 ;  /* 0x000000ffff157224 */ /* 0x000fe200078e0014 */
[----:B------:R1:W-:Y:S02]  /*90230*/  STL [R1+0x2948], R20 ;  /* 0x0029481401007387 */ /* 0x0003e40000100800 */
[----:B-1----:R-:W-:-:S05]  /*90240*/  IMAD.MOV.U32 R20, RZ, RZ, R19 ;  /* 0x000000ffff147224 */ /* 0x002fca00078e0013 */
[----:B------:R1:W-:Y:S04]  /*90250*/  LDGSTS.E [R3+0x4000], desc[UR60][R20.64], P1 ;  /* 0x0400000014037fae */ /* 0x0003e8000892187c */
[----:B------:R-:W-:Y:S01]  /*90260*/  STL [R1+0x2954], R9 ;  /* 0x0029540901007387 */ /* 0x000fe20000100800 */
[----:B-1----:R-:W-:Y:S01]  /*90270*/  MOV R20, R9 ;  /* 0x0000000900147202 */ /* 0x002fe20000000f00 */
[----:B------:R-:W-:Y:S02]  /*90280*/  IMAD.MOV.U32 R21, RZ, RZ, R16 ;  /* 0x000000ffff157224 */ /* 0x000fe400078e0010 */
[----:B------:R1:W-:Y:S04]  /*90290*/  STL [R1+0x2950], R16 ;  /* 0x0029501001007387 */ /* 0x0003e80000100800 */
[----:B------:R-:W-:Y:S04]  /*902a0*/  LDGSTS.E [R3+0x8000], desc[UR60][R20.64], P1 ;  /* 0x0800000014037fae */ /* 0x000fe8000892187c */
[----:B------:R-:W2:Y:S04]  /*902b0*/  LDL.LU R21, [R1+0x2978] ;  /* 0x0029780001157983 */ /* 0x000ea80000300800 */
[----:B------:R-:W4:Y:S04]  /*902c0*/  LDL.LU R20, [R1+0x297c] ;  /* 0x00297c0001147983 */ /* 0x000f280000300800 */
[----:B------:R-:W2:Y:S04]  /*902d0*/  LDL.LU R19, [R1+0x2980] ;  /* 0x0029800001137983 */ /* 0x000ea80000300800 */
[----:B-1----:R-:W2:Y:S01]  /*902e0*/  LDL.LU R16, [R1+0x2984] ;  /* 0x0029840001107983 */ /* 0x002ea20000300800 */
[----:B------:R-:W-:-:S04]  /*902f0*/  ISETP.GT.AND P2, PT, R4, 0x1, PT ;  /* 0x000000010400780c */ /* 0x000fc80003f44270 */
[----:B------:R-:W-:Y:S02]  /*90300*/  SEL R9, RZ, 0x4, !P2 ;  /* 0x00000004ff097807 */ /* 0x000fe40005000000 */
[-C--:B------:R-:W-:Y:S02]  /*90310*/  IADD3 R23, P3, R23, R5.reuse, RZ ;  /* 0x0000000517177210 */ /* 0x080fe40007f7e0ff */
[----:B------:R-:W-:Y:S02]  /*90320*/  SEL R9, R9, RZ, !P0 ;  /* 0x000000ff09097207 */ /* 0x000fe40004000000 */
[----:B---3--:R-:W-:Y:S01]  /*90330*/  IADD3 R15, P4, R15, R5, RZ ;  /* 0x000000050f0f7210 */ /* 0x008fe20007f9e0ff */
[----:B------:R-:W-:Y:S01]  /*90340*/  IMAD.X R152, R152, 0x1, R0, P3 ;  /* 0x0000000198987824 */ /* 0x000fe200018e0600 */
[----:B------:R-:W-:Y:S02]  /*90350*/  ISETP.NE.U32.AND P2, PT, R9, RZ, PT ;  /* 0x000000ff0900720c */ /* 0x000fe40003f45070 */
[----:B------:R-:W-:Y:S01]  /*90360*/  IADD3.X R22, R22, R0, RZ, P4, !PT ;  /* 0x0000000016167210 */ /* 0x000fe200027fe4ff */
[----:B------:R1:W-:Y:S01]  /*90370*/  STL [R1+0x295c], R23 ;  /* 0x00295c1701007387 */ /* 0x0003e20000100800 */
[----:B------:R-:W-:-:S02]  /*90380*/  IMAD.MOV.U32 R84, RZ, RZ, R23 ;  /* 0x000000ffff547224 */ /* 0x000fc400078e0017 */
[----:B------:R-:W-:Y:S01]  /*90390*/  IMAD.MOV.U32 R85, RZ, RZ, R152 ;  /* 0x000000ffff557224 */ /* 0x000fe200078e0098 */
[----:B------:R-:W-:Y:S04]  /*903a0*/  STL [R1+0x2958], R152 ;  /* 0x0029589801007387 */ /* 0x000fe80000100800 */
[----:B------:R-:W-:Y:S01]  /*903b0*/  STL [R1+0x2964], R15 ;  /* 0x0029640f01007387 */ /* 0x000fe20000100800 */
[----:B-1----:R-:W-:-:S03]  /*903c0*/  MOV R23, R22 ;  /* 0x0000001600177202 */ /* 0x002fc60000000f00 */
[----:B------:R1:W-:Y:S04]  /*903d0*/  STL [R1+0x2960], R22 ;  /* 0x0029601601007387 */ /* 0x0003e80000100800 */
[----:B------:R3:W-:Y:S04]  /*903e0*/  LDGSTS.E [R3+0xc000], desc[UR60][R84.64], P1 ;  /* 0x0c00000054037fae */ /* 0x0007e8000892187c */
[----:B------:R-:W2:Y:S01]  /*903f0*/  LDL.LU R83, [R1+0x2988] ;  /* 0x0029880001537983 */ /* 0x000ea20000300800 */
[----:B-1----:R-:W-:-:S05]  /*90400*/  IMAD.MOV.U32 R22, RZ, RZ, R15 ;  /* 0x000000ffff167224 */ /* 0x002fca00078e000f */
[----:B------:R-:W-:Y:S04]  /*90410*/  LDGSTS.E [R3+0x4], desc[UR60][R22.64], P2 ;  /* 0x0000400016037fae */ /* 0x000fe8000912187c */
[----:B------:R-:W2:Y:S04]  /*90420*/  LDL.LU R23, [R1+0x298c] ;  /* 0x00298c0001177983 */ /* 0x000ea80000300800 */
[----:B------:R-:W2:Y:S04]  /*90430*/  LDL.LU R22, [R1+0x2990] ;  /* 0x0029900001167983 */ /* 0x000ea80000300800 */
[----:B------:R-:W2:Y:S01]  /*90440*/  LDL.LU R15, [R1+0x2994] ;  /* 0x00299400010f7983 */ /* 0x000ea20000300800 */
[----:B------:R-:W-:-:S05]  /*90450*/  IADD3 R13, P1, R13, R5, RZ ;  /* 0x000000050d0d7210 */ /* 0x000fca0007f3e0ff */
[----:B------:R-:W-:Y:S01]  /*90460*/  IMAD.X R14, R14, 0x1, R0, P1 ;  /* 0x000000010e0e7824 */ /* 0x000fe200008e0600 */
[----:B------:R-:W-:Y:S01]  /*90470*/  IADD3 R10, P3, R10, R5, RZ ;  /* 0x000000050a0a7210 */ /* 0x000fe20007f7e0ff */
[----:B------:R1:W-:Y:S03]  /*90480*/  STL [R1+0x296c], R13 ;  /* 0x00296c0d01007387 */ /* 0x0003e60000100800 */
[----:B------:R-:W-:Y:S01]  /*90490*/  IADD3.X R12, R12, R0, RZ, P3, !PT ;  /* 0x000000000c0c7210 */ /* 0x000fe20001ffe4ff */
[----:B------:R1:W-:Y:S01]  /*904a0*/  STL [R1+0x2968], R14 ;  /* 0x0029680e01007387 */ /* 0x0003e20000100800 */
[----:B---3--:R-:W-:Y:S02]  /*904b0*/  IMAD.MOV.U32 R84, RZ, RZ, R13 ;  /* 0x000000ffff547224 */ /* 0x008fe400078e000d */
[----:B------:R-:W-:Y:S01]  /*904c0*/  IMAD.MOV.U32 R85, RZ, RZ, R14 ;  /* 0x000000ffff557224 */ /* 0x000fe200078e000e */
[----:B------:R-:W-:Y:S01]  /*904d0*/  STL [R1+0x2974], R10 ;  /* 0x0029740a01007387 */ /* 0x000fe20000100800 */
[----:B-1----:R-:W-:-:S03]  /*904e0*/  MOV R13, R12 ;  /* 0x0000000c000d7202 */ /* 0x002fc60000000f00 */
[----:B------:R1:W-:Y:S04]  /*904f0*/  STL [R1+0x2970], R12 ;  /* 0x0029700c01007387 */ /* 0x0003e80000100800 */
[----:B------:R-:W-:Y:S04]  /*90500*/  LDGSTS.E [R3+0x4004], desc[UR60][R84.64], P2 ;  /* 0x0400400054037fae */ /* 0x000fe8000912187c */
[----:B------:R-:W3:Y:S01]  /*90510*/  LDL.LU R14, [R1+0x2998] ;  /* 0x00299800010e7983 */ /* 0x000ee20000300800 */
[----:B-1----:R-:W-:-:S05]  /*90520*/  IMAD.MOV.U32 R12, RZ, RZ, R10 ;  /* 0x000000ffff0c7224 */ /* 0x002fca00078e000a */
[----:B------:R-:W-:Y:S04]  /*90530*/  LDGSTS.E [R3+0x8004], desc[UR60][R12.64], P2 ;  /* 0x080040000c037fae */ /* 0x000fe8000912187c */
[----:B------:R-:W3:Y:S04]  /*90540*/  LDL.LU R13, [R1+0x299c] ;  /* 0x00299c00010d7983 */ /* 0x000ee80000300800 */
[----:B------:R-:W3:Y:S04]  /*90550*/  LDL.LU R12, [R1+0x29a0] ;  /* 0x0029a000010c7983 */ /* 0x000ee80000300800 */
[----:B------:R-:W3:Y:S01]  /*90560*/  LDL.LU R10, [R1+0x29a4] ;  /* 0x0029a400010a7983 */ /* 0x000ee20000300800 */
[----:B------:R-:W-:-:S04]  /*90570*/  ISETP.GT.AND P1, PT, R4, 0x2, PT ;  /* 0x000000020400780c */ /* 0x000fc80003f24270 */
[----:B------:R-:W-:-:S04]  /*90580*/  SEL R9, RZ, 0x4, !P1 ;  /* 0x00000004ff097807 */ /* 0x000fc80004800000 */
[----:B------:R-:W-:Y:S02]  /*90590*/  SEL R9, R9, RZ, !P0 ;  /* 0x000000ff09097207 */ /* 0x000fe40004000000 */
[----:B----4-:R-:W-:Y:S02]  /*905a0*/  IADD3 R20, P3, R20, R5, RZ ;  /* 0x0000000514147210 */ /* 0x010fe40007f7e0ff */
[----:B------:R-:W-:-:S03]  /*905b0*/  ISETP.NE.U32.AND P1, PT, R9, RZ, PT ;  /* 0x000000ff0900720c */ /* 0x000fc60003f25070 */
[----:B--2---:R-:W-:Y:S01]  /*905c0*/  IMAD.X R21, R21, 0x1, R0, P3 ;  /* 0x0000000115157824 */ /* 0x004fe200018e0600 */
[----:B------:R-:W-:Y:S01]  /*905d0*/  IADD3 R16, P4, R16, R5, RZ ;  /* 0x0000000510107210 */ /* 0x000fe20007f9e0ff */
[----:B------:R1:W-:Y:S03]  /*905e0*/  STL [R1+0x297c], R20 ;  /* 0x00297c1401007387 */ /* 0x0003e60000100800 */
[----:B------:R-:W-:Y:S01]  /*905f0*/  IADD3.X R19, R19, R0, RZ, P4, !PT ;  /* 0x0000000013137210 */ /* 0x000fe200027fe4ff */
[----:B------:R2:W-:Y:S04]  /*90600*/  STL [R1+0x2978], R21 ;  /* 0x0029781501007387 */ /* 0x0005e80000100800 */
[----:B------:R1:W-:Y:S04]  /*90610*/  LDGSTS.E [R3+0xc004], desc[UR60][R20.64], P2 ;  /* 0x0c00400014037fae */ /* 0x0003e8000912187c */
[----:B------:R-:W-:Y:S01]  /*90620*/  STL [R1+0x2984], R16 ;  /* 0x0029841001007387 */ /* 0x000fe20000100800 */
[----:B-1----:R-:W-:-:S02]  /*90630*/  IMAD.MOV.U32 R20, RZ, RZ, R16 ;  /* 0x000000ffff147224 */ /* 0x002fc400078e0010 */
[----:B--2---:R-:W-:Y:S01]  /*90640*/  IMAD.MOV.U32 R21, RZ, RZ, R19 ;  /* 0x000000ffff157224 */ /* 0x004fe200078e0013 */
[----:B------:R1:W-:Y:S04]  /*90650*/  STL [R1+0x2980], R19 ;  /* 0x0029801301007387 */ /* 0x0003e80000100800 */
[----:B------:R-:W-:Y:S04]  /*90660*/  LDGSTS.E [R3+0x8], desc[UR60][R20.64], P1 ;  /* 0x0000800014037fae */ /* 0x000fe8000892187c */
[----:B------:R-:W2:Y:S04]  /*90670*/  LDL.LU R21, [R1+0x29a8] ;  /* 0x0029a80001157983 */ /* 0x000ea80000300800 */
[----:B------:R-:W4:Y:S04]  /*90680*/  LDL.LU R20, [R1+0x29ac] ;  /* 0x0029ac0001147983 */ /* 0x000f280000300800 */
[----:B-1----:R-:W2:Y:S04]  /*90690*/  LDL.LU R19, [R1+0x29b0] ;  /* 0x0029b00001137983 */ /* 0x002ea80000300800 */
[----:B------:R-:W2:Y:S01]  /*906a0*/  LDL.LU R16, [R1+0x29b4] ;  /* 0x0029b40001107983 */ /* 0x000ea20000300800 */
[----:B------:R-:W-:-:S04]  /*906b0*/  IADD3 R23, P2, R23, R5, RZ ;  /* 0x0000000517177210 */ /* 0x000fc80007f5e0ff */
[----:B------:R-:W-:Y:S02]  /*906c0*/  IADD3.X R83, R83, R0, RZ, P2, !PT ;  /* 0x0000000053537210 */ /* 0x000fe400017fe4ff */
[----:B------:R-:W-:Y:S01]  /*906d0*/  IADD3 R15, P3, R15, R5, RZ ;  /* 0x000000050f0f7210 */ /* 0x000fe20007f7e0ff */
[----:B------:R1:W-:Y:S01]  /*906e0*/  STL [R1+0x298c], R23 ;  /* 0x00298c1701007387 */ /* 0x0003e20000100800 */
[----:B------:R-:W-:-:S03]  /*906f0*/  ISETP.GT.AND P2, PT, R4, 0x3, PT ;  /* 0x000000030400780c */ /* 0x000fc60003f44270 */
[----:B------:R-:W-:Y:S01]  /*90700*/  IMAD.X R22, R22, 0x1, R0, P3 ;  /* 0x0000000116167824 */ /* 0x000fe200018e0600 */
[----:B------:R-:W-:Y:S01]  /*90710*/  STL [R1+0x2988], R83 ;  /* 0x0029885301007387 */ /* 0x000fe20000100800 */
[----:B------:R-:W-:Y:S01]  /*90720*/  IMAD.MOV.U32 R84, RZ, RZ, R23 ;  /* 0x000000ffff547224 */ /* 0x000fe200078e0017 */
[----:B------:R-:W-:Y:S02]  /*90730*/  MOV R85, R83 ;  /* 0x0000005300557202 */ /* 0x000fe40000000f00 */
[----:B------:R-:W-:Y:S01]  /*90740*/  STL [R1+0x2994], R15 ;  /* 0x0029940f01007387 */ /* 0x000fe20000100800 */
[----:B-1----:R-:W-:Y:S01]  /*90750*/  IMAD.MOV.U32 R23, RZ, RZ, R22 ;  /* 0x000000ffff177224 */ /* 0x002fe200078e0016 */
[----:B------:R-:W-:Y:S02]  /*90760*/  SEL R9, RZ, 0x4, !P2 ;  /* 0x00000004ff097807 */ /* 0x000fe40005000000 */
[----:B------:R1:W-:Y:S02]  /*90770*/  STL [R1+0x2990], R22 ;  /* 0x0029901601007387 */ /* 0x0003e40000100800 */
[----:B------:R-:W-:-:S02]  /*90780*/  SEL R9, R9, RZ, !P0 ;  /* 0x000000ff09097207 */ /* 0x000fc40004000000 */
[----:B------:R3:W-:Y:S01]  /*90790*/  LDGSTS.E [R3+0x4008], desc[UR60][R84.64], P1 ;  /* 0x0400800054037fae */ /* 0x0007e2000892187c */
[----:B-1----:R-:W-:-:S03]  /*907a0*/  IMAD.MOV.U32 R22, RZ, RZ, R15 ;  /* 0x000000ffff167224 */ /* 0x002fc600078e000f */
[----:B------:R-:W2:Y:S01]  /*907b0*/  LDL.LU R83, [R1+0x29b8] ;  /* 0x0029b80001537983 */ /* 0x000ea20000300800 */
[----:B------:R-:W-:-:S03]  /*907c0*/  ISETP.NE.U32.AND P2, PT, R9, RZ, PT ;  /* 0x000000ff0900720c */ /* 0x000fc60003f45070 */
[----:B------:R-:W-:Y:S04]  /*907d0*/  LDGSTS.E [R3+0x8008], desc[UR60][R22.64], P1 ;  /* 0x0800800016037fae */ /* 0x000fe8000892187c */
[----:B------:R-:W2:Y:S04]  /*907e0*/  LDL.LU R23, [R1+0x29bc] ;  /* 0x0029bc0001177983 */ /* 0x000ea80000300800 */
[----:B------:R-:W2:Y:S04]  /*907f0*/  LDL.LU R22, [R1+0x2d40] ;  /* 0x002d400001167983 */ /* 0x000ea80000300800 */
[----:B------:R-:W2:Y:S01]  /*90800*/  LDL.LU R15, [R1+0x2d44] ;  /* 0x002d4400010f7983 */ /* 0x000ea20000300800 */
[----:B---3--:R-:W-:-:S04]  /*90810*/  IADD3 R13, P3, R13, R5, RZ ;  /* 0x000000050d0d7210 */ /* 0x008fc80007f7e0ff */
[----:B------:R-:W-:Y:S02]  /*90820*/  IADD3.X R14, R14, R0, RZ, P3, !PT ;  /* 0x000000000e0e7210 */ /* 0x000fe40001ffe4ff */
[----:B------:R-:W-:Y:S01]  /*90830*/  IADD3 R10, P4, R10, R5, RZ ;  /* 0x000000050a0a7210 */ /* 0x000fe20007f9e0ff */
[----:B------:R1:W-:Y:S04]  /*90840*/  STL [R1+0x299c], R13 ;  /* 0x00299c0d01007387 */ /* 0x0003e80000100800 */
[----:B------:R-:W-:Y:S01]  /*90850*/  IMAD.X R12, R12, 0x1, R0, P4 ;  /* 0x000000010c0c7824 */ /* 0x000fe200020e0600 */
[----:B------:R3:W-:Y:S01]  /*90860*/  STL [R1+0x2998], R14 ;  /* 0x0029980e01007387 */ /* 0x0007e20000100800 */
[----:B------:R-:W-:Y:S01]  /*90870*/  IMAD.MOV.U32 R84, RZ, RZ, R13 ;  /* 0x000000ffff547224 */ /* 0x000fe200078e000d */
[----:B------:R-:W-:-:S02]  /*90880*/  MOV R85, R14 ;  /* 0x0000000e00557202 */ /* 0x000fc40000000f00 */
[----:B------:R-:W-:Y:S01]  /*90890*/  STL [R1+0x29a4], R10 ;  /* 0x0029a40a01007387 */ /* 0x000fe20000100800 */
[----:B-1----:R-:W-:-:S03]  /*908a0*/  IMAD.MOV.U32 R13, RZ, RZ, R12 ;  /* 0x000000ffff0d7224 */ /* 0x002fc600078e000c */
[----:B------:R1:W-:Y:S04]  /*908b0*/  STL [R1+0x29a0], R12 ;  /* 0x0029a00c01007387 */ /* 0x0003e80000100800 */
[----:B------:R-:W-:Y:S04]  /*908c0*/  LDGSTS.E [R3+0xc008], desc[UR60][R84.64], P1 ;  /* 0x0c00800054037fae */ /* 0x000fe8000892187c */
[----:B---3--:R-:W3:Y:S01]  /*908d0*/  LDL.LU R14, [R1+0x2d48] ;  /* 0x002d4800010e7983 */ /* 0x008ee20000300800 */
[----:B-1----:R-:W-:-:S05]  /*908e0*/  IMAD.MOV.U32 R12, RZ, RZ, R10 ;  /* 0x000000ffff0c7224 */ /* 0x002fca00078e000a */
[----:B------:R-:W-:Y:S04]  /*908f0*/  LDGSTS.E [R3+0xc], desc[UR60][R12.64], P2 ;  /* 0x0000c0000c037fae */ /* 0x000fe8000912187c */
[----:B------:R-:W3:Y:S04]  /*90900*/  LDL.LU R13, [R1+0x2d4c] ;  /* 0x002d4c00010d7983 */ /* 0x000ee80000300800 */
[----:B------:R-:W3:Y:S04]  /*90910*/  LDL.LU R12, [R1+0x2d50] ;  /* 0x002d5000010c7983 */ /* 0x000ee80000300800 */
[----:B------:R-:W3:Y:S01]  /*90920*/  LDL.LU R10, [R1+0x2d54] ;  /* 0x002d5400010a7983 */ /* 0x000ee20000300800 */
[----:B----4-:R-:W-:-:S04]  /*90930*/  IADD3 R20, P1, R20, R5, RZ ;  /* 0x0000000514147210 */ /* 0x010fc80007f3e0ff */
[----:B--2---:R-:W-:Y:S02]  /*90940*/  IADD3.X R21, R21, R0, RZ, P1, !PT ;  /* 0x0000000015157210 */ /* 0x004fe40000ffe4ff */
[----:B------:R-:W-:Y:S01]  /*90950*/  IADD3 R16, P3, R16, R5, RZ ;  /* 0x0000000510107210 */ /* 0x000fe20007f7e0ff */
[----:B------:R1:W-:Y:S04]  /*90960*/  STL [R1+0x29ac], R20 ;  /* 0x0029ac1401007387 */ /* 0x0003e80000100800 */
[----:B------:R-:W-:Y:S01]  /*90970*/  IMAD.X R19, R19, 0x1, R0, P3 ;  /* 0x0000000113137824 */ /* 0x000fe200018e0600 */
[----:B------:R2:W-:Y:S04]  /*90980*/  STL [R1+0x29a8], R21 ;  /* 0x0029a81501007387 */ /* 0x0005e80000100800 */
[----:B------:R1:W-:Y:S04]  /*90990*/  LDGSTS.E [R3+0x400c], desc[UR60][R20.64], P2 ;  /* 0x0400c00014037fae */ /* 0x0003e8000912187c */
[----:B------:R-:W-:Y:S01]  /*909a0*/  STL [R1+0x29b4], R16 ;  /* 0x0029b41001007387 */ /* 0x000fe20000100800 */
[----:B-1----:R-:W-:Y:S01]  /*909b0*/  IMAD.MOV.U32 R20, RZ, RZ, R16 ;  /* 0x000000ffff147224 */ /* 0x002fe200078e0010 */
[----:B--2---:R-:W-:-:S02]  /*909c0*/  MOV R21, R19 ;  /* 0x0000001300157202 */ /* 0x004fc40000000f00 */
[----:B------:R1:W-:Y:S04]  /*909d0*/  STL [R1+0x29b0], R19 ;  /* 0x0029b01301007387 */ /* 0x0003e80000100800 */
[----:B------:R-:W-:Y:S04]  /*909e0*/  LDGSTS.E [R3+0x800c], desc[UR60][R20.64], P2 ;  /* 0x0800c00014037fae */ /* 0x000fe8000912187c */
[----:B------:R-:W2:Y:S04]  /*909f0*/  LDL.LU R21, [R1+0x2d58] ;  /* 0x002d580001157983 */ /* 0x000ea80000300800 */
[----:B------:R-:W4:Y:S04]  /*90a00*/  LDL.LU R20, [R1+0x2d5c] ;  /* 0x002d5c0001147983 */ /* 0x000f280000300800 */
[----:B-1----:R-:W2:Y:S04]  /*90a10*/  LDL.LU R19, [R1+0x2d60] ;  /* 0x002d600001137983 */ /* 0x002ea80000300800 */
[----:B------:R-:W2:Y:S01]  /*90a20*/  LDL.LU R16, [R1+0x2d64] ;  /* 0x002d640001107983 */ /* 0x000ea20000300800 */
[----:B------:R-:W-:-:S04]  /*90a30*/  ISETP.GT.AND P1, PT, R4, 0x20, PT ;  /* 0x000000200400780c */ /* 0x000fc80003f24270 */
[----:B------:R-:W-:Y:S02]  /*90a40*/  SEL R9, RZ, 0x4, !P1 ;  /* 0x00000004ff097807 */ /* 0x000fe40004800000 */
[-C--:B------:R-:W-:Y:S02]  /*90a50*/  IADD3 R23, P3, R23, R5.reuse, RZ ;  /* 0x0000000517177210 */ /* 0x080fe40007f7e0ff */
[----:B------:R-:W-:Y:S02]  /*90a60*/  SEL R9, R9, RZ, !P0 ;  /* 0x000000ff09097207 */ /* 0x000fe40004000000 */
[----:B------:R-:W-:Y:S01]  /*90a70*/  IADD3 R15, P4, R15, R5, RZ ;  /* 0x000000050f0f7210 */ /* 0x000fe20007f9e0ff */
[--C-:B------:R-:W-:Y:S01]  /*90a80*/  IMAD.X R83, R83, 0x1, R0.reuse, P3 ;  /* 0x0000000153537824 */ /* 0x100fe200018e0600 */
[----:B------:R-:W-:Y:S01]  /*90a90*/  ISETP.NE.U32.AND P1, PT, R9, RZ, PT ;  /* 0x000000ff0900720c */ /* 0x000fe20003f25070 */
[----:B------:R1:W-:Y:S02]  /*90aa0*/  STL [R1+0x29bc], R23 ;  /* 0x0029bc1701007387 */ /* 0x0003e40000100800 */
[----:B------:R-:W-:Y:S01]  /*90ab0*/  IMAD.X R22, R22, 0x1, R0, P4 ;  /* 0x0000000116167824 */ /* 0x000fe200020e0600 */
[----:B------:R-:W-:Y:S01]  /*90ac0*/  MOV R84, R23 ;  /* 0x0000001700547202 */ /* 0x000fe20000000f00 */
[----:B------:R-:W-:Y:S01]  /*90ad0*/  IMAD.MOV.U32 R85, RZ, RZ, R83 ;  /* 0x000000ffff557224 */ /* 0x000fe200078e0053 */
[----:B------:R1:W-:Y:S04]  /*90ae0*/  STL [R1+0x29b8], R83 ;  /* 0x0029b85301007387 */ /* 0x0003e80000100800 */
[----:B------:R-:W-:Y:S01]  /*90af0*/  STL [R1+0x2d44], R15 ;  /* 0x002d440f01007387 */ /* 0x000fe20000100800 */
[----:B-1----:R-:W-:-:S03]  /*90b00*/  IMAD.MOV.U32 R23, RZ, RZ, R22 ;  /* 0x000000ffff177224 */ /* 0x002fc600078e0016 */
[----:B------:R1:W-:Y:S04]  /*90b10*/  STL [R1+0x2d40], R22 ;  /* 0x002d401601007387 */ /* 0x0003e80000100800 */
[----:B------:R3:W-:Y:S04]  /*90b20*/  LDGSTS.E [R3+0xc00c], desc[UR60][R84.64], P2 ;  /* 0x0c00c00054037fae */ /* 0x0007e8000912187c */
[----:B------:R-:W2:Y:S01]  /*90b30*/  LDL.LU R83, [R1+0x2d68] ;  /* 0x002d680001537983 */ /* 0x000ea20000300800 */
[----:B-1----:R-:W-:-:S05]  /*90b40*/  MOV R22, R15 ;  /* 0x0000000f00167202 */ /* 0x002fca0000000f00 */
[----:B------:R-:W-:Y:S04]  /*90b50*/  LDGSTS.E [R3+0x10000], desc[UR60][R22.64], P1 ;  /* 0x1000000016037fae */ /* 0x000fe8000892187c */
[----:B------:R-:W2:Y:S04]  /*90b60*/  LDL.LU R23, [R1+0x2d6c] ;  /* 0x002d6c0001177983 */ /* 0x000ea80000300800 */
[----:B------:R-:W2:Y:S04]  /*90b70*/  LDL.LU R22, [R1+0x2d70] ;  /* 0x002d700001167983 */ /* 0x000ea80000300800 */
[----:B------:R-:W2:Y:S01]  /*90b80*/  LDL.LU R15, [R1+0x2d74] ;  /* 0x002d7400010f7983 */ /* 0x000ea20000300800 */
[----:B---3--:R-:W-:-:S05]  /*90b90*/  IADD3 R13, P2, R13, R5, RZ ;  /* 0x000000050d0d7210 */ /* 0x008fca0007f5e0ff */
[--C-:B------:R-:W-:Y:S01]  /*90ba0*/  IMAD.X R14, R14, 0x1, R0.reuse, P2 ;  /* 0x000000010e0e7824 */ /* 0x100fe200010e0600 */
[----:B------:R-:W-:Y:S01]  /*90bb0*/  IADD3 R10, P3, R10, R5, RZ ;  /* 0x000000050a0a7210 */ /* 0x000fe20007f7e0ff */
[----:B------:R1:W-:Y:S04]  /*90bc0*/  STL [R1+0x2d4c], R13 ;  /* 0x002d4c0d01007387 */ /* 0x0003e80000100800 */
[----:B------:R-:W-:Y:S01]  /*90bd0*/  IMAD.X R12, R12, 0x1, R0, P3 ;  /* 0x000000010c0c7824 */ /* 0x000fe200018e0600 */
[----:B------:R3:W-:Y:S01]  /*90be0*/  STL [R1+0x2d48], R14 ;  /* 0x002d480e01007387 */ /* 0x0007e20000100800 */
[----:B------:R-:W-:Y:S01]  /*90bf0*/  MOV R84, R13 ;  /* 0x0000000d00547202 */ /* 0x000fe20000000f00 */
[----:B------:R-:W-:Y:S02]  /*90c00*/  IMAD.MOV.U32 R85, RZ, RZ, R14 ;  /* 0x000000ffff557224 */ /* 0x000fe400078e000e */
[----:B------:R-:W-:Y:S01]  /*90c10*/  STL [R1+0x2d54], R10 ;  /* 0x002d540a01007387 */ /* 0x000fe20000100800 */
[----:B-1----:R-:W-:-:S03]  /*90c20*/  IMAD.MOV.U32 R13, RZ, RZ, R12 ;  /* 0x000000ffff0d7224 */ /* 0x002fc600078e000c */
[----:B------:R1:W-:Y:S04]  /*90c30*/  STL [R1+0x2d50], R12 ;  /* 0x002d500c01007387 */ /* 0x0003e80000100800 */
[----:B------:R-:W-:Y:S04]  /*90c40*/  LDGSTS.E [R3+0x14000], desc[UR60][R84.64], P1 ;  /* 0x1400000054037fae */ /* 0x000fe8000892187c */
[----:B---3--:R-:W3:Y:S01]  /*90c50*/  LDL.LU R14, [R1+0x2d78] ;  /* 0x002d7800010e7983 */ /* 0x008ee20000300800 */
[----:B-1----:R-:W-:-:S05]  /*90c60*/  MOV R12, R10 ;  /* 0x0000000a000c7202 */ /* 0x002fca0000000f00 */
[----:B------:R-:W-:Y:S04]  /*90c70*/  LDGSTS.E [R3+0x18000], desc[UR60][R12.64], P1 ;  /* 0x180000000c037fae */ /* 0x000fe8000892187c */
[----:B------:R-:W3:Y:S04]  /*90c80*/  LDL.LU R13, [R1+0x2d7c] ;  /* 0x002d7c00010d7983 */ /* 0x000ee80000300800 */
[----:B------:R-:W3:Y:S04]  /*90c90*/  LDL.LU R12, [R1+0x2d80] ;  /* 0x002d8000010c7983 */ /* 0x000ee80000300800 */
[----:B------:R-:W3:Y:S01]  /*90ca0*/  LDL.LU R10, [R1+0x2d84] ;  /* 0x002d8400010a7983 */ /* 0x000ee20000300800 */
[----:B------:R-:W-:-:S04]  /*90cb0*/  ISETP.GT.AND P2, PT, R4, 0x21, PT ;  /* 0x000000210400780c */ /* 0x000fc80003f44270 */
[----:B------:R-:W-:-:S04]  /*90cc0*/  SEL R9, RZ, 0x4, !P2 ;  /* 0x00000004ff097807 */ /* 0x000fc80005000000 */
[----:B------:R-:W-:-:S04]  /*90cd0*/  SEL R9, R9, RZ, !P0 ;  /* 0x000000ff09097207 */ /* 0x000fc80004000000 */
[----:B------:R-:W-:Y:S02]  /*90ce0*/  ISETP.NE.U32.AND P2, PT, R9, RZ, PT ;  /* 0x000000ff0900720c */ /* 0x000fe40003f45070 */
[----:B----4-:R-:W-:-:S05]  /*90cf0*/  IADD3 R20, P3, R20, R5, RZ ;  /* 0x0000000514147210 */ /* 0x010fca0007f7e0ff */
[--C-:B--2---:R-:W-:Y:S01]  /*90d00*/  IMAD.X R21, R21, 0x1, R0.reuse, P3 ;  /* 0x0000000115157824 */ /* 0x104fe200018e0600 */
[----:B------:R-:W-:Y:S01]  /*90d10*/  IADD3 R16, P4, R16, R5, RZ ;  /* 0x0000000510107210 */ /* 0x000fe20007f9e0ff */
[----:B------:R1:W-:Y:S04]  /*90d20*/  STL [R1+0x2d5c], R20 ;  /* 0x002d5c1401007387 */ /* 0x0003e80000100800 */
[----:B------:R-:W-:Y:S01]  /*90d30*/  IMAD.X R19, R19, 0x1, R0, P4 ;  /* 0x0000000113137824 */ /* 0x000fe200020e0600 */
[----:B------:R2:W-:Y:S04]  /*90d40*/  STL [R1+0x2d58], R21 ;  /* 0x002d581501007387 */ /* 0x0005e80000100800 */
[----:B------:R1:W-:Y:S04]  /*90d50*/  LDGSTS.E [R3+0x1c000], desc[UR60][R20.64], P1 ;  /* 0x1c00000014037fae */ /* 0x0003e8000892187c */
[----:B------:R-:W-:Y:S01]  /*90d60*/  STL [R1+0x2d64], R16 ;  /* 0x002d641001007387 */ /* 0x000fe20000100800 */
[----:B-1----:R-:W-:Y:S01]  /*90d70*/  MOV R20, R16 ;  /* 0x0000001000147202 */ /* 0x002fe20000000f00 */
[----:B--2---:R-:W-:-:S02]  /*90d80*/  IMAD.MOV.U32 R21, RZ, RZ, R19 ;  /* 0x000000ffff157224 */ /* 0x004fc400078e0013 */
[----:B------:R1:W-:Y:S04]  /*90d90*/  STL [R1+0x2d60], R19 ;  /* 0x002d601301007387 */ /* 0x0003e80000100800 */
[----:B------:R-:W-:Y:S04]  /*90da0*/  LDGSTS.E [R3+0x10004], desc[UR60][R20.64], P2 ;  /* 0x1000400014037fae */ /* 0x000fe8000912187c */
[----:B------:R-:W2:Y:S04]  /*90db0*/  LDL.LU R21, [R1+0x2d88] ;  /* 0x002d880001157983 */ /* 0x000ea80000300800 */
[----:B------:R-:W4:Y:S04]  /*90dc0*/  LDL.LU R20, [R1+0x2d8c] ;  /* 0x002d8c0001147983 */ /* 0x000f280000300800 */
[----:B-1----:R-:W2:Y:S04]  /*90dd0*/  LDL.LU R19, [R1+0x2d90] ;  /* 0x002d900001137983 */ /* 0x002ea80000300800 */
[----:B------:R-:W2:Y:S01]  /*90de0*/  LDL.LU R16, [R1+0x2d94] ;  /* 0x002d940001107983 */ /* 0x000ea20000300800 */
[----:B------:R-:W-:-:S05]  /*90df0*/  IADD3 R23, P1, R23, R5, RZ ;  /* 0x0000000517177210 */ /* 0x000fca0007f3e0ff */
[----:B------:R-:W-:Y:S01]  /*90e00*/  IMAD.X R83, R83, 0x1, R0, P1 ;  /* 0x0000000153537824 */ /* 0x000fe200008e0600 */
[----:B------:R-:W-:Y:S01]  /*90e10*/  IADD3 R15, P3, R15, R5, RZ ;  /* 0x000000050f0f7210 */ /* 0x000fe20007f7e0ff */
[----:B------:R1:W-:Y:S01]  /*90e20*/  STL [R1+0x2d6c], R23 ;  /* 0x002d6c1701007387 */ /* 0x0003e20000100800 */
[----:B------:R-:W-:Y:S02]  /*90e30*/  ISETP.GT.AND P1, PT, R4, 0x22, PT ;  /* 0x000000220400780c */ /* 0x000fe40003f24270 */
[----:B------:R-:W-:Y:S01]  /*90e40*/  IADD3.X R22, R22, R0, RZ, P3, !PT ;  /* 0x0000000016167210 */ /* 0x000fe20001ffe4ff */
[----:B------:R-:W-:Y:S01]  /*90e50*/  STL [R1+0x2d68], R83 ;  /* 0x002d685301007387 */ /* 0x000fe20000100800 */
[----:B------:R-:W-:Y:S01]  /*90e60*/  IMAD.MOV.U32 R84, RZ, RZ, R23 ;  /* 0x000000ffff547224 */ /* 0x000fe200078e0017 */
[----:B------:R-:W-:Y:S01]  /*90e70*/  SEL R9, RZ, 0x4, !P1 ;  /* 0x00000004ff097807 */ /* 0x000fe20004800000 */
[----:B------:R-:W-:Y:S01]  /*90e80*/  IMAD.MOV.U32 R85, RZ, RZ, R83 ;  /* 0x000000ffff557224 */ /* 0x000fe200078e0053 */
[----:B------:R-:W-:Y:S01]  /*90e90*/  STL [R1+0x2d74], R15 ;  /* 0x002d740f01007387 */ /* 0x000fe20000100800 */
[----:B-1----:R-:W-:-:S03]  /*90ea0*/  MOV R23, R22 ;  /* 0x0000001600177202 */ /* 0x002fc60000000f00 */
[----:B------:R1:W-:Y:S01]  /*90eb0*/  STL [R1+0x2d70], R22 ;  /* 0x002d701601007387 */ /* 0x0003e20000100800 */
[----:B------:R-:W-:-:S03]  /*90ec0*/  SEL R9, R9, RZ, !P0 ;  /* 0x000000ff09097207 */ /* 0x000fc60004000000 */
        /* <DEDUP_REMOVED lines=8> */
[----:B---3--:R-:W-:-:S05]  /*90f50*/  IADD3 R13, P3, R13, R5, RZ ;  /* 0x000000050d0d7210 */ /* 0x008fca0007f7e0ff */
[----:B------:R-:W-:Y:S01]  /*90f60*/  IMAD.X R14, R14, 0x1, R0, P3 ;  /* 0x000000010e0e7824 */ /* 0x000fe200018e0600 */
[----:B------:R-:W-:Y:S01]  /*90f70*/  IADD3 R10, P4, R10, R5, RZ ;  /* 0x000000050a0a7210 */ /* 0x000fe20007f9e0ff */
[----:B------:R1:W-:Y:S03]  /*90f80*/  STL [R1+0x2d7c], R13 ;  /* 0x002d7c0d01007387 */ /* 0x0003e60000100800 */
[----:B------:R-:W-:Y:S01]  /*90f90*/  IADD3.X R12, R12, R0, RZ, P4, !PT ;  /* 0x000000000c0c7210 */ /* 0x000fe200027fe4ff */
[----:B------:R3:W-:Y:S01]  /*90fa0*/  STL [R1+0x2d78], R14 ;  /* 0x002d780e01007387 */ /* 0x0007e20000100800 */
[----:B------:R-:W-:Y:S02]  /*90fb0*/  IMAD.MOV.U32 R84, RZ, RZ, R13 ;  /* 0x000000ffff547224 */ /* 0x000fe400078e000d */
[----:B------:R-:W-:Y:S01]  /*90fc0*/  IMAD.MOV.U32 R85, RZ, RZ, R14 ;  /* 0x000000ffff557224 */ /* 0x000fe200078e000e */
[----:B------:R-:W-:Y:S01]  /*90fd0*/  STL [R1+0x2d84], R10 ;  /* 0x002d840a01007387 */ /* 0x000fe20000100800 */
[----:B-1----:R-:W-:-:S03]  /*90fe0*/  MOV R13, R12 ;  /* 0x0000000c000d7202 */ /* 0x002fc60000000f00 */
        /* <DEDUP_REMOVED lines=8> */
[----:B----4-:R-:W-:-:S05]  /*91070*/  IADD3 R20, P2, R20, R5, RZ ;  /* 0x0000000514147210 */ /* 0x010fca0007f5e0ff */
        /* <DEDUP_REMOVED lines=19> */
[----:B------:R-:W-:Y:S02]  /*911b0*/  IADD3 R15, P4, R15, R5, RZ ;  /* 0x000000050f0f7210 */ /* 0x000fe40007f9e0ff */
[----:B------:R-:W-:Y:S02]  /*911c0*/  ISETP.NE.U32.AND P2, PT, R9, RZ, PT ;  /* 0x000000ff0900720c */ /* 0x000fe40003f45070 */
[----:B------:R-:W-:Y:S01]  /*911d0*/  IADD3.X R83, R83, R0, RZ, P3, !PT ;  /* 0x0000000053537210 */ /* 0x000fe20001ffe4ff */
[----:B------:R-:W-:Y:S01]  /*911e0*/  IMAD.X R22, R22, 0x1, R0, P4 ;  /* 0x0000000116167824 */ /* 0x000fe200020e0600 */
[----:B------:R1:W-:Y:S01]  /*911f0*/  STL [R1+0x2d9c], R23 ;  /* 0x002d9c1701007387 */ /* 0x0003e20000100800 */
[----:B------:R-:W-:Y:S01]  /*91200*/  IMAD.MOV.U32 R84, RZ, RZ, R23 ;  /* 0x000000ffff547224 */ /* 0x000fe200078e0017 */
[----:B------:R-:W-:-:S02]  /*91210*/  MOV R85, R83 ;  /* 0x0000005300557202 */ /* 0x000fc40000000f00 */
[----:B------:R1:W-:Y:S04]  /*91220*/  STL [R1+0x2d98], R83 ;  /* 0x002d985301007387 */ /* 0x0003e80000100800 */
[----:B------:R-:W-:Y:S01]  /*91230*/  STL [R1+0x2da4], R15 ;  /* 0x002da40f01007387 */ /* 0x000fe20000100800 */
[----:B-1----:R-:W-:-:S03]  /*91240*/  IMAD.MOV.U32 R23, RZ, RZ, R22 ;  /* 0x000000ffff177224 */ /* 0x002fc600078e0016 */
        /* <DEDUP_REMOVED lines=12> */
[----:B------:R3:W-:Y:S01]  /*91310*/  STL [R1+0x2da8], R14 ;  /* 0x002da80e01007387 */ /* 0x0007e20000100800 */
[----:B------:R-:W-:Y:S02]  /*91320*/  IMAD.X R12, R12, 0x1, R0, P3 ;  /* 0x000000010c0c7824 */ /* 0x000fe400018e0600 */
[----:B------:R-:W-:Y:S01]  /*91330*/  IMAD.MOV.U32 R84, RZ, RZ, R13 ;  /* 0x000000ffff547224 */ /* 0x000fe200078e000d */
[----:B------:R-:W-:Y:S01]  /*91340*/  STL [R1+0x2db4], R10 ;  /* 0x002db40a01007387 */ /* 0x000fe20000100800 */
[----:B------:R-:W-:-:S03]  /*91350*/  MOV R85, R14 ;  /* 0x0000000e00557202 */ /* 0x000fc60000000f00 */
[----:B------:R3:W-:Y:S01]  /*91360*/  STL [R1+0x2db0], R12 ;  /* 0x002db00c01007387 */ /* 0x0007e20000100800 */
[----:B-1----:R-:W-:-:S03]  /*91370*/  IMAD.MOV.U32 R13, RZ, RZ, R12 ;  /* 0x000000ffff0d7224 */ /* 0x002fc600078e000c */
[----:B------:R-:W-:Y:S04]  /*91380*/  LDGSTS.E [R3+0x1400c], desc[UR60][R84.64], P2 ;  /* 0x1400c00054037fae */ /* 0x000fe8000912187c */
[----:B---3--:R-:W3:Y:S01]  /*91390*/  LDL.LU R14, [R1+0x3158] ;  /* 0x00315800010e7983 */ /* 0x008ee20000300800 */
[----:B------:R-:W-:-:S05]  /*913a0*/  IMAD.MOV.U32 R12, RZ, RZ, R10 ;  /* 0x000000ffff0c7224 */ /* 0x000fca00078e000a */
        /* <DEDUP_REMOVED lines=8> */
[----:B----4-:R-:W-:-:S04]  /*91430*/  IADD3 R20, P3, R20, R5, RZ ;  /* 0x0000000514147210 */ /* 0x010fc80007f7e0ff */
[----:B--2---:R-:W-:Y:S02]  /*91440*/  IADD3.X R21, R21, R0, RZ, P3, !PT ;  /* 0x0000000015157210 */ /* 0x004fe40001ffe4ff */
[----:B------:R-:W-:Y:S01]  /*91450*/  IADD3 R16, P4, R16, R5, RZ ;  /* 0x0000000510107210 */ /* 0x000fe20007f9e0ff */
[----:B------:R1:W-:Y:S04]  /*91460*/  STL [R1+0x2dbc], R20 ;  /* 0x002dbc1401007387 */ /* 0x0003e80000100800 */
[----:B------:R1:W-:Y:S01]  /*91470*/  LDGSTS.E [R3+0x1c00c], desc[UR60][R20.64], P2 ;  /* 0x1c00c00014037fae */ /* 0x0003e2000912187c */
[----:B------:R-:W-:-:S03]  /*91480*/  IMAD.X R19, R19, 0x1, R0, P4 ;  /* 0x0000000113137824 */ /* 0x000fc600020e0600 */
[----:B------:R2:W-:Y:S04]  /*91490*/  STL [R1+0x2db8], R21 ;  /* 0x002db81501007387 */ /* 0x0005e80000100800 */
[----:B------:R-:W-:Y:S01]  /*914a0*/  STL [R1+0x3144], R16 ;  /* 0x0031441001007387 */ /* 0x000fe20000100800 */
[----:B-1----:R-:W-:Y:S01]  /*914b0*/  IMAD.MOV.U32 R20, RZ, RZ, R16 ;  /* 0x000000ffff147224 */ /* 0x002fe200078e0010 */
[----:B--2---:R-:W-:Y:S02]  /*914c0*/  MOV R21, R19 ;  /* 0x0000001300157202 */ /* 0x004fe40000000f00 */
[----:B------:R1:W-:Y:S04]  /*914d0*/  STL [R1+0x3140], R19 ;  /* 0x0031401301007387 */ /* 0x0003e80000100800 */
[----:B------:R-:W-:Y:S04]  /*914e0*/  LDGSTS.E [R3+0x20000], desc[UR60][R20.64], P1 ;  /* 0x2000000014037fae */ /* 0x000fe8000892187c */
[----:B------:R-:W2:Y:S04]  /*914f0*/  LDL.LU R21, [R1+0x3168] ;  /* 0x0031680001157983 */ /* 0x000ea80000300800 */
[----:B------:R-:W4:Y:S04]  /*91500*/  LDL.LU R20, [R1+0x316c] ;  /* 0x00316c0001147983 */ /* 0x000f280000300800 */
[----:B-1----:R-:W2:Y:S04]  /*91510*/  LDL.LU R19, [R1+0x3170] ;  /* 0x0031700001137983 */ /* 0x002ea80000300800 */
[----:B------:R-:W2:Y:S01]  /*91520*/  LDL.LU R16, [R1+0x3174] ;  /* 0x0031740001107983 */ /* 0x000ea20000300800 */
[----:B------:R-:W-:-:S05]  /*91530*/  IADD3 R23, P2, R23, R5, RZ ;  /* 0x0000000517177210 */ /* 0x000fca0007f5e0ff */
[--C-:B------:R-:W-:Y:S01]  /*91540*/  IMAD.X R83, R83, 0x1, R0.reuse, P2 ;  /* 0x0000000153537824 */ /* 0x100fe200010e0600 */
[----:B------:R-:W-:Y:S02]  /*91550*/  IADD3 R15, P3, R15, R5, RZ ;  /* 0x000000050f0f7210 */ /* 0x000fe40007f7e0ff */
[----:B------:R-:W-:Y:S01]  /*91560*/  ISETP.GT.AND P2, PT, R4, 0x41, PT ;  /* 0x000000410400780c */ /* 0x000fe20003f44270 */
[----:B------:R1:W-:Y:S02]  /*91570*/  STL [R1+0x314c], R23 ;  /* 0x00314c1701007387 */ /* 0x0003e40000100800 */
[----:B------:R-:W-:Y:S02]  /*91580*/  IMAD.X R22, R22, 0x1, R0, P3 ;  /* 0x0000000116167824 */ /* 0x000fe400018e0600 */
[----:B------:R1:W-:Y:S01]  /*91590*/  STL [R1+0x3148], R83 ;  /* 0x0031485301007387 */ /* 0x0003e20000100800 */
[----:B------:R-:W-:-:S03]  /*915a0*/  MOV R84, R23 ;  /* 0x0000001700547202 */ /* 0x000fc60000000f00 */
[----:B------:R-:W-:Y:S01]  /*915b0*/  STL [R1+0x3154], R15 ;  /* 0x0031540f01007387 */ /* 0x000fe20000100800 */
[----:B------:R-:W-:-:S03]  /*915c0*/  IMAD.MOV.U32 R85, RZ, RZ, R83 ;  /* 0x000000ffff557224 */ /* 0x000fc600078e0053 */
[----:B------:R1:W-:Y:S01]  /*915d0*/  STL [R1+0x3150], R22 ;  /* 0x0031501601007387 */ /* 0x0003e20000100800 */
[----:B------:R-:W-:Y:S01]  /*915e0*/  SEL R9, RZ, 0x4, !P2 ;  /* 0x00000004ff097807 */ /* 0x000fe20005000000 */
[----:B-1----:R-:W-:Y:S02]  /*915f0*/  IMAD.MOV.U32 R23, RZ, RZ, R22 ;  /* 0x000000ffff177224 */ /* 0x002fe400078e0016 */
[----:B------:R1:W-:Y:S01]  /*91600*/  LDGSTS.E [R3+0x24000], desc[UR60][R84.64], P1 ;  /* 0x2400000054037fae */ /* 0x0003e2000892187c */
[----:B------:R-:W-:-:S03]  /*91610*/  SEL R9, R9, RZ, !P0 ;  /* 0x000000ff09097207 */ /* 0x000fc60004000000 */
[----:B------:R-:W2:Y:S01]  /*91620*/  LDL.LU R83, [R1+0x3178] ;  /* 0x0031780001537983 */ /* 0x000ea20000300800 */
[----:B------:R-:W-:Y:S02]  /*91630*/  MOV R22, R15 ;  /* 0x0000000f00167202 */ /* 0x000fe40000000f00 */
[----:B------:R-:W-:-:S03]  /*91640*/  ISETP.NE.U32.AND P2, PT, R9, RZ, PT ;  /* 0x000000ff0900720c */ /* 0x000fc60003f45070 */
[----:B------:R-:W-:Y:S04]  /*91650*/  LDGSTS.E [R3+0x28000], desc[UR60][R22.64], P1 ;  /* 0x2800000016037fae */ /* 0x000fe8000892187c */
[----:B------:R-:W2:Y:S04]  /*91660*/  LDL.LU R23, [R1+0x317c] ;  /* 0x00317c0001177983 */ /* 0x000ea80000300800 */
[----:B------:R-:W2:Y:S04]  /*91670*/  LDL.LU R22, [R1+0x3180] ;  /* 0x0031800001167983 */ /* 0x000ea80000300800 */
[----:B------:R-:W2:Y:S01]  /*91680*/  LDL.LU R15, [R1+0x3184] ;  /* 0x00318400010f7983 */ /* 0x000ea20000300800 */
[----:B---3--:R-:W-:-:S02]  /*91690*/  IADD3 R13, P3, R13, R5, RZ ;  /* 0x000000050d0d7210 */ /* 0x008fc40007f7e0ff */
[----:B------:R-:W-:-:S03]  /*916a0*/  IADD3 R10, P4, R10, R5, RZ ;  /* 0x000000050a0a7210 */ /* 0x000fc60007f9e0ff */
[--C-:B------:R-:W-:Y:S02]  /*916b0*/  IMAD.X R14, R14, 0x1, R0.reuse, P3 ;  /* 0x000000010e0e7824 */ /* 0x100fe400018e0600 */
[----:B------:R-:W-:Y:S01]  /*916c0*/  IMAD.X R12, R12, 0x1, R0, P4 ;  /* 0x000000010c0c7824 */ /* 0x000fe200020e0600 */
[----:B------:R3:W-:Y:S04]  /*916d0*/  STL [R1+0x315c], R13 ;  /* 0x00315c0d01007387 */ /* 0x0007e80000100800 */
[----:B------:R3:W-:Y:S01]  /*916e0*/  STL [R1+0x3158], R14 ;  /* 0x0031580e01007387 */ /* 0x0007e20000100800 */
[----:B-1----:R-:W-:-:S03]  /*916f0*/  MOV R84, R13 ;  /* 0x0000000d00547202 */ /* 0x002fc60000000f00 */
[----:B------:R-:W-:Y:S01]  /*91700*/  STL [R1+0x3164], R10 ;  /* 0x0031640a01007387 */ /* 0x000fe20000100800 */
[----:B------:R-:W-:-:S03]  /*91710*/  IMAD.MOV.U32 R85, RZ, RZ, R14 ;  /* 0x000000ffff557224 */ /* 0x000fc600078e000e */
[----:B------:R1:W-:Y:S04]  /*91720*/  STL [R1+0x3160], R12 ;  /* 0x0031600c01007387 */ /* 0x0003e80000100800 */
[----:B------:R-:W-:Y:S01]  /*91730*/  LDGSTS.E [R3+0x2c000], desc[UR60][R84.64], P1 ;  /* 0x2c00000054037fae */ /* 0x000fe2000892187c */
[----:B---3--:R-:W-:-:S03]  /*91740*/  IMAD.MOV.U32 R13, RZ, RZ, R12 ;  /* 0x000000ffff0d7224 */ /* 0x008fc600078e000c */
[----:B------:R-:W3:Y:S01]  /*91750*/  LDL.LU R14, [R1+0x3188] ;  /* 0x00318800010e7983 */ /* 0x000ee20000300800 */
[----:B-1----:R-:W-:-:S05]  /*91760*/  MOV R12, R10 ;  /* 0x0000000a000c7202 */ /* 0x002fca0000000f00 */
[----:B------:R-:W-:Y:S04]  /*91770*/  LDGSTS.E [R3+0x20004], desc[UR60][R12.64], P2 ;  /* 0x200040000c037fae */ /* 0x000fe8000912187c */
[----:B------:R-:W3:Y:S04]  /*91780*/  LDL.LU R13, [R1+0x318c] ;  /* 0x00318c00010d7983 */ /* 0x000ee80000300800 */
[----:B------:R-:W3:Y:S04]  /*91790*/  LDL.LU R12, [R1+0x3190] ;  /* 0x00319000010c7983 */ /* 0x000ee80000300800 */
[----:B------:R-:W3:Y:S01]  /*917a0*/  LDL.LU R10, [R1+0x3194] ;  /* 0x00319400010a7983 */ /* 0x000ee20000300800 */
[----:B----4-:R-:W-:-:S02]  /*917b0*/  IADD3 R20, P1, R20, R5, RZ ;  /* 0x0000000514147210 */ /* 0x010fc40007f3e0ff */
[----:B--2---:R-:W-:-:S03]  /*917c0*/  IADD3 R16, P3, R16, R5, RZ ;  /* 0x0000000510107210 */ /* 0x004fc60007f7e0ff */
[--C-:B------:R-:W-:Y:S02]  /*917d0*/  IMAD.X R21, R21, 0x1, R0.reuse, P1 ;  /* 0x0000000115157824 */ /* 0x100fe400008e0600 */
[----:B------:R-:W-:Y:S01]  /*917e0*/  IMAD.X R19, R19, 0x1, R0, P3 ;  /* 0x0000000113137824 */ /* 0x000fe200018e0600 */
[----:B------:R1:W-:Y:S04]  /*917f0*/  STL [R1+0x316c], R20 ;  /* 0x00316c1401007387 */ /* 0x0003e80000100800 */
[----:B------:R2:W-:Y:S04]  /*91800*/  STL [R1+0x3168], R21 ;  /* 0x0031681501007387 */ /* 0x0005e80000100800 */
[----:B------:R1:W-:Y:S04]  /*91810*/  LDGSTS.E [R3+0x24004], desc[UR60][R20.64], P2 ;  /* 0x2400400014037fae */ /* 0x0003e8000912187c */
[----:B------:R-:W-:Y:S04]  /*91820*/  STL [R1+0x3174], R16 ;  /* 0x0031741001007387 */ /* 0x000fe80000100800 */
[----:B------:R4:W-:Y:S01]  /*91830*/  STL [R1+0x3170], R19 ;  /* 0x0031701301007387 */ /* 0x0009e20000100800 */
[----:B-1----:R-:W-:Y:S01]  /*91840*/  MOV R20, R16 ;  /* 0x0000001000147202 */ /* 0x002fe20000000f00 */
[----:B--2---:R-:W-:-:S05]  /*91850*/  IMAD.MOV.U32 R21, RZ, RZ, R19 ;  /* 0x000000ffff157224 */ /* 0x004fca00078e0013 */
[----:B------:R-:W-:Y:S04]  /*91860*/  LDGSTS.E [R3+0x28004], desc[UR60][R20.64], P2 ;  /* 0x2800400014037fae */ /* 0x000fe8000912187c */
[----:B------:R-:W2:Y:S04]  /*91870*/  LDL.LU R21, [R1+0x3198] ;  /* 0x0031980001157983 */ /* 0x000ea80000300800 */
[----:B------:R-:W2:Y:S04]  /*91880*/  LDL.LU R20, [R1+0x319c] ;  /* 0x00319c0001147983 */ /* 0x000ea80000300800 */
[----:B----4-:R-:W4:Y:S04]  /*91890*/  LDL.LU R19, [R1+0x31a0] ;  /* 0x0031a00001137983 */ /* 0x010f280000300800 */
[----:B------:R-:W4:Y:S01]  /*918a0*/  LDL.LU R16, [R1+0x31a4] ;  /* 0x0031a40001107983 */ /* 0x000f220000300800 */
[----:B------:R-:W-:-:S04]  /*918b0*/  ISETP.GT.AND P1, PT, R4, 0x42, PT ;  /* 0x000000420400780c */ /* 0x000fc80003f24270 */
[----:B------:R-:W-:-:S04]  /*918c0*/  SEL R9, RZ, 0x4, !P1 ;  /* 0x00000004ff097807 */ /* 0x000fc80004800000 */
[----:B------:R-:W-:-:S04]  /*918d0*/  SEL R9, R9, RZ, !P0 ;  /* 0x000000ff09097207 */ /* 0x000fc80004000000 */
[----:B------:R-:W-:Y:S02]  /*918e0*/  ISETP.NE.U32.AND P1, PT, R9, RZ, PT ;  /* 0x000000ff0900720c */ /* 0x000fe40003f25070 */
[-C--:B------:R-:W-:Y:S02]  /*918f0*/  IADD3 R23, P3, R23, R5.reuse, RZ ;  /* 0x0000000517177210 */ /* 0x080fe40007f7e0ff */
[----:B------:R-:W-:-:S03]  /*91900*/  IADD3 R15, P4, R15, R5, RZ ;  /* 0x000000050f0f7210 */ /* 0x000fc60007f9e0ff */
[----:B------:R-:W-:Y:S01]  /*91910*/  IMAD.X R83, R83, 0x1, R0, P3 ;  /* 0x0000000153537824 */ /* 0x000fe200018e0600 */
[----:B------:R-:W-:Y:S01]  /*91920*/  IADD3.X R22, R22, R0, RZ, P4, !PT ;  /* 0x0000000016167210 */ /* 0x000fe200027fe4ff */
[----:B------:R1:W-:Y:S01]  /*91930*/  STL [R1+0x317c], R23 ;  /* 0x00317c1701007387 */ /* 0x0003e20000100800 */
[----:B------:R-:W-:Y:S02]  /*91940*/  IMAD.MOV.U32 R84, RZ, RZ, R23 ;  /* 0x000000ffff547224 */ /* 0x000fe400078e0017 */
[----:B------:R-:W-:Y:S01]  /*91950*/  IMAD.MOV.U32 R85, RZ, RZ, R83 ;  /* 0x000000ffff557224 */ /* 0x000fe200078e0053 */
[----:B------:R1:W-:Y:S04]  /*91960*/  STL [R1+0x3178], R83 ;  /* 0x0031785301007387 */ /* 0x0003e80000100800 */
[----:B------:R-:W-:Y:S04]  /*91970*/  STL [R1+0x3184], R15 ;  /* 0x0031840f01007387 */ /* 0x000fe80000100800 */
[----:B------:R1:W-:Y:S04]  /*91980*/  STL [R1+0x3180], R22 ;  /* 0x0031801601007387 */ /* 0x0003e80000100800 */
[----:B------:R3:W-:Y:S01]  /*91990*/  LDGSTS.E [R3+0x2c004], desc[UR60][R84.64], P2 ;  /* 0x2c00400054037fae */ /* 0x0007e2000912187c */
[----:B-1----:R-:W-:-:S03]  /*919a0*/  MOV R23, R22 ;  /* 0x0000001600177202 */ /* 0x002fc60000000f00 */
[----:B------:R-:W4:Y:S01]  /*919b0*/  LDL.LU R83, [R1+0x31a8] ;  /* 0x0031a80001537983 */ /* 0x000f220000300800 */
[----:B------:R-:W-:-:S05]  /*919c0*/  IMAD.MOV.U32 R22, RZ, RZ, R15 ;  /* 0x000000ffff167224 */ /* 0x000fca00078e000f */
[----:B------:R-:W-:Y:S04]  /*919d0*/  LDGSTS.E [R3+0x20008], desc[UR60][R22.64], P1 ;  /* 0x2000800016037fae */ /* 0x000fe8000892187c */
[----:B------:R-:W4:Y:S04]  /*919e0*/  LDL.LU R23, [R1+0x31ac] ;  /* 0x0031ac0001177983 */ /* 0x000f280000300800 */
[----:B------:R-:W4:Y:S04]  /*919f0*/  LDL.LU R22, [R1+0x31b0] ;  /* 0x0031b00001167983 */ /* 0x000f280000300800 */
[----:B------:R-:W4:Y:S01]  /*91a00*/  LDL.LU R15, [R1+0x31b4] ;  /* 0x0031b400010f7983 */ /* 0x000f220000300800 */
[----:B---3--:R-:W-:-:S02]  /*91a10*/  IADD3 R13, P2, R13, R5, RZ ;  /* 0x000000050d0d7210 */ /* 0x008fc40007f5e0ff */
[----:B------:R-:W-:-:S03]  /*91a20*/  IADD3 R10, P3, R10, R5, RZ ;  /* 0x000000050a0a7210 */ /* 0x000fc60007f7e0ff */
[----:B------:R-:W-:Y:S01]  /*91a30*/  IMAD.X R14, R14, 0x1, R0, P2 ;  /* 0x000000010e0e7824 */ /* 0x000fe200010e0600 */
[----:B------:R-:W-:Y:S01]  /*91a40*/  IADD3.X R12, R12, R0, RZ, P3, !PT ;  /* 0x000000000c0c7210 */ /* 0x000fe20001ffe4ff */
[----:B------:R1:W-:Y:S04]  /*91a50*/  STL [R1+0x318c], R13 ;  /* 0x00318c0d01007387 */ /* 0x0003e80000100800 */
[----:B------:R3:W-:Y:S01]  /*91a60*/  STL [R1+0x3188], R14 ;  /* 0x0031880e01007387 */ /* 0x0007e20000100800 */
[----:B------:R-:W-:-:S03]  /*91a70*/  IMAD.MOV.U32 R84, RZ, RZ, R13 ;  /* 0x000000ffff547224 */ /* 0x000fc600078e000d */
[----:B------:R-:W-:Y:S01]  /*91a80*/  STL [R1+0x3194], R10 ;  /* 0x0031940a01007387 */ /* 0x000fe20000100800 */
[----:B------:R-:W-:-:S03]  /*91a90*/  IMAD.MOV.U32 R85, RZ, RZ, R14 ;  /* 0x000000ffff557224 */ /* 0x000fc600078e000e */
[----:B------:R3:W-:Y:S04]  /*91aa0*/  STL [R1+0x3190], R12 ;  /* 0x0031900c01007387 */ /* 0x0007e80000100800 */
[----:B------:R-:W-:Y:S01]  /*91ab0*/  LDGSTS.E [R3+0x24008], desc[UR60][R84.64], P1 ;  /* 0x2400800054037fae */ /* 0x000fe2000892187c */
[----:B-1----:R-:W-:-:S03]  /*91ac0*/  MOV R13, R12 ;  /* 0x0000000c000d7202 */ /* 0x002fc60000000f00 */
        /* <DEDUP_REMOVED lines=10> */
[-C--:B--2---:R-:W-:Y:S02]  /*91b70*/  IADD3 R20, P3, R20, R5.reuse, RZ ;  /* 0x0000000514147210 */ /* 0x084fe40007f7e0ff */
[----:B----4-:R-:W-:-:S03]  /*91b80*/  IADD3 R16, P4, R16, R5, RZ ;  /* 0x0000000510107210 */ /* 0x010fc60007f9e0ff */
[----:B------:R-:W-:Y:S01]  /*91b90*/  IMAD.X R21, R21, 0x1, R0, P3 ;  /* 0x0000000115157824 */ /* 0x000fe200018e0600 */
[----:B------:R-:W-:Y:S01]  /*91ba0*/  IADD3.X R19, R19, R0, RZ, P4, !PT ;  /* 0x0000000013137210 */ /* 0x000fe200027fe4ff */
[----:B------:R1:W-:Y:S04]  /*91bb0*/  STL [R1+0x319c], R20 ;  /* 0x00319c1401007387 */ /* 0x0003e80000100800 */
[----:B------:R2:W-:Y:S04]  /*91bc0*/  STL [R1+0x3198], R21 ;  /* 0x0031981501007387 */ /* 0x0005e80000100800 */
[----:B------:R1:W-:Y:S04]  /*91bd0*/  LDGSTS.E [R3+0x2c008], desc[UR60][R20.64], P1 ;  /* 0x2c00800014037fae */ /* 0x0003e8000892187c */
[----:B------:R-:W-:Y:S04]  /*91be0*/  STL [R1+0x31a4], R16 ;  /* 0x0031a41001007387 */ /* 0x000fe80000100800 */
[----:B------:R4:W-:Y:S01]  /*91bf0*/  STL [R1+0x31a0], R19 ;  /* 0x0031a01301007387 */ /* 0x0009e20000100800 */
[----:B-1----:R-:W-:-:S02]  /*91c00*/  IMAD.MOV.U32 R20, RZ, RZ, R16 ;  /* 0x000000ffff147224 */ /* 0x002fc400078e0010 */
[----:B--2---:R-:W-:-:S05]  /*91c10*/  IMAD.MOV.U32 R21, RZ, RZ, R19 ;  /* 0x000000ffff157224 */ /* 0x004fca00078e0013 */
[----:B------:R-:W-:Y:S04]  /*91c20*/  LDGSTS.E [R3+0x2000c], desc[UR60][R20.64], P2 ;  /* 0x2000c00014037fae */ /* 0x000fe8000912187c */
[----:B------:R-:W2:Y:S04]  /*91c30*/  LDL.LU R21, [R1+0x3548] ;  /* 0x0035480001157983 */ /* 0x000ea80000300800 */
[----:B------:R-:W2:Y:S04]  /*91c40*/  LDL.LU R20, [R1+0x354c] ;  /* 0x00354c0001147983 */ /* 0x000ea80000300800 */
[----:B----4-:R-:W4:Y:S04]  /*91c50*/  LDL.LU R19, [R1+0x3550] ;  /* 0x0035500001137983 */ /* 0x010f280000300800 */
[----:B------:R-:W4:Y:S01]  /*91c60*/  LDL.LU R16, [R1+0x3554] ;  /* 0x0035540001107983 */ /* 0x000f220000300800 */
[----:B------:R-:W-:-:S02]  /*91c70*/  IADD3 R23, P1, R23, R5, RZ ;  /* 0x0000000517177210 */ /* 0x000fc40007f3e0ff */
[----:B------:R-:W-:Y:S02]  /*91c80*/  IADD3 R15, P3, R15, R5, RZ ;  /* 0x000000050f0f7210 */ /* 0x000fe40007f7e0ff */
[----:B------:R-:W-:Y:S02]  /*91c90*/  IADD3.X R83, R83, R0, RZ, P1, !PT ;  /* 0x0000000053537210 */ /* 0x000fe40000ffe4ff */
[----:B------:R-:W-:Y:S01]  /*91ca0*/  ISETP.GT.AND P1, PT, R4, 0x60, PT ;  /* 0x000000600400780c */ /* 0x000fe20003f24270 */
[----:B------:R-:W-:Y:S01]  /*91cb0*/  IMAD.X R22, R22, 0x1, R0, P3 ;  /* 0x0000000116167824 */ /* 0x000fe200018e0600 */
[----:B------:R1:W-:Y:S04]  /*91cc0*/  STL [R1+0x31ac], R23 ;  /* 0x0031ac1701007387 */ /* 0x0003e80000100800 */
[----:B------:R1:W-:Y:S01]  /*91cd0*/  STL [R1+0x31a8], R83 ;  /* 0x0031a85301007387 */ /* 0x0003e20000100800 */
[----:B------:R-:W-:-:S03]  /*91ce0*/  IMAD.MOV.U32 R84, RZ, RZ, R23 ;  /* 0x000000ffff547224 */ /* 0x000fc600078e0017 */
[----:B------:R-:W-:Y:S01]  /*91cf0*/  STL [R1+0x31b4], R15 ;  /* 0x0031b40f01007387 */ /* 0x000fe20000100800 */
[----:B------:R-:W-:-:S03]  /*91d00*/  MOV R85, R83 ;  /* 0x0000005300557202 */ /* 0x000fc60000000f00 */
[----:B------:R1:W-:Y:S01]  /*91d10*/  STL [R1+0x31b0], R22 ;  /* 0x0031b01601007387 */ /* 0x0003e20000100800 */
[----:B------:R-:W-:-:S03]  /*91d20*/  SEL R9, RZ, 0x4, !P1 ;  /* 0x00000004ff097807 */ /* 0x000fc60004800000 */
[----:B------:R3:W-:Y:S01]  /*91d30*/  LDGSTS.E [R3+0x2400c], desc[UR60][R84.64], P2 ;  /* 0x2400c00054037fae */ /* 0x0007e2000912187c */
[----:B-1----:R-:W-:Y:S01]  /*91d40*/  IMAD.MOV.U32 R23, RZ, RZ, R22 ;  /* 0x000000ffff177224 */ /* 0x002fe200078e0016 */
[----:B------:R-:W-:Y:S02]  /*91d50*/  SEL R9, R9, RZ, !P0 ;  /* 0x000000ff09097207 */ /* 0x000fe40004000000 */
[----:B------:R-:W4:Y:S01]  /*91d60*/  LDL.LU R83, [R1+0x3558] ;  /* 0x0035580001537983 */ /* 0x000f220000300800 */
[----:B------:R-:W-:Y:S01]  /*91d70*/  IMAD.MOV.U32 R22, RZ, RZ, R15 ;  /* 0x000000ffff167224 */ /* 0x000fe200078e000f */
[----:B------:R-:W-:-:S04]  /*91d80*/  ISETP.NE.U32.AND P1, PT, R9, RZ, PT ;  /* 0x000000ff0900720c */ /* 0x000fc80003f25070 */
[----:B------:R-:W-:Y:S04]  /*91d90*/  LDGSTS.E [R3+0x2800c], desc[UR60][R22.64], P2 ;  /* 0x2800c00016037fae */ /* 0x000fe8000912187c */
[----:B------:R-:W4:Y:S04]  /*91da0*/  LDL.LU R23, [R1+0x355c] ;  /* 0x00355c0001177983 */ /* 0x000f280000300800 */
[----:B------:R-:W4:Y:S04]  /*91db0*/  LDL.LU R22, [R1+0x3560] ;  /* 0x0035600001167983 */ /* 0x000f280000300800 */
[----:B------:R-:W4:Y:S01]  /*91dc0*/  LDL.LU R15, [R1+0x3564] ;  /* 0x00356400010f7983 */ /* 0x000f220000300800 */
[----:B---3--:R-:W-:-:S02]  /*91dd0*/  IADD3 R13, P3, R13, R5, RZ ;  /* 0x000000050d0d7210 */ /* 0x008fc40007f7e0ff */
[----:B------:R-:W-:Y:S02]  /*91de0*/  IADD3 R10, P4, R10, R5, RZ ;  /* 0x000000050a0a7210 */ /* 0x000fe40007f9e0ff */
[----:B------:R-:W-:Y:S01]  /*91df0*/  IADD3.X R14, R14, R0, RZ, P3, !PT ;  /* 0x000000000e0e7210 */ /* 0x000fe20001ffe4ff */
[----:B------:R1:W-:Y:S02]  /*91e00*/  STL [R1+0x31bc], R13 ;  /* 0x0031bc0d01007387 */ /* 0x0003e40000100800 */
[----:B------:R-:W-:Y:S02]  /*91e10*/  IMAD.X R12, R12, 0x1, R0, P4 ;  /* 0x000000010c0c7824 */ /* 0x000fe400020e0600 */
[----:B------:R-:W-:Y:S01]  /*91e20*/  IMAD.MOV.U32 R84, RZ, RZ, R13 ;  /* 0x000000ffff547224 */ /* 0x000fe200078e000d */
[----:B------:R3:W-:Y:S04]  /*91e30*/  STL [R1+0x31b8], R14 ;  /* 0x0031b80e01007387 */ /* 0x0007e80000100800 */
        /* <DEDUP_REMOVED lines=11> */
[----:B--2---:R-:W-:-:S02]  /*91ef0*/  IADD3 R20, P2, R20, R5, RZ ;  /* 0x0000000514147210 */ /* 0x004fc40007f5e0ff */
[----:B----4-:R-:W-:Y:S02]  /*91f00*/  IADD3 R16, P3, R16, R5, RZ ;  /* 0x0000000510107210 */ /* 0x010fe40007f7e0ff */
[----:B------:R-:W-:-:S03]  /*91f10*/  IADD3.X R21, R21, R0, RZ, P2, !PT ;  /* 0x0000000015157210 */ /* 0x000fc600017fe4ff */
[----:B------:R-:W-:Y:S01]  /*91f20*/  IMAD.X R19, R19, 0x1, R0, P3 ;  /* 0x0000000113137824 */ /* 0x000fe200018e0600 */
[----:B------:R1:W-:Y:S04]  /*91f30*/  STL [R1+0x354c], R20 ;  /* 0x00354c1401007387 */ /* 0x0003e80000100800 */
[----:B------:R2:W-:Y:S04]  /*91f40*/  STL [R1+0x3548], R21 ;  /* 0x0035481501007387 */ /* 0x0005e80000100800 */
[----:B------:R1:W-:Y:S04]  /*91f50*/  LDGSTS.E [R3+0x34000], desc[UR60][R20.64], P1 ;  /* 0x3400000014037fae */ /* 0x0003e8000892187c */
[----:B------:R-:W-:Y:S04]  /*91f60*/  STL [R1+0x3554], R16 ;  /* 0x0035541001007387 */ /* 0x000fe80000100800 */
[----:B------:R4:W-:Y:S01]  /*91f70*/  STL [R1+0x3550], R19 ;  /* 0x0035501301007387 */ /* 0x0009e20000100800 */
[----:B-1----:R-:W-:Y:S01]  /*91f80*/  IMAD.MOV.U32 R20, RZ, RZ, R16 ;  /* 0x000000ffff147224 */ /* 0x002fe200078e0010 */
[----:B--2---:R-:W-:-:S05]  /*91f90*/  MOV R21, R19 ;  /* 0x0000001300157202 */ /* 0x004fca0000000f00 */
[----:B------:R1:W-:Y:S04]  /*91fa0*/  LDGSTS.E [R3+0x38000], desc[UR60][R20.64], P1 ;  /* 0x3800000014037fae */ /* 0x0003e8000892187c */
[----:B------:R-:W2:Y:S04]  /*91fb0*/  LDL.LU R21, [R1+0x3578] ;  /* 0x0035780001157983 */ /* 0x000ea80000300800 */
[----:B------:R-:W1:Y:S04]  /*91fc0*/  LDL.LU R20, [R1+0x357c] ;  /* 0x00357c0001147983 */ /* 0x000e680000300800 */
[----:B----4-:R-:W4:Y:S04]  /*91fd0*/  LDL.LU R19, [R1+0x3580] ;  /* 0x0035800001137983 */ /* 0x010f280000300800 */
[----:B------:R-:W2:Y:S01]  /*91fe0*/  LDL.LU R16, [R1+0x3584] ;  /* 0x0035840001107983 */ /* 0x000ea20000300800 */
[----:B------:R-:W-:-:S04]  /*91ff0*/  ISETP.GT.AND P2, PT, R4, 0x61, PT ;  /* 0x000000610400780c */ /* 0x000fc80003f44270 */
[----:B------:R-:W-:-:S04]  /*92000*/  SEL R9, RZ, 0x4, !P2 ;  /* 0x00000004ff097807 */ /* 0x000fc80005000000 */
[----:B------:R-:W-:-:S04]  /*92010*/  SEL R9, R9, RZ, !P0 ;  /* 0x000000ff09097207 */ /* 0x000fc80004000000 */
[----:B------:R-:W-:Y:S02]  /*92020*/  ISETP.NE.U32.AND P2, PT, R9, RZ, PT ;  /* 0x000000ff0900720c */ /* 0x000fe40003f45070 */
[-C--:B------:R-:W-:Y:S02]  /*92030*/  IADD3 R23, P3, R23, R5.reuse, RZ ;  /* 0x0000000517177210 */ /* 0x080fe40007f7e0ff */
[----:B------:R-:W-:-:S03]  /*92040*/  IADD3 R15, P4, R15, R5, RZ ;  /* 0x000000050f0f7210 */ /* 0x000fc60007f9e0ff */
[--C-:B------:R-:W-:Y:S01]  /*92050*/  IMAD.X R83, R83, 0x1, R0.reuse, P3 ;  /* 0x0000000153537824 */ /* 0x100fe200018e0600 */
[----:B------:R-:W-:Y:S01]  /*92060*/  MOV R84, R23 ;  /* 0x0000001700547202 */ /* 0x000fe20000000f00 */
[----:B------:R-:W-:Y:S02]  /*92070*/  IMAD.X R22, R22, 0x1, R0, P4 ;  /* 0x0000000116167824 */ /* 0x000fe400020e0600 */
[----:B------:R-:W-:Y:S01]  /*92080*/  IMAD.MOV.U32 R85, RZ, RZ, R83 ;  /* 0x000000ffff557224 */ /* 0x000fe200078e0053 */
[----:B------:R3:W-:Y:S04]  /*92090*/  STL [R1+0x355c], R23 ;  /* 0x00355c1701007387 */ /* 0x0007e80000100800 */
[----:B------:R-:W-:Y:S04]  /*920a0*/  STL [R1+0x3558], R83 ;  /* 0x0035585301007387 */ /* 0x000fe80000100800 */
[----:B------:R-:W-:Y:S04]  /*920b0*/  STL [R1+0x3564], R15 ;  /* 0x0035640f01007387 */ /* 0x000fe80000100800 */
[----:B------:R-:W-:Y:S04]  /*920c0*/  LDGSTS.E [R3+0x3c000], desc[UR60][R84.64], P1 ;  /* 0x3c00000054037fae */ /* 0x000fe8000892187c */
[----:B------:R3:W-:Y:S02]  /*920d0*/  STL [R1+0x3560], R22 ;  /* 0x0035601601007387 */ /* 0x0007e40000100800 */
[----:B---3--:R-:W-:Y:S01]  /*920e0*/  IMAD.MOV.U32 R23, RZ, RZ, R22 ;  /* 0x000000ffff177224 */ /* 0x008fe200078e0016 */
[----:B------:R-:W-:Y:S01]  /*920f0*/  MOV R22, R15 ;  /* 0x0000000f00167202 */ /* 0x000fe20000000f00 */
[----:B------:R-:W3:Y:S04]  /*92100*/  LDL.LU R85, [R1+0x3588] ;  /* 0x0035880001557983 */ /* 0x000ee80000300800 */
[----:B------:R-:W3:Y:S04]  /*92110*/  LDL.LU R84, [R1+0x358c] ;  /* 0x00358c0001547983 */ /* 0x000ee80000300800 */
[----:B------:R-:W3:Y:S04]  /*92120*/  LDL.LU R83, [R1+0x3590] ;  /* 0x0035900001537983 */ /* 0x000ee80000300800 */
[----:B------:R-:W-:Y:S04]  /*92130*/  LDGSTS.E [R3+0x30004], desc[UR60][R22.64], P2 ;  /* 0x3000400016037fae */ /* 0x000fe8000912187c */
[----:B------:R-:W3:Y:S01]  /*92140*/  LDL.LU R23, [R1+0x3594] ;  /* 0x0035940001177983 */ /* 0x000ee20000300800 */
[----:B------:R-:W-:-:S02]  /*92150*/  IADD3 R13, P1, R13, R5, RZ ;  /* 0x000000050d0d7210 */ /* 0x000fc40007f3e0ff */
[----:B------:R-:W-:-:S03]  /*92160*/  IADD3 R10, P3, R10, R5, RZ ;  /* 0x000000050a0a7210 */ /* 0x000fc60007f7e0ff */
[--C-:B------:R-:W-:Y:S02]  /*92170*/  IMAD.X R14, R14, 0x1, R0.reuse, P1 ;  /* 0x000000010e0e7824 */ /* 0x100fe400008e0600 */
[----:B------:R-:W-:Y:S01]  /*92180*/  IMAD.X R12, R12, 0x1, R0, P3 ;  /* 0x000000010c0c7824 */ /* 0x000fe200018e0600 */
[----:B------:R-:W-:Y:S04]  /*92190*/  STL [R1+0x356c], R13 ;  /* 0x00356c0d01007387 */ /* 0x000fe80000100800 */
[----:B------:R1:W-:Y:S01]  /*921a0*/  STL [R1+0x3568], R14 ;  /* 0x0035680e01007387 */ /* 0x0003e20000100800 */
[----:B------:R-:W-:-:S03]  /*921b0*/  MOV R15, R14 ;  /* 0x0000000e000f7202 */ /* 0x000fc60000000f00 */
[----:B------:R-:W-:Y:S04]  /*921c0*/  STL [R1+0x3574], R10 ;  /* 0x0035740a01007387 */ /* 0x000fe80000100800 */
[----:B------:R1:W-:Y:S02]  /*921d0*/  STL [R1+0x3570], R12 ;  /* 0x0035700c01007387 */ /* 0x0003e40000100800 */
[----:B-1----:R-:W-:Y:S02]  /*921e0*/  IMAD.MOV.U32 R14, RZ, RZ, R13 ;  /* 0x000000ffff0e7224 */ /* 0x002fe400078e000d */
[----:B------:R-:W-:Y:S01]  /*921f0*/  IMAD.MOV.U32 R13, RZ, RZ, R12 ;  /* 0x000000ffff0d7224 */ /* 0x000fe200078e000c */
[----:B------:R-:W-:Y:S02]  /*92200*/  MOV R12, R10 ;  /* 0x0000000a000c7202 */ /* 0x000fe40000000f00 */
[----:B------:R-:W-:Y:S04]  /*92210*/  LDGSTS.E [R3+0x34004], desc[UR60][R14.64], P2 ;  /* 0x340040000e037fae */ /* 0x000fe8000912187c */
[----:B------:R-:W-:Y:S04]  /*92220*/  LDGSTS.E [R3+0x38004], desc[UR60][R12.64], P2 ;  /* 0x380040000c037fae */ /* 0x000fe8000912187c */
[----:B------:R-:W3:Y:S04]  /*92230*/  LDL.LU R12, [R1+0x3598] ;  /* 0x00359800010c7983 */ /* 0x000ee80000300800 */
[----:B------:R-:W3:Y:S01]  /*92240*/  LDL.LU R10, [R1+0x359c] ;  /* 0x00359c00010a7983 */ /* 0x000ee20000300800 */
[----:B------:R-:W-:-:S03]  /*92250*/  ISETP.GT.AND P1, PT, R4, 0x62, PT ;  /* 0x000000620400780c */ /* 0x000fc60003f24270 */
[----:B------:R-:W3:Y:S04]  /*92260*/  LDL.LU R22, [R1+0x35a0] ;  /* 0x0035a00001167983 */ /* 0x000ee80000300800 */
[----:B------:R-:W3:Y:S04]  /*92270*/  LDL.LU R14, [R1+0x35a4] ;  /* 0x0035a400010e7983 */ /* 0x000ee80000300800 */
[----:B------:R-:W3:Y:S01]  /*92280*/  LDL.LU R15, [R1+0x35a8] ;  /* 0x0035a800010f7983 */ /* 0x000ee20000300800 */
[----:B------:R-:W-:-:S03]  /*92290*/  SEL R9, RZ, 0x4, !P1 ;  /* 0x00000004ff097807 */ /* 0x000fc60004800000 */
[----:B------:R-:W3:Y:S01]  /*922a0*/  LDL.LU R13, [R1+0x35ac] ;  /* 0x0035ac00010d7983 */ /* 0x000ee20000300800 */
[----:B------:R-:W-:-:S04]  /*922b0*/  SEL R9, R9, RZ, !P0 ;  /* 0x000000ff09097207 */ /* 0x000fc80004000000 */
[----:B------:R-:W-:Y:S02]  /*922c0*/  ISETP.NE.U32.AND P1, PT, R9, RZ, PT ;  /* 0x000000ff0900720c */ /* 0x000fe40003f25070 */
[-C--:B------:R-:W-:Y:S02]  /*922d0*/  IADD3 R20, P3, R20, R5.reuse, RZ ;  /* 0x0000000514147210 */ /* 0x080fe40007f7e0ff */
[----:B--2---:R-:W-:-:S03]  /*922e0*/  IADD3 R16, P4, R16, R5, RZ ;  /* 0x0000000510107210 */ /* 0x004fc60007f9e0ff */
[--C-:B------:R-:W-:Y:S02]  /*922f0*/  IMAD.X R21, R21, 0x1, R0.reuse, P3 ;  /* 0x0000000115157824 */ /* 0x100fe400018e0600 */
[----:B----4-:R-:W-:Y:S01]  /*92300*/  IMAD.X R19, R19, 0x1, R0, P4 ;  /* 0x0000000113137824 */ /* 0x010fe200020e0600 */
        /* <DEDUP_REMOVED lines=12> */
[----:B---3--:R-:W-:-:S05]  /*923d0*/  IADD3 R84, P2, R84, R5, RZ ;  /* 0x0000000554547210 */ /* 0x008fca0007f5e0ff */
[----:B------:R-:W-:Y:S01]  /*923e0*/  IMAD.X R85, R85, 0x1, R0, P2 ;  /* 0x0000000155557824 */ /* 0x000fe200010e0600 */
[----:B------:R1:W-:Y:S01]  /*923f0*/  STL [R1+0x358c], R84 ;  /* 0x00358c5401007387 */ /* 0x0003e20000100800 */
[----:B------:R-:W-:-:S03]  /*92400*/  IADD3 R23, P3, R23, R5, RZ ;  /* 0x0000000517177210 */ /* 0x000fc60007f7e0ff */
[----:B------:R1:W-:Y:S01]  /*92410*/  LDGSTS.E [R3+0x34008], desc[UR60][R84.64], P1 ;  /* 0x3400800054037fae */ /* 0x0003e2000892187c */
[----:B------:R-:W-:-:S03]  /*92420*/  IADD3.X R83, R83, R0, RZ, P3, !PT ;  /* 0x0000000053537210 */ /* 0x000fc60001ffe4ff */
[----:B------:R3:W-:Y:S04]  /*92430*/  STL [R1+0x3588], R85 ;  /* 0x0035885501007387 */ /* 0x0007e80000100800 */
[----:B------:R-:W-:Y:S04]  /*92440*/  STL [R1+0x3594], R23 ;  /* 0x0035941701007387 */ /* 0x000fe80000100800 */
[----:B------:R-:W-:Y:S01]  /*92450*/  STL [R1+0x3590], R83 ;  /* 0x0035905301007387 */ /* 0x000fe20000100800 */
[----:B-1----:R-:W-:Y:S02]  /*92460*/  IMAD.MOV.U32 R84, RZ, RZ, R23 ;  /* 0x000000ffff547224 */ /* 0x002fe400078e0017 */
[----:B---3--:R-:W-:-:S05]  /*92470*/  IMAD.MOV.U32 R85, RZ, RZ, R83 ;  /* 0x000000ffff557224 */ /* 0x008fca00078e0053 */
[----:B------:R1:W-:Y:S01]  /*92480*/  LDGSTS.E [R3+0x38008], desc[UR60][R84.64], P1 ;  /* 0x3800800054037fae */ /* 0x0003e2000892187c */
[----:B------:R-:W-:-:S04]  /*92490*/  IADD3 R10, P3, R10, R5, RZ ;  /* 0x000000050a0a7210 */ /* 0x000fc80007f7e0ff */
[----:B------:R-:W-:Y:S01]  /*924a0*/  IADD3.X R12, R12, R0, RZ, P3, !PT ;  /* 0x000000000c0c7210 */ /* 0x000fe20001ffe4ff */
[----:B------:R3:W-:Y:S01]  /*924b0*/  STL [R1+0x359c], R10 ;  /* 0x00359c0a01007387 */ /* 0x0007e20000100800 */
[----:B-1----:R-:W-:-:S03]  /*924c0*/  IMAD.MOV.U32 R84, RZ, RZ, R10 ;  /* 0x000000ffff547224 */ /* 0x002fc600078e000a */
[----:B------:R1:W-:Y:S01]  /*924d0*/  STL [R1+0x3598], R12 ;  /* 0x0035980c01007387 */ /* 0x0003e20000100800 */
[----:B------:R-:W-:-:S03]  /*924e0*/  IMAD.MOV.U32 R85, RZ, RZ, R12 ;  /* 0x000000ffff557224 */ /* 0x000fc600078e000c */
[----:B---3--:R-:W3:Y:S01]  /*924f0*/  LDL.LU R10, [R1+0x29c4] ;  /* 0x0029c400010a7983 */ /* 0x008ee20000300800 */
[----:B------:R-:W-:-:S03]  /*92500*/  ISETP.GT.AND P2, PT, R4, 0x63, PT ;  /* 0x000000630400780c */ /* 0x000fc60003f44270 */
[----:B------:R-:W-:Y:S04]  /*92510*/  LDGSTS.E [R3+0x3c008], desc[UR60][R84.64], P1 ;  /* 0x3c00800054037fae */ /* 0x000fe8000892187c */
[----:B-1----:R-:W3:Y:S01]  /*92520*/  LDL.LU R12, [R1+0x29c0] ;  /* 0x0029c000010c7983 */ /* 0x002ee20000300800 */
[----:B------:R-:W-:Y:S02]  /*92530*/  SEL R9, RZ, 0x4, !P2 ;  /* 0x00000004ff097807 */ /* 0x000fe40005000000 */
[-C--:B------:R-:W-:Y:S02]  /*92540*/  IADD3 R14, P1, R14, R5.reuse, RZ ;  /* 0x000000050e0e7210 */ /* 0x080fe40007f3e0ff */
[----:B------:R-:W-:Y:S02]  /*92550*/  SEL R9, R9, RZ, !P0 ;  /* 0x000000ff09097207 */ /* 0x000fe40004000000 */
[----:B------:R-:W-:-:S02]  /*92560*/  IADD3 R13, P3, R13, R5, RZ ;  /* 0x000000050d0d7210 */ /* 0x000fc40007f7e0ff */
[----:B------:R-:W-:Y:S02]  /*92570*/  IADD3.X R22, R22, R0, RZ, P1, !PT ;  /* 0x0000000016167210 */ /* 0x000fe40000ffe4ff */
[----:B------:R-:W-:Y:S01]  /*92580*/  ISETP.NE.U32.AND P2, PT, R9, RZ, PT ;  /* 0x000000ff0900720c */ /* 0x000fe20003f45070 */
[----:B------:R-:W-:Y:S01]  /*92590*/  IMAD.X R15, R15, 0x1, R0, P3 ;  /* 0x000000010f0f7824 */ /* 0x000fe200018e0600 */
[----:B------:R-:W-:Y:S04]  /*925a0*/  STL [R1+0x35a4], R14 ;  /* 0x0035a40e01007387 */ /* 0x000fe80000100800 */
[----:B------:R1:W-:Y:S01]  /*925b0*/  STL [R1+0x35a0], R22 ;  /* 0x0035a01601007387 */ /* 0x0003e20000100800 */
[----:B------:R-:W-:-:S03]  /*925c0*/  IMAD.MOV.U32 R23, RZ, RZ, R22 ;  /* 0x000000ffff177224 */ /* 0x000fc600078e0016 */
[----:B------:R-:W-:Y:S04]  /*925d0*/  STL [R1+0x35ac], R13 ;  /* 0x0035ac0d01007387 */ /* 0x000fe80000100800 */
[----:B------:R1:W-:Y:S02]  /*925e0*/  STL [R1+0x35a8], R15 ;  /* 0x0035a80f01007387 */ /* 0x0003e40000100800 */
[----:B-1----:R-:W-:Y:S02]  /*925f0*/  MOV R22, R14 ;  /* 0x0000000e00167202 */ /* 0x002fe40000000f00 */
[----:B------:R-:W3:Y:S04]  /*92600*/  LDL.LU R14, [R1+0x29cc] ;  /* 0x0029cc00010e7983 */ /* 0x000ee80000300800 */
[----:B------:R-:W3:Y:S04]  /*92610*/  LDL.LU R9, [R1+0x29d4] ;  /* 0x0029d40001097983 */ /* 0x000ee80000300800 */
[----:B------:R1:W-:Y:S02]  /*92620*/  LDGSTS.E [R3+0x3000c], desc[UR60][R22.64], P2 ;  /* 0x3000c00016037fae */ /* 0x0003e4000912187c */
[----:B-1----:R-:W-:-:S02]  /*92630*/  IMAD.MOV.U32 R23, RZ, RZ, R15 ;  /* 0x000000ffff177224 */ /* 0x002fc400078e000f */
[----:B------:R-:W-:Y:S01]  /*92640*/  IMAD.MOV.U32 R22, RZ, RZ, R13 ;  /* 0x000000ffff167224 */ /* 0x000fe200078e000d */
[----:B------:R-:W3:Y:S04]  /*92650*/  LDL.LU R15, [R1+0x29c8] ;  /* 0x0029c800010f7983 */ /* 0x000ee80000300800 */
[----:B------:R-:W3:Y:S04]  /*92660*/  LDL.LU R13, [R1+0x29d0] ;  /* 0x0029d000010d7983 */ /* 0x000ee80000300800 */
[----:B------:R-:W-:Y:S01]  /*92670*/  LDGSTS.E [R3+0x3400c], desc[UR60][R22.64], P2 ;  /* 0x3400c00016037fae */ /* 0x000fe2000912187c */
        /* <DEDUP_REMOVED lines=8> */
[----:B------:R4:W-:Y:S04]  /*92700*/  STL [R1+0x35b8], R19 ;  /* 0x0035b81301007387 */ /* 0x0009e80000100800 */
[----:B------:R-:W4:Y:S04]  /*92710*/  LDL.LU R83, [R1+0x29d8] ;  /* 0x0029d80001537983 */ /* 0x000f280000300800 */
[----:B------:R-:W4:Y:S04]  /*92720*/  LDL.LU R23, [R1+0x29dc] ;  /* 0x0029dc0001177983 */ /* 0x000f280000300800 */
[----:B------:R-:W4:Y:S01]  /*92730*/  LDL.LU R22, [R1+0x29e0] ;  /* 0x0029e00001167983 */ /* 0x000f220000300800 */
[----:B-1----:R-:W-:Y:S01]  /*92740*/  IMAD.MOV.U32 R20, RZ, RZ, R16 ;  /* 0x000000ffff147224 */ /* 0x002fe200078e0010 */
[----:B--2---:R-:W-:-:S05]  /*92750*/  MOV R21, R19 ;  /* 0x0000001300157202 */ /* 0x004fca0000000f00 */
[----:B------:R1:W-:Y:S04]  /*92760*/  LDGSTS.E [R3+0x3c00c], desc[UR60][R20.64], P2 ;  /* 0x3c00c00014037fae */ /* 0x0003e8000912187c */
[----:B------:R-:W2:Y:S01]  /*92770*/  LDL.LU R20, [R1+0x29e4] ;  /* 0x0029e40001147983 */ /* 0x000ea20000300800 */
[----:B---3--:R-:W-:-:S05]  /*92780*/  IADD3 R10, P2, R10, R5, RZ ;  /* 0x000000050a0a7210 */ /* 0x008fca0007f5e0ff */
[----:B------:R-:W-:Y:S01]  /*92790*/  IMAD.X R12, R12, 0x1, R0, P2 ;  /* 0x000000010c0c7824 */ /* 0x000fe200010e0600 */
[----:B------:R-:W-:Y:S01]  /*927a0*/  STL [R1+0x29c4], R10 ;  /* 0x0029c40a01007387 */ /* 0x000fe20000100800 */
[----:B------:R-:W-:-:S03]  /*927b0*/  MOV R84, R10 ;  /* 0x0000000a00547202 */ /* 0x000fc60000000f00 */
[----:B------:R3:W-:Y:S04]  /*927c0*/  STL [R1+0x29c0], R12 ;  /* 0x0029c00c01007387 */ /* 0x0007e80000100800 */
[----:B----4-:R-:W4:Y:S01]  /*927d0*/  LDL.LU R19, [R1+0x29e8] ;  /* 0x0029e80001137983 */ /* 0x010f220000300800 */
[----:B------:R-:W-:-:S03]  /*927e0*/  IMAD.MOV.U32 R85, RZ, RZ, R12 ;  /* 0x000000ffff557224 */ /* 0x000fc600078e000c */
[----:B------:R-:W4:Y:S04]  /*927f0*/  LDL.LU R16, [R1+0x29ec] ;  /* 0x0029ec0001107983 */ /* 0x000f280000300800 */
[----:B---3--:R-:W3:Y:S04]  /*92800*/  LDL.LU R12, [R1+0x29f0] ;  /* 0x0029f000010c7983 */ /* 0x008ee80000300800 */
[----:B------:R-:W3:Y:S01]  /*92810*/  LDL.LU R10, [R1+0x29f4] ;  /* 0x0029f400010a7983 */ /* 0x000ee20000300800 */
[----:B------:R-:W-:-:S04]  /*92820*/  ISETP.GT.AND P1, PT, R4, 0x4, PT ;  /* 0x000000040400780c */ /* 0x000fc80003f24270 */
[----:B-1----:R-:W-:-:S04]  /*92830*/  SEL R3, RZ, 0x4, !P1 ;  /* 0x00000004ff037807 */ /* 0x002fc80004800000 */
[----:B------:R-:W-:-:S04]  /*92840*/  SEL R3, R3, RZ, !P0 ;  /* 0x000000ff03037207 */ /* 0x000fc80004000000 */
[----:B------:R-:W-:Y:S02]  /*92850*/  ISETP.NE.U32.AND P1, PT, R3, RZ, PT ;  /* 0x000000ff0300720c */ /* 0x000fe40003f25070 */
[----:B------:R-:W-:Y:S02]  /*92860*/  LOP3.LUT R3, R7, 0x10, RZ, 0x3c, !PT ;  /* 0x0000001007037812 */ /* 0x000fe400078e3cff */
[-C--:B------:R-:W-:Y:S02]  /*92870*/  IADD3 R14, P2, R14, R5.reuse, RZ ;  /* 0x000000050e0e7210 */ /* 0x080fe40007f5e0ff */
[----:B------:R-:W-:Y:S01]  /*92880*/  IADD3 R9, P3, R9, R5, RZ ;  /* 0x0000000509097210 */ /* 0x000fe20007f7e0ff */
[----:B------:R-:W-:Y:S02]  /*92890*/  IMAD.IADD R3, R3, 0x1, R8 ;  /* 0x0000000103037824 */ /* 0x000fe400078e0208 */
[----:B------:R1:W-:Y:S01]  /*928a0*/  STL [R1+0x29cc], R14 ;  /* 0x0029cc0e01007387 */ /* 0x0003e20000100800 */
[----:B------:R-:W-:Y:S01]  /*928b0*/  IMAD.X R15, R15, 0x1, R0, P2 ;  /* 0x000000010f0f7824 */ /* 0x000fe200010e0600 */
[----:B------:R-:W-:-:S02]  /*928c0*/  IADD3.X R13, R13, R0, RZ, P3, !PT ;  /* 0x000000000d0d7210 */ /* 0x000fc40001ffe4ff */
[----:B------:R-:W-:Y:S04]  /*928d0*/  LDGSTS.E [R3], desc[UR60][R84.64], P1 ;  /* 0x0000000054037fae */ /* 0x000fe8000892187c */
[----:B------:R1:W-:Y:S04]  /*928e0*/  STL [R1+0x29c8], R15 ;  /* 0x0029c80f01007387 */ /* 0x0003e80000100800 */
[----:B------:R1:W-:Y:S01]  /*928f0*/  LDGSTS.E [R3+0x4000], desc[UR60][R14.64], P1 ;  /* 0x040000000e037fae */ /* 0x0003e2000892187c */
[----:B------:R-:W-:-:S03]  /*92900*/  ISETP.GT.AND P2, PT, R4, 0x5, PT ;  /* 0x000000050400780c */ /* 0x000fc60003f44270 */
[----:B------:R1:W-:Y:S04]  /*92910*/  STL [R1+0x29d4], R9 ;  /* 0x0029d40901007387 */ /* 0x0003e80000100800 */
[----:B------:R1:W-:Y:S04]  /*92920*/  STL [R1+0x29d0], R13 ;  /* 0x0029d00d01007387 */ /* 0x0003e80000100800 */
[----:B------:R-:W3:Y:S01]  /*92930*/  LDL.LU R21, [R1+0x29f8] ;  /* 0x0029f80001157983 */ /* 0x000ee20000300800 */
[----:B-1----:R-:W-:Y:S02]  /*92940*/  IMAD.MOV.U32 R14, RZ, RZ, R9 ;  /* 0x000000ffff0e7224 */ /* 0x002fe400078e0009 */
[----:B------:R-:W-:Y:S01]  /*92950*/  IMAD.MOV.U32 R15, RZ, RZ, R13 ;  /* 0x000000ffff0f7224 */ /* 0x000fe200078e000d */
[----:B------:R-:W-:-:S04]  /*92960*/  SEL R9, RZ, 0x4, !P2 ;  /* 0x00000004ff097807 */ /* 0x000fc80005000000 */
[----:B------:R-:W-:Y:S01]  /*92970*/  LDGSTS.E [R3+0x8000], desc[UR60][R14.64], P1 ;  /* 0x080000000e037fae */ /* 0x000fe2000892187c */
[----:B------:R-:W-:-:S04]  /*92980*/  SEL R9, R9, RZ, !P0 ;  /* 0x000000ff09097207 */ /* 0x000fc80004000000 */
[----:B------:R-:W-:Y:S01]  /*92990*/  ISETP.NE.U32.AND P2, PT, R9, RZ, PT ;  /* 0x000000ff0900720c */ /* 0x000fe20003f45070 */
[----:B------:R-:W3:Y:S04]  /*929a0*/  LDL.LU R15, [R1+0x29fc] ;  /* 0x0029fc00010f7983 */ /* 0x000ee80000300800 */
[----:B------:R-:W3:Y:S04]  /*929b0*/  LDL.LU R14, [R1+0x2a00] ;  /* 0x002a0000010e7983 */ /* 0x000ee80000300800 */
[----:B------:R-:W3:Y:S01]  /*929c0*/  LDL.LU R13, [R1+0x2a04] ;  /* 0x002a0400010d7983 */ /* 0x000ee20000300800 */
[----:B------:R-:W-:-:S04]  /*929d0*/  IADD3 R23, P3, R23, R5, RZ ;  /* 0x0000000517177210 */ /* 0x000fc80007f7e0ff */
[----:B------:R-:W-:Y:S01]  /*929e0*/  IADD3.X R83, R83, R0, RZ, P3, !PT ;  /* 0x0000000053537210 */ /* 0x000fe20001ffe4ff */
[----:B------:R1:W-:Y:S01]  /*929f0*/  STL [R1+0x29dc], R23 ;  /* 0x0029dc1701007387 */ /* 0x0003e20000100800 */
[----:B------:R-:W-:-:S03]  /*92a00*/  IMAD.MOV.U32 R84, RZ, RZ, R23 ;  /* 0x000000ffff547224 */ /* 0x000fc600078e0017 */
[----:B------:R1:W-:Y:S01]  /*92a10*/  STL [R1+0x29d8], R83 ;  /* 0x0029d85301007387 */ /* 0x0003e20000100800 */
[----:B------:R-:W-:-:S05]  /*92a20*/  MOV R85, R83 ;  /* 0x0000005300557202 */ /* 0x000fca0000000f00 */
[----:B------:R3:W-:Y:S01]  /*92a30*/  LDGSTS.E [R3+0xc000], desc[UR60][R84.64], P1 ;  /* 0x0c00000054037fae */ /* 0x0007e2000892187c */
[----:B--2---:R-:W-:-:S05]  /*92a40*/  IADD3 R20, P4, R20, R5, RZ ;  /* 0x0000000514147210 */ /* 0x004fca0007f9e0ff */
[----:B------:R-:W-:Y:S01]  /*92a50*/  IMAD.X R22, R22, 0x1, R0, P4 ;  /* 0x0000000116167824 */ /* 0x000fe200020e0600 */
[----:B------:R-:W-:Y:S03]  /*92a60*/  STL [R1+0x29e4], R20 ;  /* 0x0029e41401007387 */ /* 0x000fe60000100800 */
[----:B-1----:R-:W-:Y:S01]  /*92a70*/  IMAD.MOV.U32 R23, RZ, RZ, R22 ;  /* 0x000000ffff177224 */ /* 0x002fe200078e0016 */
[----:B------:R1:W-:Y:S04]  /*92a80*/  STL [R1+0x29e0], R22 ;  /* 0x0029e01601007387 */ /* 0x0003e80000100800 */
[----:B------:R-:W2:Y:S01]  /*92a90*/  LDL.LU R83, [R1+0x2a08] ;  /* 0x002a080001537983 */ /* 0x000ea20000300800 */
[----:B-1----:R-:W-:-:S05]  /*92aa0*/  IMAD.MOV.U32 R22, RZ, RZ, R20 ;  /* 0x000000ffff167224 */ /* 0x002fca00078e0014 */
[----:B------:R-:W-:Y:S04]  /*92ab0*/  LDGSTS.E [R3+0x4], desc[UR60][R22.64], P2 ;  /* 0x0000400016037fae */ /* 0x000fe8000912187c */
[----:B------:R-:W2:Y:S04]  /*92ac0*/  LDL.LU R23, [R1+0x2a0c] ;  /* 0x002a0c0001177983 */ /* 0x000ea80000300800 */
[----:B------:R-:W2:Y:S04]  /*92ad0*/  LDL.LU R22, [R1+0x2a10] ;  /* 0x002a100001167983 */ /* 0x000ea80000300800 */
[----:B------:R-:W2:Y:S01]  /*92ae0*/  LDL.LU R20, [R1+0x2a14] ;  /* 0x002a140001147983 */ /* 0x000ea20000300800 */
[----:B----4-:R-:W-:-:S04]  /*92af0*/  IADD3 R16, P1, R16, R5, RZ ;  /* 0x0000000510107210 */ /* 0x010fc80007f3e0ff */
[----:B------:R-:W-:Y:S02]  /*92b00*/  IADD3.X R19, R19, R0, RZ, P1, !PT ;  /* 0x0000000013137210 */ /* 0x000fe40000ffe4ff */
[----:B---3--:R-:W-:Y:S01]  /*92b10*/  IADD3 R10, P3, R10, R5, RZ ;  /* 0x000000050a0a7210 */ /* 0x008fe20007f7e0ff */
[----:B------:R-:W-:Y:S01]  /*92b20*/  IMAD.MOV.U32 R84, RZ, RZ, R16 ;  /* 0x000000ffff547224 */ /* 0x000fe200078e0010 */
[----:B------:R-:W-:Y:S01]  /*92b30*/  MOV R85, R19 ;  /* 0x0000001300557202 */ /* 0x000fe20000000f00 */
[----:B------:R-:W-:Y:S02]  /*92b40*/  STL [R1+0x29ec], R16 ;  /* 0x0029ec1001007387 */ /* 0x000fe40000100800 */
[----:B------:R-:W-:Y:S02]  /*92b50*/  IMAD.X R12, R12, 0x1, R0, P3 ;  /* 0x000000010c0c7824 */ /* 0x000fe400018e0600 */
[----:B------:R1:W-:Y:S04]  /*92b60*/  STL [R1+0x29e8], R19 ;  /* 0x0029e81301007387 */ /* 0x0003e80000100800 */
[----:B------:R-:W-:Y:S04]  /*92b70*/  STL [R1+0x29f4], R10 ;  /* 0x0029f40a01007387 */ /* 0x000fe80000100800 */
[----:B------:R3:W-:Y:S04]  /*92b80*/  STL [R1+0x29f0], R12 ;  /* 0x0029f00c01007387 */ /* 0x0007e80000100800 */
[----:B------:R4:W-:Y:S04]  /*92b90*/  LDGSTS.E [R3+0x4004], desc[UR60][R84.64], P2 ;  /* 0x0400400054037fae */ /* 0x0009e8000912187c */
[----:B-1----:R-:W2:Y:S04]  /*92ba0*/  LDL.LU R19, [R1+0x2a18] ;  /* 0x002a180001137983 */ /* 0x002ea80000300800 */
[----:B------:R-:W2:Y:S01]  /*92bb0*/  LDL.LU R16, [R1+0x2a1c] ;  /* 0x002a1c0001107983 */ /* 0x000ea20000300800 */
[----:B----4-:R-:W-:-:S02]  /*92bc0*/  IMAD.MOV.U32 R85, RZ, RZ, R12 ;  /* 0x000000ffff557224 */ /* 0x010fc400078e000c */
[----:B------:R-:W-:Y:S01]  /*92bd0*/  IMAD.MOV.U32 R84, RZ, RZ, R10 ;  /* 0x000000ffff547224 */ /* 0x000fe200078e000a */
[----:B---3--:R-:W3:Y:S04]  /*92be0*/  LDL.LU R12, [R1+0x2a20] ;  /* 0x002a2000010c7983 */ /* 0x008ee80000300800 */
[----:B------:R-:W4:Y:S01]  /*92bf0*/  LDL.LU R10, [R1+0x2a24] ;  /* 0x002a2400010a7983 */ /* 0x000f220000300800 */
[----:B------:R-:W-:-:S03]  /*92c00*/  ISETP.GT.AND P1, PT, R4, 0x6, PT ;  /* 0x000000060400780c */ /* 0x000fc60003f24270 */
[----:B------:R1:W-:Y:S01]  /*92c10*/  LDGSTS.E [R3+0x8004], desc[UR60][R84.64], P2 ;  /* 0x0800400054037fae */ /* 0x0003e2000912187c */
[----:B------:R-:W-:-:S04]  /*92c20*/  SEL R9, RZ, 0x4, !P1 ;  /* 0x00000004ff097807 */ /* 0x000fc80004800000 */
[----:B------:R-:W-:-:S04]  /*92c30*/  SEL R9, R9, RZ, !P0 ;  /* 0x000000ff09097207 */ /* 0x000fc80004000000 */
[----:B------:R-:W-:Y:S02]  /*92c40*/  ISETP.NE.U32.AND P1, PT, R9, RZ, PT ;  /* 0x000000ff0900720c */ /* 0x000fe40003f25070 */
[-C--:B------:R-:W-:Y:S02]  /*92c50*/  IADD3 R15, P3, R15, R5.reuse, RZ ;  /* 0x000000050f0f7210 */ /* 0x080fe40007f7e0ff */
[----:B------:R-:W-:Y:S02]  /*92c60*/  IADD3 R13, P4, R13, R5, RZ ;  /* 0x000000050d0d7210 */ /* 0x000fe40007f9e0ff */
[----:B------:R-:W-:Y:S01]  /*92c70*/  IADD3.X R21, R21, R0, RZ, P3, !PT ;  /* 0x0000000015157210 */ /* 0x000fe20001ffe4ff */
[----:B------:R1:W-:Y:S02]  /*92c80*/  STL [R1+0x29fc], R15 ;  /* 0x0029fc0f01007387 */ /* 0x0003e40000100800 */
[----:B------:R-:W-:Y:S02]  /*92c90*/  IMAD.X R14, R14, 0x1, R0, P4 ;  /* 0x000000010e0e7824 */ /* 0x000fe400020e0600 */
[----:B-1----:R-:W-:Y:S01]  /*92ca0*/  IMAD.MOV.U32 R84, RZ, RZ, R15 ;  /* 0x000000ffff547224 */ /* 0x002fe200078e000f */
[----:B------:R1:W-:Y:S04]  /*92cb0*/  STL [R1+0x29f8], R21 ;  /* 0x0029f81501007387 */ /* 0x0003e80000100800 */
[----:B------:R-:W-:Y:S01]  /*92cc0*/  STL [R1+0x2a04], R13 ;  /* 0x002a040d01007387 */ /* 0x000fe20000100800 */
[----:B------:R-:W-:-:S03]  /*92cd0*/  MOV R85, R21 ;  /* 0x0000001500557202 */ /* 0x000fc60000000f00 */
[----:B------:R1:W-:Y:S01]  /*92ce0*/  STL [R1+0x2a00], R14 ;  /* 0x002a000e01007387 */ /* 0x0003e20000100800 */
[----:B------:R-:W-:-:S03]  /*92cf0*/  IMAD.MOV.U32 R15, RZ, RZ, R14 ;  /* 0x000000ffff0f7224 */ /* 0x000fc600078e000e */
[----:B------:R2:W-:Y:S04]  /*92d00*/  LDGSTS.E [R3+0xc004], desc[UR60][R84.64], P2 ;  /* 0x0c00400054037fae */ /* 0x0005e8000912187c */
[----:B-1----:R-:W3:Y:S01]  /*92d10*/  LDL.LU R21, [R1+0x2a28] ;  /* 0x002a280001157983 */ /* 0x002ee20000300800 */
[----:B------:R-:W-:-:S05]  /*92d20*/  IMAD.MOV.U32 R14, RZ, RZ, R13 ;  /* 0x000000ffff0e7224 */ /* 0x000fca00078e000d */
[----:B------:R-:W-:Y:S04]  /*92d30*/  LDGSTS.E [R3+0x8], desc[UR60][R14.64], P1 ;  /* 0x000080000e037fae */ /* 0x000fe8000892187c */
[----:B------:R-:W3:Y:S04]  /*92d40*/  LDL.LU R15, [R1+0x2a2c] ;  /* 0x002a2c00010f7983 */ /* 0x000ee80000300800 */
[----:B------:R-:W3:Y:S04]  /*92d50*/  LDL.LU R14, [R1+0x2a30] ;  /* 0x002a3000010e7983 */ /* 0x000ee80000300800 */
[----:B------:R-:W3:Y:S01]  /*92d60*/  LDL.LU R13, [R1+0x2a34] ;  /* 0x002a3400010d7983 */ /* 0x000ee20000300800 */
[----:B--2---:R-:W-:-:S02]  /*92d70*/  IADD3 R23, P2, R23, R5, RZ ;  /* 0x0000000517177210 */ /* 0x004fc40007f5e0ff */
        /* <DEDUP_REMOVED lines=10> */
[----:B------:R1:W-:Y:S04]  /*92e20*/  LDGSTS.E [R3+0x4008], desc[UR60][R84.64], P1 ;  /* 0x0400800054037fae */ /* 0x0003e8000892187c */
[----:B--2---:R-:W2:Y:S01]  /*92e30*/  LDL.LU R83, [R1+0x2a38] ;  /* 0x002a380001537983 */ /* 0x004ea20000300800 */
[----:B------:R-:W-:-:S05]  /*92e40*/  IMAD.MOV.U32 R22, RZ, RZ, R20 ;  /* 0x000000ffff167224 */ /* 0x000fca00078e0014 */
[----:B------:R-:W-:Y:S04]  /*92e50*/  LDGSTS.E [R3+0x8008], desc[UR60][R22.64], P1 ;  /* 0x0800800016037fae */ /* 0x000fe8000892187c */
[----:B------:R-:W2:Y:S04]  /*92e60*/  LDL.LU R23, [R1+0x2a3c] ;  /* 0x002a3c0001177983 */ /* 0x000ea80000300800 */
[----:B------:R-:W2:Y:S04]  /*92e70*/  LDL.LU R22, [R1+0x2dc0] ;  /* 0x002dc00001167983 */ /* 0x000ea80000300800 */
[----:B------:R-:W2:Y:S01]  /*92e80*/  LDL.LU R20, [R1+0x2dc4] ;  /* 0x002dc40001147983 */ /* 0x000ea20000300800 */
[----:B------:R-:W-:-:S04]  /*92e90*/  IADD3 R16, P3, R16, R5, RZ ;  /* 0x0000000510107210 */ /* 0x000fc80007f7e0ff */
[----:B------:R-:W-:Y:S02]  /*92ea0*/  IADD3.X R19, R19, R0, RZ, P3, !PT ;  /* 0x0000000013137210 */ /* 0x000fe40001ffe4ff */
[----:B----4-:R-:W-:Y:S01]  /*92eb0*/  IADD3 R10, P4, R10, R5, RZ ;  /* 0x000000050a0a7210 */ /* 0x010fe20007f9e0ff */
[----:B-1----:R-:W-:Y:S01]  /*92ec0*/  IMAD.MOV.U32 R84, RZ, RZ, R16 ;  /* 0x000000ffff547224 */ /* 0x002fe200078e0010 */
[----:B------:R-:W-:Y:S01]  /*92ed0*/  MOV R85, R19 ;  /* 0x0000001300557202 */ /* 0x000fe20000000f00 */
[----:B------:R-:W-:Y:S02]  /*92ee0*/  STL [R1+0x2a1c], R16 ;  /* 0x002a1c1001007387 */ /* 0x000fe40000100800 */
[----:B---3--:R-:W-:Y:S02]  /*92ef0*/  IMAD.X R12, R12, 0x1, R0, P4 ;  /* 0x000000010c0c7824 */ /* 0x008fe400020e0600 */
        /* <DEDUP_REMOVED lines=10> */
[----:B------:R-:W-:-:S04]  /*92fa0*/  ISETP.GT.AND P2, PT, R4, 0x7, PT ;  /* 0x000000070400780c */ /* 0x000fc80003f44270 */
[----:B------:R-:W-:-:S04]  /*92fb0*/  SEL R9, RZ, 0x4, !P2 ;  /* 0x00000004ff097807 */ /* 0x000fc80005000000 */
[----:B------:R-:W-:-:S04]  /*92fc0*/  SEL R9, R9, RZ, !P0 ;  /* 0x000000ff09097207 */ /* 0x000fc80004000000 */
[----:B------:R-:W-:-:S13]  /*92fd0*/  ISETP.NE.U32.AND P2, PT, R9, RZ, PT ;  /* 0x000000ff0900720c */ /* 0x000fda0003f45070 */
[----:B------:R1:W-:Y:S01]  /*92fe0*/  LDGSTS.E [R3+0xc], desc[UR60][R84.64], P2 ;  /* 0x0000c00054037fae */ /* 0x0003e2000912187c */
        /* <DEDUP_REMOVED lines=10> */
[----:B------:R-:W-:Y:S01]  /*93090*/  IMAD.MOV.U32 R15, RZ, RZ, R14 ;  /* 0x000000ffff0f7224 */ /* 0x000fe200078e000e */
[----:B------:R-:W-:Y:S02]  /*930a0*/  ISETP.GT.AND P1, PT, R4, 0x24, PT ;  /* 0x000000240400780c */ /* 0x000fe40003f24270 */
[----:B------:R2:W-:Y:S04]  /*930b0*/  LDGSTS.E [R3+0x400c], desc[UR60][R84.64], P2 ;  /* 0x0400c00054037fae */ /* 0x0005e8000912187c */
[----:B-1----:R-:W3:Y:S01]  /*930c0*/  LDL.LU R21, [R1+0x2dd8] ;  /* 0x002dd80001157983 */ /* 0x002ee20000300800 */
        /* <DEDUP_REMOVED lines=327> */
[----:B------:R-:W-:Y:S04]  /*94540*/  STL [R1+0x323c], R16 ;  /* 0x00323c1001007387 */ /* 0x000fe80000100800 */
[----:B------:R4:W-:Y:S01]  /*94550*/  STL [R1+0x3238], R19 ;  /* 0x0032381301007387 */ /* 0x0009e20000100800 */
[----:B---3--:R-:W-:Y:S02]  /*94560*/  IMAD.X R12, R12, 0x1, R0, P4 ;  /* 0x000000010c0c7824 */ /* 0x008fe400020e0600 */
[----:B-1----:R-:W-:Y:S01]  /*94570*/  IMAD.MOV.U32 R84, RZ, RZ, R16 ;  /* 0x000000ffff547224 */ /* 0x002fe200078e0010 */
[----:B------:R-:W-:Y:S01]  /*94580*/  MOV R85, R19 ;  /* 0x0000001300557202 */ /* 0x000fe20000000f00 */
[----:B------:R-:W-:Y:S04]  /*94590*/  STL [R1+0x35c4], R10 ;  /* 0x0035c40a01007387 */ /* 0x000fe80000100800 */
[----:B------:R1:W-:Y:S04]  /*945a0*/  STL [R1+0x35c0], R12 ;  /* 0x0035c00c01007387 */ /* 0x0003e80000100800 */
[----:B------:R3:W-:Y:S04]  /*945b0*/  LDGSTS.E [R3+0x2c00c], desc[UR60][R84.64], P2 ;  /* 0x2c00c00054037fae */ /* 0x0007e8000912187c */
[----:B----4-:R-:W4:Y:S04]  /*945c0*/  LDL.LU R19, [R1+0x35e8] ;  /* 0x0035e80001137983 */ /* 0x010f280000300800 */
[----:B------:R-:W4:Y:S01]  /*945d0*/  LDL.LU R16, [R1+0x35ec] ;  /* 0x0035ec0001107983 */ /* 0x000f220000300800 */
[----:B---3--:R-:W-:-:S02]  /*945e0*/  IMAD.MOV.U32 R85, RZ, RZ, R12 ;  /* 0x000000ffff557224 */ /* 0x008fc400078e000c */
[----:B------:R-:W-:Y:S01]  /*945f0*/  IMAD.MOV.U32 R84, RZ, RZ, R10 ;  /* 0x000000ffff547224 */ /* 0x000fe200078e000a */
[----:B-1----:R-:W3:Y:S04]  /*94600*/  LDL.LU R12, [R1+0x35f0] ;  /* 0x0035f000010c7983 */ /* 0x002ee80000300800 */
[----:B------:R-:W3:Y:S01]  /*94610*/  LDL.LU R10, [R1+0x35f4] ;  /* 0x0035f400010a7983 */ /* 0x000ee20000300800 */
        /* <DEDUP_REMOVED lines=19> */
[----:B------:R-:W-:-:S05]  /*94750*/  IMAD.MOV.U32 R14, RZ, RZ, R13 ;  /* 0x000000ffff0e7224 */ /* 0x000fca00078e000d */
[----:B------:R-:W-:Y:S01]  /*94760*/  LDGSTS.E [R3+0x38000], desc[UR60][R14.64], P1 ;  /* 0x380000000e037fae */ /* 0x000fe2000892187c */
[----:B------:R-:W-:-:S03]  /*94770*/  SEL R9, RZ, 0x4, !P2 ;  /* 0x00000004ff097807 */ /* 0x000fc60005000000 */
[----:B------:R-:W3:Y:S04]  /*94780*/  LDL.LU R15, [R1+0x35fc] ;  /* 0x0035fc00010f7983 */ /* 0x000ee80000300800 */
[----:B------:R-:W3:Y:S04]  /*94790*/  LDL.LU R14, [R1+0x3600] ;  /* 0x00360000010e7983 */ /* 0x000ee80000300800 */
[----:B------:R-:W3:Y:S01]  /*947a0*/  LDL.LU R13, [R1+0x3604] ;  /* 0x00360400010d7983 */ /* 0x000ee20000300800 */
[----:B------:R-:W-:-:S04]  /*947b0*/  SEL R9, R9, RZ, !P0 ;  /* 0x000000ff09097207 */ /* 0x000fc80004000000 */
[----:B------:R-:W-:Y:S02]  /*947c0*/  ISETP.NE.U32.AND P2, PT, R9, RZ, PT ;  /* 0x000000ff0900720c */ /* 0x000fe40003f45070 */
[----:B--2---:R-:W-:-:S04]  /*947d0*/  IADD3 R23, P3, R23, R5, RZ ;  /* 0x0000000517177210 */ /* 0x004fc80007f7e0ff */
[----:B------:R-:W-:Y:S02]  /*947e0*/  IADD3.X R83, R83, R0, RZ, P3, !PT ;  /* 0x0000000053537210 */ /* 0x000fe40001ffe4ff */
[----:B------:R-:W-:Y:S01]  /*947f0*/  IADD3 R20, P4, R20, R5, RZ ;  /* 0x0000000514147210 */ /* 0x000fe20007f9e0ff */
[----:B------:R-:W-:Y:S01]  /*94800*/  IMAD.MOV.U32 R84, RZ, RZ, R23 ;  /* 0x000000ffff547224 */ /* 0x000fe200078e0017 */
[----:B------:R-:W-:-:S03]  /*94810*/  MOV R85, R83 ;  /* 0x0000005300557202 */ /* 0x000fc60000000f00 */
[----:B------:R-:W-:Y:S01]  /*94820*/  IMAD.X R22, R22, 0x1, R0, P4 ;  /* 0x0000000116167824 */ /* 0x000fe200020e0600 */
[----:B------:R1:W-:Y:S04]  /*94830*/  STL [R1+0x35dc], R23 ;  /* 0x0035dc1701007387 */ /* 0x0003e80000100800 */
[----:B------:R-:W-:Y:S04]  /*94840*/  LDGSTS.E [R3+0x3c000], desc[UR60][R84.64], P1 ;  /* 0x3c00000054037fae */ /* 0x000fe8000892187c */
[----:B------:R-:W-:Y:S04]  /*94850*/  STL [R1+0x35d8], R83 ;  /* 0x0035d85301007387 */ /* 0x000fe80000100800 */
[----:B------:R-:W-:Y:S04]  /*94860*/  STL [R1+0x35e4], R20 ;  /* 0x0035e41401007387 */ /* 0x000fe80000100800 */
[----:B------:R2:W-:Y:S01]  /*94870*/  STL [R1+0x35e0], R22 ;  /* 0x0035e01601007387 */ /* 0x0005e20000100800 */
[----:B-1----:R-:W-:-:S03]  /*94880*/  IMAD.MOV.U32 R23, RZ, RZ, R22 ;  /* 0x000000ffff177224 */ /* 0x002fc600078e0016 */
[----:B------:R-:W3:Y:S01]  /*94890*/  LDL.LU R85, [R1+0x3608] ;  /* 0x0036080001557983 */ /* 0x000ee20000300800 */
[----:B--2---:R-:W-:-:S03]  /*948a0*/  IMAD.MOV.U32 R22, RZ, RZ, R20 ;  /* 0x000000ffff167224 */ /* 0x004fc600078e0014 */
[----:B------:R-:W2:Y:S04]  /*948b0*/  LDL.LU R84, [R1+0x360c] ;  /* 0x00360c0001547983 */ /* 0x000ea80000300800 */
[----:B------:R-:W2:Y:S04]  /*948c0*/  LDL.LU R83, [R1+0x3610] ;  /* 0x0036100001537983 */ /* 0x000ea80000300800 */
[----:B------:R-:W-:Y:S04]  /*948d0*/  LDGSTS.E [R3+0x30004], desc[UR60][R22.64], P2 ;  /* 0x3000400016037fae */ /* 0x000fe8000912187c */
[----:B------:R-:W2:Y:S01]  /*948e0*/  LDL.LU R23, [R1+0x3614] ;  /* 0x0036140001177983 */ /* 0x000ea20000300800 */
[----:B----4-:R-:W-:-:S04]  /*948f0*/  IADD3 R16, P1, R16, R5, RZ ;  /* 0x0000000510107210 */ /* 0x010fc80007f3e0ff */
[----:B------:R-:W-:Y:S01]  /*94900*/  IADD3.X R19, R19, R0, RZ, P1, !PT ;  /* 0x0000000013137210 */ /* 0x000fe20000ffe4ff */
[----:B------:R-:W-:-:S03]  /*94910*/  IMAD.MOV.U32 R86, RZ, RZ, R16 ;  /* 0x000000ffff567224 */ /* 0x000fc600078e0010 */
[----:B------:R-:W-:Y:S02]  /*94920*/  MOV R87, R19 ;  /* 0x0000001300577202 */ /* 0x000fe40000000f00 */
[----:B---3--:R-:W-:Y:S01]  /*94930*/  IADD3 R10, P3, R10, R5, RZ ;  /* 0x000000050a0a7210 */ /* 0x008fe20007f7e0ff */
[----:B------:R-:W-:Y:S04]  /*94940*/  STL [R1+0x35ec], R16 ;  /* 0x0035ec1001007387 */ /* 0x000fe80000100800 */
[----:B------:R-:W-:Y:S01]  /*94950*/  STL [R1+0x35e8], R19 ;  /* 0x0035e81301007387 */ /* 0x000fe20000100800 */
[----:B------:R-:W-:-:S03]  /*94960*/  IMAD.X R12, R12, 0x1, R0, P3 ;  /* 0x000000010c0c7824 */ /* 0x000fc600018e0600 */
[----:B------:R1:W-:Y:S04]  /*94970*/  LDGSTS.E [R3+0x34004], desc[UR60][R86.64], P2 ;  /* 0x3400400056037fae */ /* 0x0003e8000912187c */
[----:B------:R-:W-:Y:S04]  /*94980*/  STL [R1+0x35f4], R10 ;  /* 0x0035f40a01007387 */ /* 0x000fe80000100800 */
[----:B------:R3:W-:Y:S01]  /*94990*/  STL [R1+0x35f0], R12 ;  /* 0x0035f00c01007387 */ /* 0x0007e20000100800 */
[----:B-1----:R-:W-:Y:S02]  /*949a0*/  IMAD.MOV.U32 R87, RZ, RZ, R12 ;  /* 0x000000ffff577224 */ /* 0x002fe400078e000c */
[----:B------:R-:W-:Y:S01]  /*949b0*/  IMAD.MOV.U32 R86, RZ, RZ, R10 ;  /* 0x000000ffff567224 */ /* 0x000fe200078e000a */
[----:B---3--:R-:W3:Y:S04]  /*949c0*/  LDL.LU R12, [R1+0x3618] ;  /* 0x00361800010c7983 */ /* 0x008ee80000300800 */
[----:B------:R-:W4:Y:S04]  /*949d0*/  LDL.LU R10, [R1+0x361c] ;  /* 0x00361c00010a7983 */ /* 0x000f280000300800 */
[----:B------:R-:W3:Y:S04]  /*949e0*/  LDL.LU R22, [R1+0x3620] ;  /* 0x0036200001167983 */ /* 0x000ee80000300800 */
[----:B------:R-:W3:Y:S04]  /*949f0*/  LDL.LU R19, [R1+0x3624] ;  /* 0x0036240001137983 */ /* 0x000ee80000300800 */
[----:B------:R-:W3:Y:S04]  /*94a00*/  LDL.LU R20, [R1+0x3628] ;  /* 0x0036280001147983 */ /* 0x000ee80000300800 */
[----:B------:R-:W3:Y:S01]  /*94a10*/  LDL.LU R16, [R1+0x362c] ;  /* 0x00362c0001107983 */ /* 0x000ee20000300800 */
        /* <DEDUP_REMOVED lines=16> */
[----:B------:R-:W-:Y:S04]  /*94b20*/  LDGSTS.E [R3+0x3c004], desc[UR60][R86.64], P2 ;  /* 0x3c00400056037fae */ /* 0x000fe8000912187c */
[----:B-1----:R-:W3:Y:S01]  /*94b30*/  LDL.LU R21, [R1+0x3630] ;  /* 0x0036300001157983 */ /* 0x002ee20000300800 */
[----:B------:R-:W-:-:S05]  /*94b40*/  IMAD.MOV.U32 R14, RZ, RZ, R13 ;  /* 0x000000ffff0e7224 */ /* 0x000fca00078e000d */
[----:B------:R-:W-:Y:S04]  /*94b50*/  LDGSTS.E [R3+0x30008], desc[UR60][R14.64], P1 ;  /* 0x300080000e037fae */ /* 0x000fe8000892187c */
[----:B------:R-:W3:Y:S04]  /*94b60*/  LDL.LU R15, [R1+0x3634] ;  /* 0x00363400010f7983 */ /* 0x000ee80000300800 */
[----:B------:R-:W3:Y:S04]  /*94b70*/  LDL.LU R14, [R1+0x3638] ;  /* 0x00363800010e7983 */ /* 0x000ee80000300800 */
[----:B------:R-:W3:Y:S01]  /*94b80*/  LDL.LU R13, [R1+0x363c] ;  /* 0x00363c00010d7983 */ /* 0x000ee20000300800 */
[----:B--2---:R-:W-:-:S04]  /*94b90*/  IADD3 R84, P2, R84, R5, RZ ;  /* 0x0000000554547210 */ /* 0x004fc80007f5e0ff */
[----:B------:R-:W-:Y:S01]  /*94ba0*/  IADD3.X R85, R85, R0, RZ, P2, !PT ;  /* 0x0000000055557210 */ /* 0x000fe200017fe4ff */
[----:B------:R1:W-:Y:S01]  /*94bb0*/  STL [R1+0x360c], R84 ;  /* 0x00360c5401007387 */ /* 0x0003e20000100800 */
[----:B------:R-:W-:-:S03]  /*94bc0*/  IADD3 R23, P3, R23, R5, RZ ;  /* 0x0000000517177210 */ /* 0x000fc60007f7e0ff */
[----:B------:R2:W-:Y:S04]  /*94bd0*/  STL [R1+0x3608], R85 ;  /* 0x0036085501007387 */ /* 0x0005e80000100800 */
[----:B------:R1:W-:Y:S01]  /*94be0*/  LDGSTS.E [R3+0x34008], desc[UR60][R84.64], P1 ;  /* 0x3400800054037fae */ /* 0x0003e2000892187c */
[----:B------:R-:W-:-:S03]  /*94bf0*/  IMAD.X R83, R83, 0x1, R0, P3 ;  /* 0x0000000153537824 */ /* 0x000fc600018e0600 */
[----:B------:R-:W-:Y:S04]  /*94c00*/  STL [R1+0x3614], R23 ;  /* 0x0036141701007387 */ /* 0x000fe80000100800 */
[----:B------:R-:W-:Y:S01]  /*94c10*/  STL [R1+0x3610], R83 ;  /* 0x0036105301007387 */ /* 0x000fe20000100800 */
[----:B-1----:R-:W-:Y:S01]  /*94c20*/  IMAD.MOV.U32 R84, RZ, RZ, R23 ;  /* 0x000000ffff547224 */ /* 0x002fe200078e0017 */
[----:B--2---:R-:W-:-:S05]  /*94c30*/  MOV R85, R83 ;  /* 0x0000005300557202 */ /* 0x004fca0000000f00 */
[----:B------:R1:W-:Y:S01]  /*94c40*/  LDGSTS.E [R3+0x38008], desc[UR60][R84.64], P1 ;  /* 0x3800800054037fae */ /* 0x0003e2000892187c */
[----:B----4-:R-:W-:-:S05]  /*94c50*/  IADD3 R10, P3, R10, R5, RZ ;  /* 0x000000050a0a7210 */ /* 0x010fca0007f7e0ff */
[----:B---3--:R-:W-:Y:S01]  /*94c60*/  IMAD.X R12, R12, 0x1, R0, P3 ;  /* 0x000000010c0c7824 */ /* 0x008fe200018e0600 */
[----:B------:R2:W-:Y:S01]  /*94c70*/  STL [R1+0x361c], R10 ;  /* 0x00361c0a01007387 */ /* 0x0005e20000100800 */
[----:B-1----:R-:W-:-:S03]  /*94c80*/  IMAD.MOV.U32 R84, RZ, RZ, R10 ;  /* 0x000000ffff547224 */ /* 0x002fc600078e000a */
[----:B------:R1:W-:Y:S01]  /*94c90*/  STL [R1+0x3618], R12 ;  /* 0x0036180c01007387 */ /* 0x0003e20000100800 */
[----:B------:R-:W-:-:S03]  /*94ca0*/  MOV R85, R12 ;  /* 0x0000000c00557202 */ /* 0x000fc60000000f00 */
[----:B--2---:R-:W2:Y:S01]  /*94cb0*/  LDL.LU R10, [R1+0x2a44] ;  /* 0x002a4400010a7983 */ /* 0x004ea20000300800 */
[----:B------:R-:W-:-:S03]  /*94cc0*/  ISETP.GT.AND P2, PT, R4, 0x67, PT ;  /* 0x000000670400780c */ /* 0x000fc60003f44270 */
[----:B------:R-:W-:Y:S04]  /*94cd0*/  LDGSTS.E [R3+0x3c008], desc[UR60][R84.64], P1 ;  /* 0x3c00800054037fae */ /* 0x000fe8000892187c */
[----:B-1----:R-:W3:Y:S01]  /*94ce0*/  LDL.LU R12, [R1+0x2a40] ;  /* 0x002a4000010c7983 */ /* 0x002ee20000300800 */
[----:B------:R-:W-:Y:S02]  /*94cf0*/  SEL R9, RZ, 0x4, !P2 ;  /* 0x00000004ff097807 */ /* 0x000fe40005000000 */
[-C--:B------:R-:W-:Y:S02]  /*94d00*/  IADD3 R19, P1, R19, R5.reuse, RZ ;  /* 0x0000000513137210 */ /* 0x080fe40007f3e0ff */
[----:B------:R-:W-:Y:S02]  /*94d10*/  SEL R9, R9, RZ, !P0 ;  /* 0x000000ff09097207 */ /* 0x000fe40004000000 */
[----:B------:R-:W-:Y:S01]  /*94d20*/  IADD3 R16, P3, R16, R5, RZ ;  /* 0x0000000510107210 */ /* 0x000fe20007f7e0ff */
[----:B------:R-:W-:Y:S01]  /*94d30*/  IMAD.X R22, R22, 0x1, R0, P1 ;  /* 0x0000000116167824 */ /* 0x000fe200008e0600 */
[----:B------:R-:W-:-:S03]  /*94d40*/  ISETP.NE.U32.AND P2, PT, R9, RZ, PT ;  /* 0x000000ff0900720c */ /* 0x000fc60003f45070 */
[----:B------:R-:W-:Y:S01]  /*94d50*/  IMAD.X R20, R20, 0x1, R0, P3 ;  /* 0x0000000114147824 */ /* 0x000fe200018e0600 */
[----:B------:R-:W-:Y:S04]  /*94d60*/  STL [R1+0x3624], R19 ;  /* 0x0036241301007387 */ /* 0x000fe80000100800 */
[----:B------:R1:W-:Y:S01]  /*94d70*/  STL [R1+0x3620], R22 ;  /* 0x0036201601007387 */ /* 0x0003e20000100800 */
[----:B------:R-:W-:-:S03]  /*94d80*/  MOV R23, R22 ;  /* 0x0000001600177202 */ /* 0x000fc60000000f00 */
[----:B------:R-:W-:Y:S04]  /*94d90*/  STL [R1+0x362c], R16 ;  /* 0x00362c1001007387 */ /* 0x000fe80000100800 */
[----:B------:R4:W-:Y:S01]  /*94da0*/  STL [R1+0x3628], R20 ;  /* 0x0036281401007387 */ /* 0x0009e20000100800 */
[----:B-1----:R-:W-:-:S03]  /*94db0*/  IMAD.MOV.U32 R22, RZ, RZ, R19 ;  /* 0x000000ffff167224 */ /* 0x002fc600078e0013 */
[----:B------:R-:W3:Y:S04]  /*94dc0*/  LDL.LU R19, [R1+0x2a4c] ;  /* 0x002a4c0001137983 */ /* 0x000ee80000300800 */
[----:B------:R1:W-:Y:S04]  /*94dd0*/  LDGSTS.E [R3+0x3000c], desc[UR60][R22.64], P2 ;  /* 0x3000c00016037fae */ /* 0x0003e8000912187c */
[----:B------:R-:W3:Y:S01]  /*94de0*/  LDL.LU R9, [R1+0x2a54] ;  /* 0x002a540001097983 */ /* 0x000ee20000300800 */
[----:B-1----:R-:W-:-:S03]  /*94df0*/  MOV R23, R20 ;  /* 0x0000001400177202 */ /* 0x002fc60000000f00 */
[----:B----4-:R-:W4:Y:S01]  /*94e00*/  LDL.LU R20, [R1+0x2a48] ;  /* 0x002a480001147983 */ /* 0x010f220000300800 */
[----:B------:R-:W-:-:S03]  /*94e10*/  IMAD.MOV.U32 R22, RZ, RZ, R16 ;  /* 0x000000ffff167224 */ /* 0x000fc600078e0010 */
[----:B------:R-:W4:Y:S04]  /*94e20*/  LDL.LU R16, [R1+0x2a50] ;  /* 0x002a500001107983 */ /* 0x000f280000300800 */
[----:B------:R1:W-:Y:S01]  /*94e30*/  LDGSTS.E [R3+0x3400c], desc[UR60][R22.64], P2 ;  /* 0x3400c00016037fae */ /* 0x0003e2000912187c */
[-C--:B------:R-:W-:Y:S02]  /*94e40*/  IADD3 R15, P1, R15, R5.reuse, RZ ;  /* 0x000000050f0f7210 */ /* 0x080fe40007f3e0ff */
[----:B------:R-:W-:-:S03]  /*94e50*/  IADD3 R13, P3, R13, R5, RZ ;  /* 0x000000050d0d7210 */ /* 0x000fc60007f7e0ff */
[--C-:B------:R-:W-:Y:S02]  /*94e60*/  IMAD.X R21, R21, 0x1, R0.reuse, P1 ;  /* 0x0000000115157824 */ /* 0x100fe400008e0600 */
[----:B------:R-:W-:Y:S01]  /*94e70*/  IMAD.X R14, R14, 0x1, R0, P3 ;  /* 0x000000010e0e7824 */ /* 0x000fe200018e0600 */
[----:B------:R1:W-:Y:S04]  /*94e80*/  STL [R1+0x3634], R15 ;  /* 0x0036340f01007387 */ /* 0x0003e80000100800 */
[----:B------:R-:W-:Y:S01]  /*94e90*/  STL [R1+0x3630], R21 ;  /* 0x0036301501007387 */ /* 0x000fe20000100800 */
[----:B-1----:R-:W-:-:S03]  /*94ea0*/  MOV R22, R15 ;  /* 0x0000000f00167202 */ /* 0x002fc60000000f00 */
[----:B------:R-:W-:Y:S01]  /*94eb0*/  STL [R1+0x363c], R13 ;  /* 0x00363c0d01007387 */ /* 0x000fe20000100800 */
[----:B------:R-:W-:-:S03]  /*94ec0*/  IMAD.MOV.U32 R23, RZ, RZ, R21 ;  /* 0x000000ffff177224 */ /* 0x000fc600078e0015 */
[----:B------:R1:W-:Y:S01]  /*94ed0*/  STL [R1+0x3638], R14 ;  /* 0x0036380e01007387 */ /* 0x0003e20000100800 */
[----:B------:R-:W-:-:S03]  /*94ee0*/  ISETP.GT.AND P1, PT, R4, 0x8, PT ;  /* 0x000000080400780c */ /* 0x000fc60003f24270 */
[----:B------:R-:W4:Y:S01]  /*94ef0*/  LDL.LU R83, [R1+0x2a58] ;  /* 0x002a580001537983 */ /* 0x000f220000300800 */
[----:B------:R-:W-:-:S03]  /*94f00*/  IMAD.MOV.U32 R15, RZ, RZ, R14 ;  /* 0x000000ffff0f7224 */ /* 0x000fc600078e000e */
[----:B------:R-:W-:Y:S01]  /*94f10*/  LDGSTS.E [R3+0x3800c], desc[UR60][R22.64], P2 ;  /* 0x3800c00016037fae */ /* 0x000fe2000912187c */
[----:B-1----:R-:W-:-:S05]  /*94f20*/  MOV R14, R13 ;  /* 0x0000000d000e7202 */ /* 0x002fca0000000f00 */
[----:B------:R1:W-:Y:S04]  /*94f30*/  LDGSTS.E [R3+0x3c00c], desc[UR60][R14.64], P2 ;  /* 0x3c00c0000e037fae */ /* 0x0003e8000912187c */
[----:B------:R-:W4:Y:S04]  /*94f40*/  LDL.LU R23, [R1+0x2a5c] ;  /* 0x002a5c0001177983 */ /* 0x000f280000300800 */
[----:B------:R-:W4:Y:S01]  /*94f50*/  LDL.LU R22, [R1+0x2a60] ;  /* 0x002a600001167983 */ /* 0x000f220000300800 */
[----:B-1----:R-:W-:-:S03]  /*94f60*/  SEL R3, RZ, 0x4, !P1 ;  /* 0x00000004ff037807 */ /* 0x002fc60004800000 */
[----:B------:R-:W4:Y:S01]  /*94f70*/  LDL.LU R15, [R1+0x2a64] ;  /* 0x002a6400010f7983 */ /* 0x000f220000300800 */
[----:B------:R-:W-:-:S04]  /*94f80*/  SEL R3, R3, RZ, !P0 ;  /* 0x000000ff03037207 */ /* 0x000fc80004000000 */
[----:B------:R-:W-:Y:S02]  /*94f90*/  ISETP.NE.U32.AND P1, PT, R3, RZ, PT ;  /* 0x000000ff0300720c */ /* 0x000fe40003f25070 */
[----:B------:R-:W-:-:S05]  /*94fa0*/  LOP3.LUT R3, R7, 0x20, RZ, 0x3c, !PT ;  /* 0x0000002007037812 */ /* 0x000fca00078e3cff */
[----:B------:R-:W-:Y:S01]  /*94fb0*/  IMAD.IADD R3, R3, 0x1, R8 ;  /* 0x0000000103037824 */ /* 0x000fe200078e0208 */
[----:B--2---:R-:W-:-:S05]  /*94fc0*/  IADD3 R10, P2, R10, R5, RZ ;  /* 0x000000050a0a7210 */ /* 0x004fca0007f5e0ff */
[----:B---3--:R-:W-:Y:S01]  /*94fd0*/  IMAD.X R12, R12, 0x1, R0, P2 ;  /* 0x000000010c0c7824 */ /* 0x008fe200010e0600 */
[----:B------:R-:W-:Y:S04]  /*94fe0*/  STL [R1+0x2a44], R10 ;  /* 0x002a440a01007387 */ /* 0x000fe80000100800 */
[----:B------:R1:W-:Y:S01]  /*94ff0*/  STL [R1+0x2a40], R12 ;  /* 0x002a400c01007387 */ /* 0x0003e20000100800 */
[----:B------:R-:W-:-:S03]  /*95000*/  MOV R13, R12 ;  /* 0x0000000c000d7202 */ /* 0x000fc60000000f00 */
[----:B------:R-:W2:Y:S01]  /*95010*/  LDL.LU R14, [R1+0x2a68] ;  /* 0x002a6800010e7983 */ /* 0x000ea20000300800 */
[----:B-1----:R-:W-:-:S05]  /*95020*/  IMAD.MOV.U32 R12, RZ, RZ, R10 ;  /* 0x000000ffff0c7224 */ /* 0x002fca00078e000a */
[----:B------:R-:W-:Y:S04]  /*95030*/  LDGSTS.E [R3], desc[UR60][R12.64], P1 ;  /* 0x000000000c037fae */ /* 0x000fe8000892187c */
[----:B------:R-:W3:Y:S04]  /*95040*/  LDL.LU R13, [R1+0x2a6c] ;  /* 0x002a6c00010d7983 */ /* 0x000ee80000300800 */
[----:B------:R-:W2:Y:S04]  /*95050*/  LDL.LU R12, [R1+0x2a70] ;  /* 0x002a7000010c7983 */ /* 0x000ea80000300800 */
[----:B------:R-:W2:Y:S01]  /*95060*/  LDL.LU R10, [R1+0x2a74] ;  /* 0x002a7400010a7983 */ /* 0x000ea20000300800 */
[----:B------:R-:W-:-:S02]  /*95070*/  IADD3 R19, P2, R19, R5, RZ ;  /* 0x0000000513137210 */ /* 0x000fc40007f5e0ff */
[----:B------:R-:W-:-:S03]  /*95080*/  IADD3 R9, P3, R9, R5, RZ ;  /* 0x0000000509097210 */ /* 0x000fc60007f7e0ff */
[----:B----4-:R-:W-:Y:S01]  /*95090*/  IMAD.X R20, R20, 0x1, R0, P2 ;  /* 0x0000000114147824 */ /* 0x010fe200010e0600 */
[----:B------:R-:W-:Y:S01]  /*950a0*/  STL [R1+0x2a4c], R19 ;  /* 0x002a4c1301007387 */ /* 0x000fe20000100800 */
[----:B------:R-:W-:Y:S02]  /*950b0*/  IADD3.X R16, R16, R0, RZ, P3, !PT ;  /* 0x0000000010107210 */ /* 0x000fe40001ffe4ff */
[----:B------:R-:W-:Y:S01]  /*950c0*/  IMAD.MOV.U32 R21, RZ, RZ, R20 ;  /* 0x000000ffff157224 */ /* 0x000fe200078e0014 */
[----:B------:R1:W-:Y:S02]  /*950d0*/  STL [R1+0x2a48], R20 ;  /* 0x002a481401007387 */ /* 0x0003e40000100800 */
[----:B-1----:R-:W-:-:S05]  /*950e0*/  IMAD.MOV.U32 R20, RZ, RZ, R19 ;  /* 0x000000ffff147224 */ /* 0x002fca00078e0013 */
[----:B------:R1:W-:Y:S04]  /*950f0*/  LDGSTS.E [R3+0x4000], desc[UR60][R20.64], P1 ;  /* 0x0400000014037fae */ /* 0x0003e8000892187c */
[----:B------:R-:W-:Y:S04]  /*95100*/  STL [R1+0x2a54], R9 ;  /* 0x002a540901007387 */ /* 0x000fe80000100800 */
[----:B------:R4:W-:Y:S01]  /*95110*/  STL [R1+0x2a50], R16 ;  /* 0x002a501001007387 */ /* 0x0009e20000100800 */
[----:B-1----:R-:W-:Y:S01]  /*95120*/  MOV R20, R9 ;  /* 0x0000000900147202 */ /* 0x002fe20000000f00 */
[----:B------:R-:W-:-:S05]  /*95130*/  IMAD.MOV.U32 R21, RZ, RZ, R16 ;  /* 0x000000ffff157224 */ /* 0x000fca00078e0010 */
[----:B------:R-:W-:Y:S04]  /*95140*/  LDGSTS.E [R3+0x8000], desc[UR60][R20.64], P1 ;  /* 0x0800000014037fae */ /* 0x000fe8000892187c */
[----:B------:R-:W2:Y:S04]  /*95150*/  LDL.LU R21, [R1+0x2a78] ;  /* 0x002a780001157983 */ /* 0x000ea80000300800 */
[----:B------:R-:W2:Y:S04]  /*95160*/  LDL.LU R20, [R1+0x2a7c] ;  /* 0x002a7c0001147983 */ /* 0x000ea80000300800 */
[----:B------:R-:W2:Y:S04]  /*95170*/  LDL.LU R19, [R1+0x2a80] ;  /* 0x002a800001137983 */ /* 0x000ea80000300800 */
[----:B----4-:R-:W4:Y:S01]  /*95180*/  LDL.LU R16, [R1+0x2a84] ;  /* 0x002a840001107983 */ /* 0x010f220000300800 */
[----:B------:R-:W-:-:S04]  /*95190*/  ISETP.GT.AND P2, PT, R4, 0x9, PT ;  /* 0x000000090400780c */ /* 0x000fc80003f44270 */
[----:B------:R-:W-:-:S04]  /*951a0*/  SEL R9, RZ, 0x4, !P2 ;  /* 0x00000004ff097807 */ /* 0x000fc80005000000 */
[----:B------:R-:W-:-:S04]  /*951b0*/  SEL R9, R9, RZ, !P0 ;  /* 0x000000ff09097207 */ /* 0x000fc80004000000 */
[----:B------:R-:W-:Y:S02]  /*951c0*/  ISETP.NE.U32.AND P2, PT, R9, RZ, PT ;  /* 0x000000ff0900720c */ /* 0x000fe40003f45070 */
[----:B------:R-:W-:-:S05]  /*951d0*/  IADD3 R23, P3, R23, R5, RZ ;  /* 0x0000000517177210 */ /* 0x000fca0007f7e0ff */
[----:B------:R-:W-:Y:S02]  /*951e0*/  IMAD.X R83, R83, 0x1, R0, P3 ;  /* 0x0000000153537824 */ /* 0x000fe400018e0600 */
[----:B------:R-:W-:Y:S01]  /*951f0*/  IMAD.MOV.U32 R84, RZ, RZ, R23 ;  /* 0x000000ffff547224 */ /* 0x000fe200078e0017 */
[----:B------:R-:W-:Y:S01]  /*95200*/  IADD3 R15, P4, R15, R5, RZ ;  /* 0x000000050f0f7210 */ /* 0x000fe20007f9e0ff */
[----:B------:R-:W-:Y:S01]  /*95210*/  IMAD.MOV.U32 R85, RZ, RZ, R83 ;  /* 0x000000ffff557224 */ /* 0x000fe200078e0053 */
[----:B------:R1:W-:Y:S02]  /*95220*/  STL [R1+0x2a5c], R23 ;  /* 0x002a5c1701007387 */ /* 0x0003e40000100800 */
[----:B------:R-:W-:Y:S02]  /*95230*/  IADD3.X R22, R22, R0, RZ, P4, !PT ;  /* 0x0000000016167210 */ /* 0x000fe400027fe4ff */
        /* <DEDUP_REMOVED lines=12> */
[----:B--2---:R-:W-:-:S03]  /*95300*/  IADD3 R10, P3, R10, R5, RZ ;  /* 0x000000050a0a7210 */ /* 0x004fc60007f7e0ff */
        /* <DEDUP_REMOVED lines=10> */
[----:B--2---:R-:W2:Y:S01]  /*953b0*/  LDL.LU R14, [R1+0x2a98] ;  /* 0x002a9800010e7983 */ /* 0x004ea20000300800 */
[----:B---3--:R-:W-:-:S05]  /*953c0*/  IMAD.MOV.U32 R12, RZ, RZ, R10 ;  /* 0x000000ffff0c7224 */ /* 0x008fca00078e000a */
[----:B------:R-:W-:Y:S04]  /*953d0*/  LDGSTS.E [R3+0x8004], desc[UR60][R12.64], P2 ;  /* 0x080040000c037fae */ /* 0x000fe8000912187c */
[----:B------:R-:W3:Y:S04]  /*953e0*/  LDL.LU R13, [R1+0x2a9c] ;  /* 0x002a9c00010d7983 */ /* 0x000ee80000300800 */
[----:B------:R-:W2:Y:S04]  /*953f0*/  LDL.LU R12, [R1+0x2aa0] ;  /* 0x002aa000010c7983 */ /* 0x000ea80000300800 */
[----:B------:R-:W2:Y:S01]  /*95400*/  LDL.LU R10, [R1+0x2aa4] ;  /* 0x002aa400010a7983 */ /* 0x000ea20000300800 */
[----:B------:R-:W-:-:S04]  /*95410*/  ISETP.GT.AND P1, PT, R4, 0xa, PT ;  /* 0x0000000a0400780c */ /* 0x000fc80003f24270 */
[----:B------:R-:W-:-:S04]  /*95420*/  SEL R9, RZ, 0x4, !P1 ;  /* 0x00000004ff097807 */ /* 0x000fc80004800000 */
[----:B------:R-:W-:-:S04]  /*95430*/  SEL R9, R9, RZ, !P0 ;  /* 0x000000ff09097207 */ /* 0x000fc80004000000 */
[----:B------:R-:W-:Y:S02]  /*95440*/  ISETP.NE.U32.AND P1, PT, R9, RZ, PT ;  /* 0x000000ff0900720c */ /* 0x000fe40003f25070 */
[-C--:B------:R-:W-:Y:S02]  /*95450*/  IADD3 R20, P3, R20, R5.reuse, RZ ;  /* 0x0000000514147210 */ /* 0x080fe40007f7e0ff */
        /* <DEDUP_REMOVED lines=9> */
[----:B----4-:R-:W-:-:S05]  /*954f0*/  IMAD.MOV.U32 R21, RZ, RZ, R19 ;  /* 0x000000ffff157224 */ /* 0x010fca00078e0013 */
[----:B------:R-:W-:Y:S04]  /*95500*/  LDGSTS.E [R3+0x8], desc[UR60][R20.64], P1 ;  /* 0x0000800014037fae */ /* 0x000fe8000892187c */
[----:B------:R-:W4:Y:S04]  /*95510*/  LDL.LU R21, [R1+0x2aa8] ;  /* 0x002aa80001157983 */ /* 0x000f280000300800 */
[----:B------:R-:W4:Y:S04]  /*95520*/  LDL.LU R20, [R1+0x2aac] ;  /* 0x002aac0001147983 */ /* 0x000f280000300800 */
[----:B------:R-:W4:Y:S04]  /*95530*/  LDL.LU R19, [R1+0x2ab0] ;  /* 0x002ab00001137983 */ /* 0x000f280000300800 */
        /* <DEDUP_REMOVED lines=8> */
[----:B------:R-:W-:-:S03]  /*955c0*/  MOV R84, R23 ;  /* 0x0000001700547202 */ /* 0x000fc60000000f00 */
[----:B------:R-:W-:Y:S01]  /*955d0*/  STL [R1+0x2a94], R15 ;  /* 0x002a940f01007387 */ /* 0x000fe20000100800 */
[----:B------:R-:W-:Y:S01]  /*955e0*/  SEL R9, RZ, 0x4, !P2 ;  /* 0x00000004ff097807 */ /* 0x000fe20005000000 */
[----:B------:R-:W-:Y:S02]  /*955f0*/  IMAD.MOV.U32 R85, RZ, RZ, R83 ;  /* 0x000000ffff557224 */ /* 0x000fe400078e0053 */
[----:B------:R1:W-:Y:S02]  /*95600*/  STL [R1+0x2a90], R22 ;  /* 0x002a901601007387 */ /* 0x0003e40000100800 */
[----:B-1----:R-:W-:Y:S02]  /*95610*/  MOV R23, R22 ;  /* 0x0000001600177202 */ /* 0x002fe40000000f00 */
[----:B------:R-:W-:Y:S01]  /*95620*/  SEL R9, R9, RZ, !P0 ;  /* 0x000000ff09097207 */ /* 0x000fe20004000000 */
[----:B------:R1:W-:Y:S04]  /*95630*/  LDGSTS.E [R3+0x4008], desc[UR60][R84.64], P1 ;  /* 0x0400800054037fae */ /* 0x0003e8000892187c */
        /* <DEDUP_REMOVED lines=8> */
[----:B--2---:R-:W-:Y:S02]  /*956c0*/  IADD3 R10, P4, R10, R5, RZ ;  /* 0x000000050a0a7210 */ /* 0x004fe40007f9e0ff */
[----:B------:R-:W-:Y:S01]  /*956d0*/  IADD3.X R14, R14, R0, RZ, P3, !PT ;  /* 0x000000000e0e7210 */ /* 0x000fe20001ffe4ff */
[----:B------:R2:W-:Y:S02]  /*956e0*/  STL [R1+0x2a9c], R13 ;  /* 0x002a9c0d01007387 */ /* 0x0005e40000100800 */
[----:B------:R-:W-:Y:S01]  /*956f0*/  IMAD.X R12, R12, 0x1, R0, P4 ;  /* 0x000000010c0c7824 */ /* 0x000fe200020e0600 */
[----:B-1----:R-:W-:Y:S01]  /*95700*/  MOV R84, R13 ;  /* 0x0000000d00547202 */ /* 0x002fe20000000f00 */
[----:B------:R1:W-:Y:S04]  /*95710*/  STL [R1+0x2a98], R14 ;  /* 0x002a980e01007387 */ /* 0x0003e80000100800 */
[----:B------:R-:W-:Y:S01]  /*95720*/  STL [R1+0x2aa4], R10 ;  /* 0x002aa40a01007387 */ /* 0x000fe20000100800 */
[----:B------:R-:W-:-:S03]  /*95730*/  IMAD.MOV.U32 R85, RZ, RZ, R14 ;  /* 0x000000ffff557224 */ /* 0x000fc600078e000e */
[----:B------:R3:W-:Y:S01]  /*95740*/  STL [R1+0x2aa0], R12 ;  /* 0x002aa00c01007387 */ /* 0x0007e20000100800 */
[----:B--2---:R-:W-:-:S03]  /*95750*/  MOV R13, R12 ;  /* 0x0000000c000d7202 */ /* 0x004fc60000000f00 */
[----:B------:R-:W-:Y:S04]  /*95760*/  LDGSTS.E [R3+0xc008], desc[UR60][R84.64], P1 ;  /* 0x0c00800054037fae */ /* 0x000fe8000892187c */
[----:B-1----:R-:W2:Y:S01]  /*95770*/  LDL.LU R14, [R1+0x2e48] ;  /* 0x002e4800010e7983 */ /* 0x002ea20000300800 */
[----:B---3--:R-:W-:-:S05]  /*95780*/  IMAD.MOV.U32 R12, RZ, RZ, R10 ;  /* 0x000000ffff0c7224 */ /* 0x008fca00078e000a */
[----:B------:R-:W-:Y:S04]  /*95790*/  LDGSTS.E [R3+0xc], desc[UR60][R12.64], P2 ;  /* 0x0000c0000c037fae */ /* 0x000fe8000912187c */
[----:B------:R-:W3:Y:S04]  /*957a0*/  LDL.LU R13, [R1+0x2e4c] ;  /* 0x002e4c00010d7983 */ /* 0x000ee80000300800 */
[----:B------:R-:W2:Y:S04]  /*957b0*/  LDL.LU R12, [R1+0x2e50] ;  /* 0x002e5000010c7983 */ /* 0x000ea80000300800 */
[----:B------:R-:W2:Y:S01]  /*957c0*/  LDL.LU R10, [R1+0x2e54] ;  /* 0x002e5400010a7983 */ /* 0x000ea20000300800 */
[----:B----4-:R-:W-:-:S02]  /*957d0*/  IADD3 R20, P1, R20, R5, RZ ;  /* 0x0000000514147210 */ /* 0x010fc40007f3e0ff */
[----:B------:R-:W-:Y:S02]  /*957e0*/  IADD3 R16, P3, R16, R5, RZ ;  /* 0x0000000510107210 */ /* 0x000fe40007f7e0ff */
[----:B------:R-:W-:Y:S01]  /*957f0*/  IADD3.X R21, R21, R0, RZ, P1, !PT ;  /* 0x0000000015157210 */ /* 0x000fe20000ffe4ff */
[----:B------:R1:W-:Y:S02]  /*95800*/  STL [R1+0x2aac], R20 ;  /* 0x002aac1401007387 */ /* 0x0003e40000100800 */
[----:B------:R-:W-:Y:S02]  /*95810*/  IMAD.X R19, R19, 0x1, R0, P3 ;  /* 0x0000000113137824 */ /* 0x000fe400018e0600 */
[----:B------:R4:W-:Y:S04]  /*95820*/  STL [R1+0x2aa8], R21 ;  /* 0x002aa81501007387 */ /* 0x0009e80000100800 */
[----:B------:R1:W-:Y:S04]  /*95830*/  LDGSTS.E [R3+0x400c], desc[UR60][R20.64], P2 ;  /* 0x0400c00014037fae */ /* 0x0003e8000912187c */
[----:B------:R-:W-:Y:S04]  /*95840*/  STL [R1+0x2ab4], R16 ;  /* 0x002ab41001007387 */ /* 0x000fe80000100800 */
[----:B------:R4:W-:Y:S01]  /*95850*/  STL [R1+0x2ab0], R19 ;  /* 0x002ab01301007387 */ /* 0x0009e20000100800 */
[----:B-1----:R-:W-:Y:S01]  /*95860*/  MOV R20, R16 ;  /* 0x0000001000147202 */ /* 0x002fe20000000f00 */
[----:B----4-:R-:W-:-:S05]  /*95870*/  IMAD.MOV.U32 R21, RZ, RZ, R19 ;  /* 0x000000ffff157224 */ /* 0x010fca00078e0013 */
[----:B------:R-:W-:Y:S04]  /*95880*/  LDGSTS.E [R3+0x800c], desc[UR60][R20.64], P2 ;  /* 0x0800c00014037fae */ /* 0x000fe8000912187c */
[----:B------:R-:W4:Y:S04]  /*95890*/  LDL.LU R21, [R1+0x2e58] ;  /* 0x002e580001157983 */ /* 0x000f280000300800 */
[----:B------:R-:W4:Y:S04]  /*958a0*/  LDL.LU R20, [R1+0x2e5c] ;  /* 0x002e5c0001147983 */ /* 0x000f280000300800 */
[----:B------:R-:W4:Y:S04]  /*958b0*/  LDL.LU R19, [R1+0x2e60] ;  /* 0x002e600001137983 */ /* 0x000f280000300800 */
[----:B------:R-:W4:Y:S01]  /*958c0*/  LDL.LU R16, [R1+0x2e64] ;  /* 0x002e640001107983 */ /* 0x000f220000300800 */
[----:B------:R-:W-:-:S04]  /*958d0*/  ISETP.GT.AND P1, PT, R4, 0x28, PT ;  /* 0x000000280400780c */ /* 0x000fc80003f24270 */
[----:B------:R-:W-:-:S04]  /*958e0*/  SEL R9, RZ, 0x4, !P1 ;  /* 0x00000004ff097807 */ /* 0x000fc80004800000 */
[----:B------:R-:W-:-:S04]  /*958f0*/  SEL R9, R9, RZ, !P0 ;  /* 0x000000ff09097207 */ /* 0x000fc80004000000 */
[----:B------:R-:W-:Y:S02]  /*95900*/  ISETP.NE.U32.AND P1, PT, R9, RZ, PT ;  /* 0x000000ff0900720c */ /* 0x000fe40003f25070 */
[-C--:B------:R-:W-:Y:S02]  /*95910*/  IADD3 R23, P3, R23, R5.reuse, RZ ;  /* 0x0000000517177210 */ /* 0x080fe40007f7e0ff */
[----:B------:R-:W-:Y:S02]  /*95920*/  IADD3 R15, P4, R15, R5, RZ ;  /* 0x000000050f0f7210 */ /* 0x000fe40007f9e0ff */
[----:B------:R-:W-:Y:S01]  /*95930*/  IADD3.X R83, R83, R0, RZ, P3, !PT ;  /* 0x0000000053537210 */ /* 0x000fe20001ffe4ff */
[----:B------:R1:W-:Y:S02]  /*95940*/  STL [R1+0x2abc], R23 ;  /* 0x002abc1701007387 */ /* 0x0003e40000100800 */
[----:B------:R-:W-:Y:S01]  /*95950*/  IMAD.X R22, R22, 0x1, R0, P4 ;  /* 0x0000000116167824 */ /* 0x000fe200020e0600 */
[----:B------:R-:W-:Y:S01]  /*95960*/  MOV R84, R23 ;  /* 0x0000001700547202 */ /* 0x000fe20000000f00 */
        /* <DEDUP_REMOVED lines=17> */
[----:B------:R-:W-:Y:S01]  /*95a80*/  MOV R84, R13 ;  /* 0x0000000d00547202 */ /* 0x000fe20000000f00 */
[----:B------:R2:W-:Y:S04]  /*95a90*/  STL [R1+0x2e48], R14 ;  /* 0x002e480e01007387 */ /* 0x0005e80000100800 */
[----:B------:R-:W-:Y:S01]  /*95aa0*/  STL [R1+0x2e54], R10 ;  /* 0x002e540a01007387 */ /* 0x000fe20000100800 */
[----:B------:R-:W-:-:S03]  /*95ab0*/  IMAD.MOV.U32 R85, RZ, RZ, R14 ;  /* 0x000000ffff557224 */ /* 0x000fc600078e000e */
[----:B------:R3:W-:Y:S01]  /*95ac0*/  STL [R1+0x2e50], R12 ;  /* 0x002e500c01007387 */ /* 0x0007e20000100800 */
[----:B-1----:R-:W-:-:S03]  /*95ad0*/  MOV R13, R12 ;  /* 0x0000000c000d7202 */ /* 0x002fc60000000f00 */
[----:B------:R-:W-:Y:S04]  /*95ae0*/  LDGSTS.E [R3+0x14000], desc[UR60][R84.64], P1 ;  /* 0x1400000054037fae */ /* 0x000fe8000892187c */
        /* <DEDUP_REMOVED lines=10> */
[-C--:B----4-:R-:W-:Y:S02]  /*95b90*/  IADD3 R20, P3, R20, R5.reuse, RZ ;  /* 0x0000000514147210 */ /* 0x090fe40007f7e0ff */
        /* <DEDUP_REMOVED lines=298> */
[----:B------:R1:W-:Y:S04]  /*96e40*/  LDGSTS.E [R3+0x38000], desc[UR60][R20.64], P1 ;  /* 0x3800000014037fae */ /* 0x0003e8000892187c */
[----:B------:R-:W4:Y:S04]  /*96e50*/  LDL.LU R21, [R1+0x3678] ;  /* 0x0036780001157983 */ /* 0x000f280000300800 */
[----:B------:R-:W1:Y:S04]  /*96e60*/  LDL.LU R20, [R1+0x367c] ;  /* 0x00367c0001147983 */ /* 0x000e680000300800 */
        /* <DEDUP_REMOVED lines=8> */
[----:B------:R-:W-:Y:S02]  /*96ef0*/  IADD3.X R83, R83, R0, RZ, P3, !PT ;  /* 0x0000000053537210 */ /* 0x000fe40001ffe4ff */
[----:B------:R-:W-:Y:S01]  /*96f00*/  MOV R84, R23 ;  /* 0x0000001700547202 */ /* 0x000fe20000000f00 */
[----:B------:R-:W-:Y:S02]  /*96f10*/  IMAD.X R22, R22, 0x1, R0, P4 ;  /* 0x0000000116167824 */ /* 0x000fe400020e0600 */
[----:B------:R-:W-:Y:S01]  /*96f20*/  IMAD.MOV.U32 R85, RZ, RZ, R83 ;  /* 0x000000ffff557224 */ /* 0x000fe200078e0053 */
[----:B------:R3:W-:Y:S04]  /*96f30*/  STL [R1+0x365c], R23 ;  /* 0x00365c1701007387 */ /* 0x0007e80000100800 */
[----:B------:R-:W-:Y:S04]  /*96f40*/  STL [R1+0x3658], R83 ;  /* 0x0036585301007387 */ /* 0x000fe80000100800 */
[----:B------:R-:W-:Y:S04]  /*96f50*/  STL [R1+0x3664], R15 ;  /* 0x0036640f01007387 */ /* 0x000fe80000100800 */
[----:B------:R3:W-:Y:S04]  /*96f60*/  STL [R1+0x3660], R22 ;  /* 0x0036601601007387 */ /* 0x0007e80000100800 */
[----:B------:R-:W-:Y:S01]  /*96f70*/  LDGSTS.E [R3+0x3c000], desc[UR60][R84.64], P1 ;  /* 0x3c00000054037fae */ /* 0x000fe2000892187c */
[----:B---3--:R-:W-:Y:S01]  /*96f80*/  MOV R23, R22 ;  /* 0x0000001600177202 */ /* 0x008fe20000000f00 */
[----:B------:R-:W-:-:S02]  /*96f90*/  IMAD.MOV.U32 R22, RZ, RZ, R15 ;  /* 0x000000ffff167224 */ /* 0x000fc400078e000f */
[----:B------:R-:W3:Y:S04]  /*96fa0*/  LDL.LU R85, [R1+0x3688] ;  /* 0x0036880001557983 */ /* 0x000ee80000300800 */
[----:B------:R-:W3:Y:S04]  /*96fb0*/  LDL.LU R84, [R1+0x368c] ;  /* 0x00368c0001547983 */ /* 0x000ee80000300800 */
[----:B------:R-:W-:Y:S04]  /*96fc0*/  LDGSTS.E [R3+0x30004], desc[UR60][R22.64], P2 ;  /* 0x3000400016037fae */ /* 0x000fe8000912187c */
[----:B------:R-:W3:Y:S04]  /*96fd0*/  LDL.LU R83, [R1+0x3690] ;  /* 0x0036900001537983 */ /* 0x000ee80000300800 */
[----:B------:R-:W3:Y:S01]  /*96fe0*/  LDL.LU R23, [R1+0x3694] ;  /* 0x0036940001177983 */ /* 0x000ee20000300800 */
[----:B------:R-:W-:-:S02]  /*96ff0*/  IADD3 R13, P1, R13, R5, RZ ;  /* 0x000000050d0d7210 */ /* 0x000fc40007f3e0ff */
[----:B--2---:R-:W-:Y:S02]  /*97000*/  IADD3 R10, P3, R10, R5, RZ ;  /* 0x000000050a0a7210 */ /* 0x004fe40007f7e0ff */
[----:B------:R-:W-:Y:S01]  /*97010*/  IADD3.X R14, R14, R0, RZ, P1, !PT ;  /* 0x000000000e0e7210 */ /* 0x000fe20000ffe4ff */
[----:B------:R-:W-:Y:S02]  /*97020*/  STL [R1+0x366c], R13 ;  /* 0x00366c0d01007387 */ /* 0x000fe40000100800 */
[----:B------:R-:W-:Y:S01]  /*97030*/  IMAD.X R12, R12, 0x1, R0, P3 ;  /* 0x000000010c0c7824 */ /* 0x000fe200018e0600 */
[----:B------:R-:W-:Y:S01]  /*97040*/  MOV R15, R14 ;  /* 0x0000000e000f7202 */ /* 0x000fe20000000f00 */
[----:B------:R2:W-:Y:S04]  /*97050*/  STL [R1+0x3668], R14 ;  /* 0x0036680e01007387 */ /* 0x0005e80000100800 */
[----:B------:R-:W-:Y:S04]  /*97060*/  STL [R1+0x3674], R10 ;  /* 0x0036740a01007387 */ /* 0x000fe80000100800 */
[----:B------:R2:W-:Y:S02]  /*97070*/  STL [R1+0x3670], R12 ;  /* 0x0036700c01007387 */ /* 0x0005e40000100800 */
[----:B--2---:R-:W-:Y:S01]  /*97080*/  IMAD.MOV.U32 R14, RZ, RZ, R13 ;  /* 0x000000ffff0e7224 */ /* 0x004fe200078e000d */
[----:B------:R-:W-:Y:S01]  /*97090*/  MOV R13, R12 ;  /* 0x0000000c000d7202 */ /* 0x000fe20000000f00 */
[----:B------:R-:W-:-:S03]  /*970a0*/  IMAD.MOV.U32 R12, RZ, RZ, R10 ;  /* 0x000000ffff0c7224 */ /* 0x000fc600078e000a */
[----:B------:R-:W-:Y:S04]  /*970b0*/  LDGSTS.E [R3+0x34004], desc[UR60][R14.64], P2 ;  /* 0x340040000e037fae */ /* 0x000fe8000912187c */
[----:B------:R-:W-:Y:S04]  /*970c0*/  LDGSTS.E [R3+0x38004], desc[UR60][R12.64], P2 ;  /* 0x380040000c037fae */ /* 0x000fe8000912187c */
[----:B------:R-:W2:Y:S04]  /*970d0*/  LDL.LU R12, [R1+0x3698] ;  /* 0x00369800010c7983 */ /* 0x000ea80000300800 */
[----:B------:R-:W2:Y:S01]  /*970e0*/  LDL.LU R10, [R1+0x369c] ;  /* 0x00369c00010a7983 */ /* 0x000ea20000300800 */
[----:B------:R-:W-:-:S03]  /*970f0*/  ISETP.GT.AND P1, PT, R4, 0x6a, PT ;  /* 0x0000006a0400780c */ /* 0x000fc60003f24270 */
[----:B------:R-:W2:Y:S04]  /*97100*/  LDL.LU R22, [R1+0x36a0] ;  /* 0x0036a00001167983 */ /* 0x000ea80000300800 */
[----:B------:R-:W2:Y:S04]  /*97110*/  LDL.LU R14, [R1+0x36a4] ;  /* 0x0036a400010e7983 */ /* 0x000ea80000300800 */
[----:B------:R-:W2:Y:S01]  /*97120*/  LDL.LU R15, [R1+0x36a8] ;  /* 0x0036a800010f7983 */ /* 0x000ea20000300800 */
[----:B------:R-:W-:-:S03]  /*97130*/  SEL R9, RZ, 0x4, !P1 ;  /* 0x00000004ff097807 */ /* 0x000fc60004800000 */
[----:B------:R-:W2:Y:S01]  /*97140*/  LDL.LU R13, [R1+0x36ac] ;  /* 0x0036ac00010d7983 */ /* 0x000ea20000300800 */
[----:B------:R-:W-:-:S04]  /*97150*/  SEL R9, R9, RZ, !P0 ;  /* 0x000000ff09097207 */ /* 0x000fc80004000000 */
[----:B------:R-:W-:Y:S02]  /*97160*/  ISETP.NE.U32.AND P1, PT, R9, RZ, PT ;  /* 0x000000ff0900720c */ /* 0x000fe40003f25070 */
[-C--:B-1----:R-:W-:Y:S02]  /*97170*/  IADD3 R20, P3, R20, R5.reuse, RZ ;  /* 0x0000000514147210 */ /* 0x082fe40007f7e0ff */
[----:B----4-:R-:W-:Y:S02]  /*97180*/  IADD3 R16, P4, R16, R5, RZ ;  /* 0x0000000510107210 */ /* 0x010fe40007f9e0ff */
        /* <DEDUP_REMOVED lines=14> */
[----:B---3--:R-:W-:-:S04]  /*97270*/  IADD3 R84, P2, R84, R5, RZ ;  /* 0x0000000554547210 */ /* 0x008fc80007f5e0ff */
        /* <DEDUP_REMOVED lines=8> */
[----:B-1----:R-:W-:Y:S01]  /*97300*/  MOV R84, R23 ;  /* 0x0000001700547202 */ /* 0x002fe20000000f00 */
[----:B---3--:R-:W-:-:S05]  /*97310*/  IMAD.MOV.U32 R85, RZ, RZ, R83 ;  /* 0x000000ffff557224 */ /* 0x008fca00078e0053 */
[----:B------:R1:W-:Y:S01]  /*97320*/  LDGSTS.E [R3+0x38008], desc[UR60][R84.64], P1 ;  /* 0x3800800054037fae */ /* 0x0003e2000892187c */
[----:B--2---:R-:W-:-:S04]  /*97330*/  IADD3 R10, P3, R10, R5, RZ ;  /* 0x000000050a0a7210 */ /* 0x004fc80007f7e0ff */
[----:B------:R-:W-:Y:S01]  /*97340*/  IADD3.X R12, R12, R0, RZ, P3, !PT ;  /* 0x000000000c0c7210 */ /* 0x000fe20001ffe4ff */
        /* <DEDUP_REMOVED lines=13> */
[----:B------:R-:W-:-:S02]  /*97420*/  ISETP.NE.U32.AND P2, PT, R9, RZ, PT ;  /* 0x000000ff0900720c */ /* 0x000fc40003f45070 */
[----:B------:R-:W-:Y:S01]  /*97430*/  IADD3.X R15, R15, R0, RZ, P3, !PT ;  /* 0x000000000f0f7210 */ /* 0x000fe20001ffe4ff */
[----:B------:R-:W-:Y:S04]  /*97440*/  STL [R1+0x36a4], R14 ;  /* 0x0036a40e01007387 */ /* 0x000fe80000100800 */
[----:B------:R1:W-:Y:S01]  /*97450*/  STL [R1+0x36a0], R22 ;  /* 0x0036a01601007387 */ /* 0x0003e20000100800 */
[----:B------:R-:W-:-:S03]  /*97460*/  IMAD.MOV.U32 R23, RZ, RZ, R22 ;  /* 0x000000ffff177224 */ /* 0x000fc600078e0016 */
[----:B------:R-:W-:Y:S04]  /*97470*/  STL [R1+0x36ac], R13 ;  /* 0x0036ac0d01007387 */ /* 0x000fe80000100800 */
[----:B------:R1:W-:Y:S02]  /*97480*/  STL [R1+0x36a8], R15 ;  /* 0x0036a80f01007387 */ /* 0x0003e40000100800 */
[----:B-1----:R-:W-:Y:S02]  /*97490*/  MOV R22, R14 ;  /* 0x0000000e00167202 */ /* 0x002fe40000000f00 */
[----:B------:R-:W3:Y:S04]  /*974a0*/  LDL.LU R14, [R1+0x2acc] ;  /* 0x002acc00010e7983 */ /* 0x000ee80000300800 */
[----:B------:R1:W-:Y:S04]  /*974b0*/  LDGSTS.E [R3+0x3000c], desc[UR60][R22.64], P2 ;  /* 0x3000c00016037fae */ /* 0x0003e8000912187c */
[----:B------:R-:W3:Y:S01]  /*974c0*/  LDL.LU R9, [R1+0x2ad4] ;  /* 0x002ad40001097983 */ /* 0x000ee20000300800 */
[----:B-1----:R-:W-:Y:S01]  /*974d0*/  MOV R23, R15 ;  /* 0x0000000f00177202 */ /* 0x002fe20000000f00 */
[----:B------:R-:W-:-:S02]  /*974e0*/  IMAD.MOV.U32 R22, RZ, RZ, R13 ;  /* 0x000000ffff167224 */ /* 0x000fc400078e000d */
[----:B------:R-:W3:Y:S04]  /*974f0*/  LDL.LU R15, [R1+0x2ac8] ;  /* 0x002ac800010f7983 */ /* 0x000ee80000300800 */
[----:B------:R-:W3:Y:S04]  /*97500*/  LDL.LU R13, [R1+0x2ad0] ;  /* 0x002ad000010d7983 */ /* 0x000ee80000300800 */
[----:B------:R-:W-:Y:S01]  /*97510*/  LDGSTS.E [R3+0x3400c], desc[UR60][R22.64], P2 ;  /* 0x3400c00016037fae */ /* 0x000fe2000912187c */
[-C--:B----4-:R-:W-:Y:S02]  /*97520*/  IADD3 R20, P1, R20, R5.reuse, RZ ;  /* 0x0000000514147210 */ /* 0x090fe40007f3e0ff */
[----:B------:R-:W-:-:S03]  /*97530*/  IADD3 R16, P3, R16, R5, RZ ;  /* 0x0000000510107210 */ /* 0x000fc60007f7e0ff */
[----:B------:R-:W-:Y:S01]  /*97540*/  IMAD.X R21, R21, 0x1, R0, P1 ;  /* 0x0000000115157824 */ /* 0x000fe200008e0600 */
[----:B------:R-:W-:Y:S01]  /*97550*/  IADD3.X R19, R19, R0, RZ, P3, !PT ;  /* 0x0000000013137210 */ /* 0x000fe20001ffe4ff */
[----:B------:R1:W-:Y:S04]  /*97560*/  STL [R1+0x36b4], R20 ;  /* 0x0036b41401007387 */ /* 0x0003e80000100800 */
[----:B------:R4:W-:Y:S04]  /*97570*/  STL [R1+0x36b0], R21 ;  /* 0x0036b01501007387 */ /* 0x0009e80000100800 */
[----:B------:R1:W-:Y:S04]  /*97580*/  LDGSTS.E [R3+0x3800c], desc[UR60][R20.64], P2 ;  /* 0x3800c00014037fae */ /* 0x0003e8000912187c */
[----:B------:R-:W-:Y:S04]  /*97590*/  STL [R1+0x36bc], R16 ;  /* 0x0036bc1001007387 */ /* 0x000fe80000100800 */
[----:B------:R3:W-:Y:S04]  /*975a0*/  STL [R1+0x36b8], R19 ;  /* 0x0036b81301007387 */ /* 0x0007e80000100800 */
[----:B------:R-:W3:Y:S04]  /*975b0*/  LDL.LU R83, [R1+0x2ad8] ;  /* 0x002ad80001537983 */ /* 0x000ee80000300800 */
[----:B------:R-:W3:Y:S04]  /*975c0*/  LDL.LU R23, [R1+0x2adc] ;  /* 0x002adc0001177983 */ /* 0x000ee80000300800 */
[----:B------:R-:W3:Y:S01]  /*975d0*/  LDL.LU R22, [R1+0x2ae0] ;  /* 0x002ae00001167983 */ /* 0x000ee20000300800 */
[----:B-1----:R-:W-:Y:S01]  /*975e0*/  IMAD.MOV.U32 R20, RZ, RZ, R16 ;  /* 0x000000ffff147224 */ /* 0x002fe200078e0010 */
[----:B----4-:R-:W-:-:S05]  /*975f0*/  MOV R21, R19 ;  /* 0x0000001300157202 */ /* 0x010fca0000000f00 */
[----:B------:R1:W-:Y:S04]  /*97600*/  LDGSTS.E [R3+0x3c00c], desc[UR60][R20.64], P2 ;  /* 0x3c00c00014037fae */ /* 0x0003e8000912187c */
[----:B------:R-:W4:Y:S01]  /*97610*/  LDL.LU R20, [R1+0x2ae4] ;  /* 0x002ae40001147983 */ /* 0x000f220000300800 */
[----:B--2---:R-:W-:-:S05]  /*97620*/  IADD3 R10, P2, R10, R5, RZ ;  /* 0x000000050a0a7210 */ /* 0x004fca0007f5e0ff */
[----:B---3--:R-:W-:Y:S01]  /*97630*/  IMAD.X R12, R12, 0x1, R0, P2 ;  /* 0x000000010c0c7824 */ /* 0x008fe200010e0600 */
[----:B------:R-:W-:Y:S04]  /*97640*/  STL [R1+0x2ac4], R10 ;  /* 0x002ac40a01007387 */ /* 0x000fe80000100800 */
[----:B------:R2:W-:Y:S04]  /*97650*/  STL [R1+0x2ac0], R12 ;  /* 0x002ac00c01007387 */ /* 0x0005e80000100800 */
[----:B------:R-:W3:Y:S04]  /*97660*/  LDL.LU R19, [R1+0x2ae8] ;  /* 0x002ae80001137983 */ /* 0x000ee80000300800 */
[----:B------:R-:W3:Y:S01]  /*97670*/  LDL.LU R16, [R1+0x2aec] ;  /* 0x002aec0001107983 */ /* 0x000ee20000300800 */
[----:B------:R-:W-:Y:S01]  /*97680*/  MOV R85, R12 ;  /* 0x0000000c00557202 */ /* 0x000fe20000000f00 */
[----:B------:R-:W-:-:S02]  /*97690*/  IMAD.MOV.U32 R84, RZ, RZ, R10 ;  /* 0x000000ffff547224 */ /* 0x000fc400078e000a */
[----:B--2---:R-:W2:Y:S04]  /*976a0*/  LDL.LU R12, [R1+0x2af0] ;  /* 0x002af000010c7983 */ /* 0x004ea80000300800 */
[----:B------:R-:W2:Y:S01]  /*976b0*/  LDL.LU R10, [R1+0x2af4] ;  /* 0x002af400010a7983 */ /* 0x000ea20000300800 */
[----:B------:R-:W-:-:S04]  /*976c0*/  ISETP.GT.AND P1, PT, R4, 0xc, PT ;  /* 0x0000000c0400780c */ /* 0x000fc80003f24270 */
[----:B-1----:R-:W-:-:S04]  /*976d0*/  SEL R3, RZ, 0x4, !P1 ;  /* 0x00000004ff037807 */ /* 0x002fc80004800000 */
[----:B------:R-:W-:-:S04]  /*976e0*/  SEL R3, R3, RZ, !P0 ;  /* 0x000000ff03037207 */ /* 0x000fc80004000000 */
[----:B------:R-:W-:Y:S02]  /*976f0*/  ISETP.NE.U32.AND P1, PT, R3, RZ, PT ;  /* 0x000000ff0300720c */ /* 0x000fe40003f25070 */
[----:B------:R-:W-:Y:S02]  /*97700*/  LOP3.LUT R3, R7, 0x30, RZ, 0x3c, !PT ;  /* 0x0000003007037812 */ /* 0x000fe400078e3cff */
[-C--:B------:R-:W-:Y:S02]  /*97710*/  IADD3 R14, P2, R14, R5.reuse, RZ ;  /* 0x000000050e0e7210 */ /* 0x080fe40007f5e0ff */
[----:B------:R-:W-:Y:S02]  /*97720*/  IADD3 R9, P3, R9, R5, RZ ;  /* 0x0000000509097210 */ /* 0x000fe40007f7e0ff */
[----:B------:R-:W-:Y:S01]  /*97730*/  IADD3 R3, R3, R8, RZ ;  /* 0x0000000803037210 */ /* 0x000fe20007ffe0ff */
[----:B------:R-:W-:Y:S01]  /*97740*/  IMAD.X R15, R15, 0x1, R0, P2 ;  /* 0x000000010f0f7824 */ /* 0x000fe200010e0600 */
[----:B------:R-:W-:Y:S01]  /*97750*/  IADD3.X R13, R13, R0, RZ, P3, !PT ;  /* 0x000000000d0d7210 */ /* 0x000fe20001ffe4ff */
[----:B------:R1:W-:Y:S04]  /*97760*/  STL [R1+0x2acc], R14 ;  /* 0x002acc0e01007387 */ /* 0x0003e80000100800 */
[----:B------:R-:W-:Y:S01]  /*97770*/  LDGSTS.E [R3], desc[UR60][R84.64], P1 ;  /* 0x0000000054037fae */ /* 0x000fe2000892187c */
[----:B------:R-:W-:-:S03]  /*97780*/  ISETP.GT.AND P2, PT, R4, 0xd, PT ;  /* 0x0000000d0400780c */ /* 0x000fc60003f44270 */
[----:B------:R1:W-:Y:S04]  /*97790*/  STL [R1+0x2ac8], R15 ;  /* 0x002ac80f01007387 */ /* 0x0003e80000100800 */
[----:B------:R1:W-:Y:S04]  /*977a0*/  LDGSTS.E [R3+0x4000], desc[UR60][R14.64], P1 ;  /* 0x040000000e037fae */ /* 0x0003e8000892187c */
[----:B------:R1:W-:Y:S04]  /*977b0*/  STL [R1+0x2ad4], R9 ;  /* 0x002ad40901007387 */ /* 0x0003e80000100800 */
[----:B------:R1:W-:Y:S04]  /*977c0*/  STL [R1+0x2ad0], R13 ;  /* 0x002ad00d01007387 */ /* 0x0003e80000100800 */
[----:B------:R-:W2:Y:S01]  /*977d0*/  LDL.LU R21, [R1+0x2af8] ;  /* 0x002af80001157983 */ /* 0x000ea20000300800 */
[----:B-1----:R-:W-:Y:S01]  /*977e0*/  IMAD.MOV.U32 R14, RZ, RZ, R9 ;  /* 0x000000ffff0e7224 */ /* 0x002fe200078e0009 */
[----:B------:R-:W-:-:S02]  /*977f0*/  MOV R15, R13 ;  /* 0x0000000d000f7202 */ /* 0x000fc40000000f00 */
[----:B------:R-:W-:-:S03]  /*97800*/  SEL R9, RZ, 0x4, !P2 ;  /* 0x00000004ff097807 */ /* 0x000fc60005000000 */
[----:B------:R-:W-:Y:S01]  /*97810*/  LDGSTS.E [R3+0x8000], desc[UR60][R14.64], P1 ;  /* 0x080000000e037fae */ /* 0x000fe2000892187c */
[----:B------:R-:W-:Y:S02]  /*97820*/  SEL R9, R9, RZ, !P0 ;  /* 0x000000ff09097207 */ /* 0x000fe40004000000 */
[----:B------:R-:W-:Y:S01]  /*97830*/  IADD3 R23, P3, R23, R5, RZ ;  /* 0x0000000517177210 */ /* 0x000fe20007f7e0ff */
[----:B------:R-:W2:Y:S04]  /*97840*/  LDL.LU R15, [R1+0x2afc] ;  /* 0x002afc00010f7983 */ /* 0x000ea80000300800 */
[----:B------:R-:W2:Y:S04]  /*97850*/  LDL.LU R14, [R1+0x2b00] ;  /* 0x002b0000010e7983 */ /* 0x000ea80000300800 */
[----:B------:R-:W2:Y:S01]  /*97860*/  LDL.LU R13, [R1+0x2b04] ;  /* 0x002b0400010d7983 */ /* 0x000ea20000300800 */
[----:B------:R-:W-:Y:S01]  /*97870*/  ISETP.NE.U32.AND P2, PT, R9, RZ, PT ;  /* 0x000000ff0900720c */ /* 0x000fe20003f45070 */
[----:B------:R-:W-:-:S02]  /*97880*/  IMAD.X R83, R83, 0x1, R0, P3 ;  /* 0x0000000153537824 */ /* 0x000fc400018e0600 */
[----:B------:R1:W-:Y:S01]  /*97890*/  STL [R1+0x2adc], R23 ;  /* 0x002adc1701007387 */ /* 0x0003e20000100800 */
[----:B------:R-:W-:-:S03]  /*978a0*/  IMAD.MOV.U32 R84, RZ, RZ, R23 ;  /* 0x000000ffff547224 */ /* 0x000fc600078e0017 */
[----:B------:R1:W-:Y:S01]  /*978b0*/  STL [R1+0x2ad8], R83 ;  /* 0x002ad85301007387 */ /* 0x0003e20000100800 */
[----:B------:R-:W-:-:S05]  /*978c0*/  MOV R85, R83 ;  /* 0x0000005300557202 */ /* 0x000fca0000000f00 */
[----:B------:R2:W-:Y:S01]  /*978d0*/  LDGSTS.E [R3+0xc000], desc[UR60][R84.64], P1 ;  /* 0x0c00000054037fae */ /* 0x0005e2000892187c */
[----:B----4-:R-:W-:-:S04]  /*978e0*/  IADD3 R20, P4, R20, R5, RZ ;  /* 0x0000000514147210 */ /* 0x010fc80007f9e0ff */
[----:B------:R-:W-:Y:S01]  /*978f0*/  IADD3.X R22, R22, R0, RZ, P4, !PT ;  /* 0x0000000016167210 */ /* 0x000fe200027fe4ff */
[----:B------:R-:W-:Y:S04]  /*97900*/  STL [R1+0x2ae4], R20 ;  /* 0x002ae41401007387 */ /* 0x000fe80000100800 */
[----:B------:R4:W-:Y:S01]  /*97910*/  STL [R1+0x2ae0], R22 ;  /* 0x002ae01601007387 */ /* 0x0009e20000100800 */
[----:B-1----:R-:W-:-:S03]  /*97920*/  IMAD.MOV.U32 R23, RZ, RZ, R22 ;  /* 0x000000ffff177224 */ /* 0x002fc600078e0016 */
[----:B------:R-:W2:Y:S01]  /*97930*/  LDL.LU R83, [R1+0x2b08] ;  /* 0x002b080001537983 */ /* 0x000ea20000300800 */
[----:B----4-:R-:W-:-:S05]  /*97940*/  MOV R22, R20 ;  /* 0x0000001400167202 */ /* 0x010fca0000000f00 */
[----:B------:R-:W-:Y:S04]  /*97950*/  LDGSTS.E [R3+0x4], desc[UR60][R22.64], P2 ;  /* 0x0000400016037fae */ /* 0x000fe8000912187c */
[----:B------:R-:W4:Y:S04]  /*97960*/  LDL.LU R23, [R1+0x2b0c] ;  /* 0x002b0c0001177983 */ /* 0x000f280000300800 */
[----:B------:R-:W4:Y:S04]  /*97970*/  LDL.LU R22, [R1+0x2b10] ;  /* 0x002b100001167983 */ /* 0x000f280000300800 */
[----:B------:R-:W4:Y:S01]  /*97980*/  LDL.LU R20, [R1+0x2b14] ;  /* 0x002b140001147983 */ /* 0x000f220000300800 */
[----:B---3--:R-:W-:-:S05]  /*97990*/  IADD3 R16, P1, R16, R5, RZ ;  /* 0x0000000510107210 */ /* 0x008fca0007f3e0ff */
[----:B------:R-:W-:Y:S01]  /*979a0*/  IMAD.X R19, R19, 0x1, R0, P1 ;  /* 0x0000000113137824 */ /* 0x000fe200008e0600 */
[----:B--2---:R-:W-:Y:S01]  /*979b0*/  IADD3 R10, P3, R10, R5, RZ ;  /* 0x000000050a0a7210 */ /* 0x004fe20007f7e0ff */
[----:B------:R-:W-:Y:S01]  /*979c0*/  STL [R1+0x2aec], R16 ;  /* 0x002aec1001007387 */ /* 0x000fe20000100800 */
[----:B------:R-:W-:Y:S02]  /*979d0*/  IMAD.MOV.U32 R84, RZ, RZ, R16 ;  /* 0x000000ffff547224 */ /* 0x000fe400078e0010 */
[----:B------:R-:W-:Y:S02]  /*979e0*/  IADD3.X R12, R12, R0, RZ, P3, !PT ;  /* 0x000000000c0c7210 */ /* 0x000fe40001ffe4ff */
[----:B------:R-:W-:Y:S01]  /*979f0*/  MOV R85, R19 ;  /* 0x0000001300557202 */ /* 0x000fe20000000f00 */
[----:B------:R1:W-:Y:S04]  /*97a00*/  STL [R1+0x2ae8], R19 ;  /* 0x002ae81301007387 */ /* 0x0003e80000100800 */
[----:B------:R-:W-:Y:S04]  /*97a10*/  STL [R1+0x2af4], R10 ;  /* 0x002af40a01007387 */ /* 0x000fe80000100800 */
[----:B------:R2:W-:Y:S04]  /*97a20*/  STL [R1+0x2af0], R12 ;  /* 0x002af00c01007387 */ /* 0x0005e80000100800 */
[----:B------:R3:W-:Y:S04]  /*97a30*/  LDGSTS.E [R3+0x4004], desc[UR60][R84.64], P2 ;  /* 0x0400400054037fae */ /* 0x0007e8000912187c */
[----:B-1----:R-:W4:Y:S04]  /*97a40*/  LDL.LU R19, [R1+0x2b18] ;  /* 0x002b180001137983 */ /* 0x002f280000300800 */
[----:B------:R-:W4:Y:S01]  /*97a50*/  LDL.LU R16, [R1+0x2b1c] ;  /* 0x002b1c0001107983 */ /* 0x000f220000300800 */
[----:B---3--:R-:W-:Y:S01]  /*97a60*/  MOV R85, R12 ;  /* 0x0000000c00557202 */ /* 0x008fe20000000f00 */
[----:B------:R-:W-:-:S02]  /*97a70*/  IMAD.MOV.U32 R84, RZ, RZ, R10 ;  /* 0x000000ffff547224 */ /* 0x000fc400078e000a */
[----:B--2---:R-:W2:Y:S04]  /*97a80*/  LDL.LU R12, [R1+0x2b20] ;  /* 0x002b2000010c7983 */ /* 0x004ea80000300800 */
[----:B------:R-:W3:Y:S01]  /*97a90*/  LDL.LU R10, [R1+0x2b24] ;  /* 0x002b2400010a7983 */ /* 0x000ee20000300800 */
[----:B------:R-:W-:-:S03]  /*97aa0*/  ISETP.GT.AND P1, PT, R4, 0xe, PT ;  /* 0x0000000e0400780c */ /* 0x000fc60003f24270 */
[----:B------:R1:W-:Y:S01]  /*97ab0*/  LDGSTS.E [R3+0x8004], desc[UR60][R84.64], P2 ;  /* 0x0800400054037fae */ /* 0x0003e2000912187c */
[----:B------:R-:W-:-:S04]  /*97ac0*/  SEL R9, RZ, 0x4, !P1 ;  /* 0x00000004ff097807 */ /* 0x000fc80004800000 */
[----:B------:R-:W-:-:S04]  /*97ad0*/  SEL R9, R9, RZ, !P0 ;  /* 0x000000ff09097207 */ /* 0x000fc80004000000 */
[----:B------:R-:W-:Y:S02]  /*97ae0*/  ISETP.NE.U32.AND P1, PT, R9, RZ, PT ;  /* 0x000000ff0900720c */ /* 0x000fe40003f25070 */
[-C--:B------:R-:W-:Y:S02]  /*97af0*/  IADD3 R15, P3, R15, R5.reuse, RZ ;  /* 0x000000050f0f7210 */ /* 0x080fe40007f7e0ff */
[----:B------:R-:W-:-:S03]  /*97b00*/  IADD3 R13, P4, R13, R5, RZ ;  /* 0x000000050d0d7210 */ /* 0x000fc60007f9e0ff */
[----:B------:R-:W-:Y:S01]  /*97b10*/  IMAD.X R21, R21, 0x1, R0, P3 ;  /* 0x0000000115157824 */ /* 0x000fe200018e0600 */
[----:B------:R-:W-:Y:S01]  /*97b20*/  IADD3.X R14, R14, R0, RZ, P4, !PT ;  /* 0x000000000e0e7210 */ /* 0x000fe200027fe4ff */
[----:B------:R1:W-:Y:S04]  /*97b30*/  STL [R1+0x2afc], R15 ;  /* 0x002afc0f01007387 */ /* 0x0003e80000100800 */
[----:B------:R1:W-:Y:S02]  /*97b40*/  STL [R1+0x2af8], R21 ;  /* 0x002af81501007387 */ /* 0x0003e40000100800 */
[----:B-1----:R-:W-:Y:S02]  /*97b50*/  IMAD.MOV.U32 R84, RZ, RZ, R15 ;  /* 0x000000ffff547224 */ /* 0x002fe400078e000f */
[----:B------:R-:W-:Y:S01]  /*97b60*/  STL [R1+0x2b04], R13 ;  /* 0x002b040d01007387 */ /* 0x000fe20000100800 */
[----:B------:R-:W-:-:S03]  /*97b70*/  MOV R85, R21 ;  /* 0x0000001500557202 */ /* 0x000fc60000000f00 */
[----:B------:R1:W-:Y:S04]  /*97b80*/  STL [R1+0x2b00], R14 ;  /* 0x002b000e01007387 */ /* 0x0003e80000100800 */
[----:B------:R4:W-:Y:S01]  /*97b90*/  LDGSTS.E [R3+0xc004], desc[UR60][R84.64], P2 ;  /* 0x0c00400054037fae */ /* 0x0009e2000912187c */
[----:B------:R-:W-:-:S03]  /*97ba0*/  IMAD.MOV.U32 R15, RZ, RZ, R14 ;  /* 0x000000ffff0f7224 */ /* 0x000fc600078e000e */
[----:B------:R-:W2:Y:S01]  /*97bb0*/  LDL.LU R21, [R1+0x2b28] ;  /* 0x002b280001157983 */ /* 0x000ea20000300800 */
[----:B-1----:R-:W-:-:S05]  /*97bc0*/  MOV R14, R13 ;  /* 0x0000000d000e7202 */ /* 0x002fca0000000f00 */
[----:B------:R-:W-:Y:S04]  /*97bd0*/  LDGSTS.E [R3+0x8], desc[UR60][R14.64], P1 ;  /* 0x000080000e037fae */ /* 0x000fe8000892187c */
[----:B------:R-:W2:Y:S04]  /*97be0*/  LDL.LU R15, [R1+0x2b2c] ;  /* 0x002b2c00010f7983 */ /* 0x000ea80000300800 */
[----:B------:R-:W2:Y:S04]  /*97bf0*/  LDL.LU R14, [R1+0x2b30] ;  /* 0x002b3000010e7983 */ /* 0x000ea80000300800 */
[----:B------:R-:W2:Y:S01]  /*97c00*/  LDL.LU R13, [R1+0x2b34] ;  /* 0x002b3400010d7983 */ /* 0x000ea20000300800 */
[----:B----4-:R-:W-:-:S02]  /*97c10*/  IADD3 R23, P2, R23, R5, RZ ;  /* 0x0000000517177210 */ /* 0x010fc40007f5e0ff */
[----:B------:R-:W-:-:S03]  /*97c20*/  IADD3 R20, P3, R20, R5, RZ ;  /* 0x0000000514147210 */ /* 0x000fc60007f7e0ff */
[----:B------:R-:W-:Y:S01]  /*97c30*/  IMAD.X R83, R83, 0x1, R0, P2 ;  /* 0x0000000153537824 */ /* 0x000fe200010e0600 */
[----:B------:R-:W-:Y:S01]  /*97c40*/  IADD3.X R22, R22, R0, RZ, P3, !PT ;  /* 0x0000000016167210 */ /* 0x000fe20001ffe4ff */
[----:B------:R1:W-:Y:S04]  /*97c50*/  STL [R1+0x2b0c], R23 ;  /* 0x002b0c1701007387 */ /* 0x0003e80000100800 */
[----:B------:R4:W-:Y:S01]  /*97c60*/  STL [R1+0x2b08], R83 ;  /* 0x002b085301007387 */ /* 0x0009e20000100800 */
[----:B------:R-:W-:-:S03]  /*97c70*/  IMAD.MOV.U32 R84, RZ, RZ, R23 ;  /* 0x000000ffff547224 */ /* 0x000fc600078e0017 */
[----:B------:R-:W-:Y:S01]  /*97c80*/  STL [R1+0x2b14], R20 ;  /* 0x002b141401007387 */ /* 0x000fe20000100800 */
[----:B------:R-:W-:-:S03]  /*97c90*/  MOV R85, R83 ;  /* 0x0000005300557202 */ /* 0x000fc60000000f00 */
[----:B------:R4:W-:Y:S04]  /*97ca0*/  STL [R1+0x2b10], R22 ;  /* 0x002b101601007387 */ /* 0x0009e80000100800 */
[----:B------:R2:W-:Y:S01]  /*97cb0*/  LDGSTS.E [R3+0x4008], desc[UR60][R84.64], P1 ;  /* 0x0400800054037fae */ /* 0x0005e2000892187c */
[----:B-1----:R-:W-:-:S03]  /*97cc0*/  IMAD.MOV.U32 R23, RZ, RZ, R22 ;  /* 0x000000ffff177224 */ /* 0x002fc600078e0016 */
[----:B----4-:R-:W4:Y:S01]  /*97cd0*/  LDL.LU R83, [R1+0x2b38] ;  /* 0x002b380001537983 */ /* 0x010f220000300800 */
[----:B------:R-:W-:-:S05]  /*97ce0*/  MOV R22, R20 ;  /* 0x0000001400167202 */ /* 0x000fca0000000f00 */
[----:B------:R-:W-:Y:S04]  /*97cf0*/  LDGSTS.E [R3+0x8008], desc[UR60][R22.64], P1 ;  /* 0x0800800016037fae */ /* 0x000fe8000892187c */
[----:B------:R-:W4:Y:S04]  /*97d00*/  LDL.LU R23, [R1+0x2b3c] ;  /* 0x002b3c0001177983 */ /* 0x000f280000300800 */
[----:B------:R-:W4:Y:S04]  /*97d10*/  LDL.LU R22, [R1+0x2ec0] ;  /* 0x002ec00001167983 */ /* 0x000f280000300800 */
[----:B------:R-:W4:Y:S01]  /*97d20*/  LDL.LU R20, [R1+0x2ec4] ;  /* 0x002ec40001147983 */ /* 0x000f220000300800 */
[----:B------:R-:W-:-:S05]  /*97d30*/  IADD3 R16, P3, R16, R5, RZ ;  /* 0x0000000510107210 */ /* 0x000fca0007f7e0ff */
[----:B------:R-:W-:Y:S01]  /*97d40*/  IMAD.X R19, R19, 0x1, R0, P3 ;  /* 0x0000000113137824 */ /* 0x000fe200018e0600 */
[----:B---3--:R-:W-:Y:S01]  /*97d50*/  IADD3 R10, P4, R10, R5, RZ ;  /* 0x000000050a0a7210 */ /* 0x008fe20007f9e0ff */
[----:B------:R-:W-:Y:S03]  /*97d60*/  STL [R1+0x2b1c], R16 ;  /* 0x002b1c1001007387 */ /* 0x000fe60000100800 */
[----:B--2---:R-:W-:Y:S01]  /*97d70*/  IADD3.X R12, R12, R0, RZ, P4, !PT ;  /* 0x000000000c0c7210 */ /* 0x004fe200027fe4ff */
[----:B------:R1:W-:Y:S01]  /*97d80*/  STL [R1+0x2b18], R19 ;  /* 0x002b181301007387 */ /* 0x0003e20000100800 */
[----:B------:R-:W-:Y:S01]  /*97d90*/  IMAD.MOV.U32 R84, RZ, RZ, R16 ;  /* 0x000000ffff547224 */ /* 0x000fe200078e0010 */
[----:B------:R-:W-:Y:S02]  /*97da0*/  MOV R85, R19 ;  /* 0x0000001300557202 */ /* 0x000fe40000000f00 */
        /* <DEDUP_REMOVED lines=9> */
[----:B------:R-:W-:-:S04]  /*97e40*/  ISETP.GT.AND P2, PT, R4, 0xf, PT ;  /* 0x0000000f0400780c */ /* 0x000fc80003f44270 */
[----:B------:R-:W-:-:S04]  /*97e50*/  SEL R9, RZ, 0x4, !P2 ;  /* 0x00000004ff097807 */ /* 0x000fc80005000000 */
[----:B------:R-:W-:-:S04]  /*97e60*/  SEL R9, R9, RZ, !P0 ;  /* 0x000000ff09097207 */ /* 0x000fc80004000000 */
[----:B------:R-:W-:-:S13]  /*97e70*/  ISETP.NE.U32.AND P2, PT, R9, RZ, PT ;  /* 0x000000ff0900720c */ /* 0x000fda0003f45070 */
[----:B------:R1:W-:Y:S01]  /*97e80*/  LDGSTS.E [R3+0xc], desc[UR60][R84.64], P2 ;  /* 0x0000c00054037fae */ /* 0x0003e2000912187c */
        /* <DEDUP_REMOVED lines=8> */
[----:B------:R-:W-:-:S02]  /*97f10*/  ISETP.GT.AND P1, PT, R4, 0x2c, PT ;  /* 0x0000002c0400780c */ /* 0x000fc40003f24270 */
[----:B------:R-:W-:Y:S01]  /*97f20*/  MOV R85, R21 ;  /* 0x0000001500557202 */ /* 0x000fe20000000f00 */
[----:B------:R1:W-:Y:S01]  /*97f30*/  STL [R1+0x2b30], R14 ;  /* 0x002b300e01007387 */ /* 0x0003e20000100800 */
[----:B------:R-:W-:Y:S01]  /*97f40*/  IMAD.MOV.U32 R15, RZ, RZ, R14 ;  /* 0x000000ffff0f7224 */ /* 0x000fe200078e000e */
[----:B------:R-:W-:Y:S02]  /*97f50*/  SEL R9, RZ, 0x4, !P1 ;  /* 0x00000004ff097807 */ /* 0x000fe40004800000 */
[----:B------:R4:W-:Y:S04]  /*97f60*/  LDGSTS.E [R3+0x400c], desc[UR60][R84.64], P2 ;  /* 0x0400c00054037fae */ /* 0x0009e8000912187c */
[----:B------:R-:W2:Y:S01]  /*97f70*/  LDL.LU R21, [R1+0x2ed8] ;  /* 0x002ed80001157983 */ /* 0x000ea20000300800 */
[----:B-1----:R-:W-:-:S02]  /*97f80*/  MOV R14, R13 ;  /* 0x0000000d000e7202 */ /* 0x002fc40000000f00 */
[----:B------:R-:W-:-:S03]  /*97f90*/  SEL R9, R9, RZ, !P0 ;  /* 0x000000ff09097207 */ /* 0x000fc60004000000 */
[----:B------:R-:W-:Y:S01]  /*97fa0*/  LDGSTS.E [R3+0x800c], desc[UR60][R14.64], P2 ;  /* 0x0800c0000e037fae */ /* 0x000fe2000912187c */
[----:B------:R-:W-:-:S03]  /*97fb0*/  ISETP.NE.U32.AND P1, PT, R9, RZ, PT ;  /* 0x000000ff0900720c */ /* 0x000fc60003f25070 */
[----:B------:R-:W2:Y:S04]  /*97fc0*/  LDL.LU R15, [R1+0x2edc] ;  /* 0x002edc00010f7983 */ /* 0x000ea80000300800 */
[----:B------:R-:W2:Y:S04]  /*97fd0*/  LDL.LU R14, [R1+0x2ee0] ;  /* 0x002ee000010e7983 */ /* 0x000ea80000300800 */
[----:B------:R-:W2:Y:S01]  /*97fe0*/  LDL.LU R13, [R1+0x2ee4] ;  /* 0x002ee400010d7983 */ /* 0x000ea20000300800 */
[-C--:B----4-:R-:W-:Y:S02]  /*97ff0*/  IADD3 R23, P3, R23, R5.reuse, RZ ;  /* 0x0000000517177210 */ /* 0x090fe40007f7e0ff */
        /* <DEDUP_REMOVED lines=20> */
[----:B------:R-:W-:Y:S01]  /*98140*/  STL [R1+0x2ecc], R16 ;  /* 0x002ecc1001007387 */ /* 0x000fe20000100800 */
[----:B------:R-:W-:Y:S02]  /*98150*/  IMAD.MOV.U32 R84, RZ, RZ, R16 ;  /* 0x000000ffff547224 */ /* 0x000fe400078e0010 */
[----:B--2---:R-:W-:Y:S02]  /*98160*/  IADD3.X R12, R12, R0, RZ, P3, !PT ;  /* 0x000000000c0c7210 */ /* 0x004fe40001ffe4ff */
        /* <DEDUP_REMOVED lines=297> */
[----:B------:R1:W-:Y:S04]  /*99400*/  STL [R1+0x3338], R19 ;  /* 0x0033381301007387 */ /* 0x0003e80000100800 */
[----:B------:R-:W-:Y:S01]  /*99410*/  STL [R1+0x36c4], R10 ;  /* 0x0036c40a01007387 */ /* 0x000fe20000100800 */
[----:B------:R-:W-:Y:S01]  /*99420*/  MOV R85, R19 ;  /* 0x0000001300557202 */ /* 0x000fe20000000f00 */
[----:B------:R-:W-:-:S02]  /*99430*/  IMAD.MOV.U32 R84, RZ, RZ, R16 ;  /* 0x000000ffff547224 */ /* 0x000fc400078e0010 */
        /* <DEDUP_REMOVED lines=22> */
[----:B------:R1:W-:Y:S01]  /*995a0*/  STL [R1+0x36d0], R14 ;  /* 0x0036d00e01007387 */ /* 0x0003e20000100800 */
[----:B------:R-:W-:-:S03]  /*995b0*/  ISETP.GT.AND P2, PT, R4, 0x6d, PT ;  /* 0x0000006d0400780c */ /* 0x000fc60003f44270 */
[----:B------:R4:W-:Y:S01]  /*995c0*/  LDGSTS.E [R3+0x34000], desc[UR60][R84.64], P1 ;  /* 0x3400000054037fae */ /* 0x0009e2000892187c */
[----:B------:R-:W-:-:S03]  /*995d0*/  IMAD.MOV.U32 R15, RZ, RZ, R14 ;  /* 0x000000ffff0f7224 */ /* 0x000fc600078e000e */
[----:B------:R-:W2:Y:S01]  /*995e0*/  LDL.LU R21, [R1+0x36f8] ;  /* 0x0036f80001157983 */ /* 0x000ea20000300800 */
[----:B-1----:R-:W-:-:S05]  /*995f0*/  MOV R14, R13 ;  /* 0x0000000d000e7202 */ /* 0x002fca0000000f00 */
[----:B------:R-:W-:Y:S01]  /*99600*/  LDGSTS.E [R3+0x38000], desc[UR60][R14.64], P1 ;  /* 0x380000000e037fae */ /* 0x000fe2000892187c */
[----:B------:R-:W-:-:S03]  /*99610*/  SEL R9, RZ, 0x4, !P2 ;  /* 0x00000004ff097807 */ /* 0x000fc60005000000 */
[----:B------:R-:W2:Y:S04]  /*99620*/  LDL.LU R15, [R1+0x36fc] ;  /* 0x0036fc00010f7983 */ /* 0x000ea80000300800 */
[----:B------:R-:W2:Y:S04]  /*99630*/  LDL.LU R14, [R1+0x3700] ;  /* 0x00370000010e7983 */ /* 0x000ea80000300800 */
[----:B------:R-:W2:Y:S01]  /*99640*/  LDL.LU R13, [R1+0x3704] ;  /* 0x00370400010d7983 */ /* 0x000ea20000300800 */
[----:B------:R-:W-:Y:S02]  /*99650*/  SEL R9, R9, RZ, !P0 ;  /* 0x000000ff09097207 */ /* 0x000fe40004000000 */
[----:B----4-:R-:W-:-:S05]  /*99660*/  IADD3 R23, P3, R23, R5, RZ ;  /* 0x0000000517177210 */ /* 0x010fca0007f7e0ff */
[----:B------:R-:W-:Y:S02]  /*99670*/  IMAD.X R83, R83, 0x1, R0, P3 ;  /* 0x0000000153537824 */ /* 0x000fe400018e0600 */
[----:B------:R-:W-:Y:S01]  /*99680*/  IMAD.MOV.U32 R84, RZ, RZ, R23 ;  /* 0x000000ffff547224 */ /* 0x000fe200078e0017 */
[----:B------:R-:W-:Y:S02]  /*99690*/  IADD3 R20, P4, R20, R5, RZ ;  /* 0x0000000514147210 */ /* 0x000fe40007f9e0ff */
[----:B------:R-:W-:Y:S02]  /*996a0*/  MOV R85, R83 ;  /* 0x0000005300557202 */ /* 0x000fe40000000f00 */
[----:B------:R-:W-:Y:S02]  /*996b0*/  ISETP.NE.U32.AND P2, PT, R9, RZ, PT ;  /* 0x000000ff0900720c */ /* 0x000fe40003f45070 */
[----:B------:R-:W-:Y:S01]  /*996c0*/  IADD3.X R22, R22, R0, RZ, P4, !PT ;  /* 0x0000000016167210 */ /* 0x000fe200027fe4ff */
[----:B------:R-:W-:Y:S04]  /*996d0*/  LDGSTS.E [R3+0x3c000], desc[UR60][R84.64], P1 ;  /* 0x3c00000054037fae */ /* 0x000fe8000892187c */
[----:B------:R1:W-:Y:S04]  /*996e0*/  STL [R1+0x36dc], R23 ;  /* 0x0036dc1701007387 */ /* 0x0003e80000100800 */
[----:B------:R-:W-:Y:S04]  /*996f0*/  STL [R1+0x36d8], R83 ;  /* 0x0036d85301007387 */ /* 0x000fe80000100800 */
[----:B------:R-:W-:Y:S04]  /*99700*/  STL [R1+0x36e4], R20 ;  /* 0x0036e41401007387 */ /* 0x000fe80000100800 */
[----:B------:R4:W-:Y:S01]  /*99710*/  STL [R1+0x36e0], R22 ;  /* 0x0036e01601007387 */ /* 0x0009e20000100800 */
[----:B-1----:R-:W-:-:S03]  /*99720*/  IMAD.MOV.U32 R23, RZ, RZ, R22 ;  /* 0x000000ffff177224 */ /* 0x002fc600078e0016 */
[----:B------:R-:W2:Y:S04]  /*99730*/  LDL.LU R85, [R1+0x3708] ;  /* 0x0037080001557983 */ /* 0x000ea80000300800 */
[----:B------:R-:W2:Y:S01]  /*99740*/  LDL.LU R84, [R1+0x370c] ;  /* 0x00370c0001547983 */ /* 0x000ea20000300800 */
[----:B----4-:R-:W-:-:S03]  /*99750*/  MOV R22, R20 ;  /* 0x0000001400167202 */ /* 0x010fc60000000f00 */
[----:B------:R-:W4:Y:S04]  /*99760*/  LDL.LU R83, [R1+0x3710] ;  /* 0x0037100001537983 */ /* 0x000f280000300800 */
[----:B------:R-:W-:Y:S04]  /*99770*/  LDGSTS.E [R3+0x30004], desc[UR60][R22.64], P2 ;  /* 0x3000400016037fae */ /* 0x000fe8000912187c */
[----:B------:R-:W4:Y:S01]  /*99780*/  LDL.LU R23, [R1+0x3714] ;  /* 0x0037140001177983 */ /* 0x000f220000300800 */
[----:B------:R-:W-:-:S05]  /*99790*/  IADD3 R16, P1, R16, R5, RZ ;  /* 0x0000000510107210 */ /* 0x000fca0007f3e0ff */
[----:B------:R-:W-:Y:S02]  /*997a0*/  IMAD.X R19, R19, 0x1, R0, P1 ;  /* 0x0000000113137824 */ /* 0x000fe400008e0600 */
[----:B------:R-:W-:Y:S01]  /*997b0*/  IMAD.MOV.U32 R86, RZ, RZ, R16 ;  /* 0x000000ffff567224 */ /* 0x000fe200078e0010 */
[----:B------:R-:W-:Y:S02]  /*997c0*/  STL [R1+0x36ec], R16 ;  /* 0x0036ec1001007387 */ /* 0x000fe40000100800 */
[----:B------:R-:W-:Y:S02]  /*997d0*/  MOV R87, R19 ;  /* 0x0000001300577202 */ /* 0x000fe40000000f00 */
[----:B---3--:R-:W-:Y:S01]  /*997e0*/  IADD3 R10, P3, R10, R5, RZ ;  /* 0x000000050a0a7210 */ /* 0x008fe20007f7e0ff */
[----:B------:R-:W-:Y:S04]  /*997f0*/  STL [R1+0x36e8], R19 ;  /* 0x0036e81301007387 */ /* 0x000fe80000100800 */
[----:B------:R1:W-:Y:S01]  /*99800*/  LDGSTS.E [R3+0x34004], desc[UR60][R86.64], P2 ;  /* 0x3400400056037fae */ /* 0x0003e2000912187c */
[----:B--2---:R-:W-:-:S03]  /*99810*/  IADD3.X R12, R12, R0, RZ, P3, !PT ;  /* 0x000000000c0c7210 */ /* 0x004fc60001ffe4ff */
[----:B------:R-:W-:Y:S04]  /*99820*/  STL [R1+0x36f4], R10 ;  /* 0x0036f40a01007387 */ /* 0x000fe80000100800 */
[----:B------:R2:W-:Y:S01]  /*99830*/  STL [R1+0x36f0], R12 ;  /* 0x0036f00c01007387 */ /* 0x0005e20000100800 */
[----:B-1----:R-:W-:Y:S01]  /*99840*/  MOV R87, R12 ;  /* 0x0000000c00577202 */ /* 0x002fe20000000f00 */
[----:B------:R-:W-:Y:S02]  /*99850*/  IMAD.MOV.U32 R86, RZ, RZ, R10 ;  /* 0x000000ffff567224 */ /* 0x000fe400078e000a */
[----:B--2---:R-:W2:Y:S04]  /*99860*/  LDL.LU R12, [R1+0x3718] ;  /* 0x00371800010c7983 */ /* 0x004ea80000300800 */
[----:B------:R-:W3:Y:S04]  /*99870*/  LDL.LU R10, [R1+0x371c] ;  /* 0x00371c00010a7983 */ /* 0x000ee80000300800 */
[----:B------:R-:W2:Y:S04]  /*99880*/  LDL.LU R22, [R1+0x3720] ;  /* 0x0037200001167983 */ /* 0x000ea80000300800 */
[----:B------:R-:W2:Y:S04]  /*99890*/  LDL.LU R19, [R1+0x3724] ;  /* 0x0037240001137983 */ /* 0x000ea80000300800 */
[----:B------:R-:W2:Y:S04]  /*998a0*/  LDL.LU R20, [R1+0x3728] ;  /* 0x0037280001147983 */ /* 0x000ea80000300800 */
[----:B------:R-:W2:Y:S01]  /*998b0*/  LDL.LU R16, [R1+0x372c] ;  /* 0x00372c0001107983 */ /* 0x000ea20000300800 */
        /* <DEDUP_REMOVED lines=15> */
[----:B------:R-:W-:Y:S01]  /*999b0*/  LDGSTS.E [R3+0x3c004], desc[UR60][R86.64], P2 ;  /* 0x3c00400056037fae */ /* 0x000fe2000912187c */
[----:B------:R-:W-:-:S03]  /*999c0*/  IMAD.MOV.U32 R15, RZ, RZ, R14 ;  /* 0x000000ffff0f7224 */ /* 0x000fc600078e000e */
[----:B------:R-:W2:Y:S01]  /*999d0*/  LDL.LU R21, [R1+0x3730] ;  /* 0x0037300001157983 */ /* 0x000ea20000300800 */
[----:B-1----:R-:W-:-:S05]  /*999e0*/  MOV R14, R13 ;  /* 0x0000000d000e7202 */ /* 0x002fca0000000f00 */
[----:B------:R-:W-:Y:S04]  /*999f0*/  LDGSTS.E [R3+0x30008], desc[UR60][R14.64], P1 ;  /* 0x300080000e037fae */ /* 0x000fe8000892187c */
[----:B------:R-:W2:Y:S04]  /*99a00*/  LDL.LU R15, [R1+0x3734] ;  /* 0x00373400010f7983 */ /* 0x000ea80000300800 */
[----:B------:R-:W2:Y:S04]  /*99a10*/  LDL.LU R14, [R1+0x3738] ;  /* 0x00373800010e7983 */ /* 0x000ea80000300800 */
[----:B------:R-:W2:Y:S01]  /*99a20*/  LDL.LU R13, [R1+0x373c] ;  /* 0x00373c00010d7983 */ /* 0x000ea20000300800 */
[----:B------:R-:W-:-:S05]  /*99a30*/  IADD3 R84, P2, R84, R5, RZ ;  /* 0x0000000554547210 */ /* 0x000fca0007f5e0ff */
[----:B------:R-:W-:Y:S01]  /*99a40*/  IMAD.X R85, R85, 0x1, R0, P2 ;  /* 0x0000000155557824 */ /* 0x000fe200010e0600 */
[----:B------:R1:W-:Y:S04]  /*99a50*/  STL [R1+0x370c], R84 ;  /* 0x00370c5401007387 */ /* 0x0003e80000100800 */
[----:B------:R1:W-:Y:S04]  /*99a60*/  STL [R1+0x3708], R85 ;  /* 0x0037085501007387 */ /* 0x0003e80000100800 */
[----:B------:R1:W-:Y:S01]  /*99a70*/  LDGSTS.E [R3+0x34008], desc[UR60][R84.64], P1 ;  /* 0x3400800054037fae */ /* 0x0003e2000892187c */
[----:B----4-:R-:W-:-:S04]  /*99a80*/  IADD3 R23, P3, R23, R5, RZ ;  /* 0x0000000517177210 */ /* 0x010fc80007f7e0ff */
[----:B------:R-:W-:Y:S01]  /*99a90*/  IADD3.X R83, R83, R0, RZ, P3, !PT ;  /* 0x0000000053537210 */ /* 0x000fe20001ffe4ff */
[----:B-1----:R-:W-:-:S03]  /*99aa0*/  IMAD.MOV.U32 R84, RZ, RZ, R23 ;  /* 0x000000ffff547224 */ /* 0x002fc600078e0017 */
[----:B------:R-:W-:Y:S01]  /*99ab0*/  MOV R85, R83 ;  /* 0x0000005300557202 */ /* 0x000fe20000000f00 */
[----:B------:R-:W-:Y:S04]  /*99ac0*/  STL [R1+0x3714], R23 ;  /* 0x0037141701007387 */ /* 0x000fe80000100800 */
[----:B------:R-:W-:Y:S04]  /*99ad0*/  STL [R1+0x3710], R83 ;  /* 0x0037105301007387 */ /* 0x000fe80000100800 */
[----:B------:R1:W-:Y:S01]  /*99ae0*/  LDGSTS.E [R3+0x38008], desc[UR60][R84.64], P1 ;  /* 0x3800800054037fae */ /* 0x0003e2000892187c */
[----:B---3--:R-:W-:-:S05]  /*99af0*/  IADD3 R10, P3, R10, R5, RZ ;  /* 0x000000050a0a7210 */ /* 0x008fca0007f7e0ff */
[----:B--2---:R-:W-:Y:S01]  /*99b00*/  IMAD.X R12, R12, 0x1, R0, P3 ;  /* 0x000000010c0c7824 */ /* 0x004fe200018e0600 */
[----:B------:R2:W-:Y:S01]  /*99b10*/  STL [R1+0x371c], R10 ;  /* 0x00371c0a01007387 */ /* 0x0005e20000100800 */
[----:B-1----:R-:W-:-:S03]  /*99b20*/  MOV R84, R10 ;  /* 0x0000000a00547202 */ /* 0x002fc60000000f00 */
[----:B------:R1:W-:Y:S01]  /*99b30*/  STL [R1+0x3718], R12 ;  /* 0x0037180c01007387 */ /* 0x0003e20000100800 */
[----:B------:R-:W-:-:S03]  /*99b40*/  IMAD.MOV.U32 R85, RZ, RZ, R12 ;  /* 0x000000ffff557224 */ /* 0x000fc600078e000c */
[----:B--2---:R-:W2:Y:S01]  /*99b50*/  LDL.LU R10, [R1+0x2b44] ;  /* 0x002b4400010a7983 */ /* 0x004ea20000300800 */
        /* <DEDUP_REMOVED lines=9> */
[----:B------:R-:W-:Y:S01]  /*99bf0*/  STL [R1+0x3724], R19 ;  /* 0x0037241301007387 */ /* 0x000fe20000100800 */
[----:B------:R-:W-:-:S03]  /*99c00*/  IMAD.X R20, R20, 0x1, R0, P3 ;  /* 0x0000000114147824 */ /* 0x000fc600018e0600 */
        /* <DEDUP_REMOVED lines=8> */
[----:B-1----:R-:W-:-:S03]  /*99c90*/  IMAD.MOV.U32 R23, RZ, RZ, R20 ;  /* 0x000000ffff177224 */ /* 0x002fc600078e0014 */
[----:B----4-:R-:W4:Y:S01]  /*99ca0*/  LDL.LU R20, [R1+0x2b48] ;  /* 0x002b480001147983 */ /* 0x010f220000300800 */
[----:B------:R-:W-:-:S03]  /*99cb0*/  MOV R22, R16 ;  /* 0x0000001000167202 */ /* 0x000fc60000000f00 */
[----:B------:R-:W4:Y:S04]  /*99cc0*/  LDL.LU R16, [R1+0x2b50] ;  /* 0x002b500001107983 */ /* 0x000f280000300800 */
[----:B------:R1:W-:Y:S01]  /*99cd0*/  LDGSTS.E [R3+0x3400c], desc[UR60][R22.64], P2 ;  /* 0x3400c00016037fae */ /* 0x0003e2000912187c */
[-C--:B------:R-:W-:Y:S02]  /*99ce0*/  IADD3 R15, P1, R15, R5.reuse, RZ ;  /* 0x000000050f0f7210 */ /* 0x080fe40007f3e0ff */
[----:B------:R-:W-:Y:S02]  /*99cf0*/  IADD3 R13, P3, R13, R5, RZ ;  /* 0x000000050d0d7210 */ /* 0x000fe40007f7e0ff */
[----:B------:R-:W-:Y:S01]  /*99d00*/  IADD3.X R21, R21, R0, RZ, P1, !PT ;  /* 0x0000000015157210 */ /* 0x000fe20000ffe4ff */
[----:B------:R1:W-:Y:S02]  /*99d10*/  STL [R1+0x3734], R15 ;  /* 0x0037340f01007387 */ /* 0x0003e40000100800 */
[----:B------:R-:W-:Y:S01]  /*99d20*/  IMAD.X R14, R14, 0x1, R0, P3 ;  /* 0x000000010e0e7824 */ /* 0x000fe200018e0600 */
[----:B-1----:R-:W-:Y:S01]  /*99d30*/  MOV R22, R15 ;  /* 0x0000000f00167202 */ /* 0x002fe20000000f00 */
[----:B------:R-:W-:Y:S04]  /*99d40*/  STL [R1+0x3730], R21 ;  /* 0x0037301501007387 */ /* 0x000fe80000100800 */
[----:B------:R-:W-:Y:S01]  /*99d50*/  STL [R1+0x373c], R13 ;  /* 0x00373c0d01007387 */ /* 0x000fe20000100800 */
[----:B------:R-:W-:-:S03]  /*99d60*/  IMAD.MOV.U32 R23, RZ, RZ, R21 ;  /* 0x000000ffff177224 */ /* 0x000fc600078e0015 */
[----:B------:R1:W-:Y:S01]  /*99d70*/  STL [R1+0x3738], R14 ;  /* 0x0037380e01007387 */ /* 0x0003e20000100800 */
[----:B------:R-:W-:-:S03]  /*99d80*/  ISETP.GT.AND P1, PT, R4, 0x10, PT ;  /* 0x000000100400780c */ /* 0x000fc60003f24270 */
[----:B------:R-:W4:Y:S01]  /*99d90*/  LDL.LU R83, [R1+0x2b58] ;  /* 0x002b580001537983 */ /* 0x000f220000300800 */
[----:B------:R-:W-:-:S03]  /*99da0*/  MOV R15, R14 ;  /* 0x0000000e000f7202 */ /* 0x000fc60000000f00 */
[----:B------:R-:W-:Y:S01]  /*99db0*/  LDGSTS.E [R3+0x3800c], desc[UR60][R22.64], P2 ;  /* 0x3800c00016037fae */ /* 0x000fe2000912187c */
[----:B-1----:R-:W-:-:S05]  /*99dc0*/  IMAD.MOV.U32 R14, RZ, RZ, R13 ;  /* 0x000000ffff0e7224 */ /* 0x002fca00078e000d */
        /* <DEDUP_REMOVED lines=9> */
[----:B--2---:R-:W-:-:S04]  /*99e60*/  IADD3 R10, P2, R10, R5, RZ ;  /* 0x000000050a0a7210 */ /* 0x004fc80007f5e0ff */
[----:B---3--:R-:W-:Y:S01]  /*99e70*/  IADD3.X R12, R12, R0, RZ, P2, !PT ;  /* 0x000000000c0c7210 */ /* 0x008fe200017fe4ff */
[----:B------:R-:W-:Y:S03]  /*99e80*/  STL [R1+0x2b44], R10 ;  /* 0x002b440a01007387 */ /* 0x000fe60000100800 */
[----:B------:R-:W-:Y:S01]  /*99e90*/  MOV R13, R12 ;  /* 0x0000000c000d7202 */ /* 0x000fe20000000f00 */
[----:B------:R1:W-:Y:S04]  /*99ea0*/  STL [R1+0x2b40], R12 ;  /* 0x002b400c01007387 */ /* 0x0003e80000100800 */
[----:B------:R-:W2:Y:S01]  /*99eb0*/  LDL.LU R14, [R1+0x2b68] ;  /* 0x002b6800010e7983 */ /* 0x000ea20000300800 */
[----:B-1----:R-:W-:-:S05]  /*99ec0*/  IMAD.MOV.U32 R12, RZ, RZ, R10 ;  /* 0x000000ffff0c7224 */ /* 0x002fca00078e000a */
[----:B------:R-:W-:Y:S04]  /*99ed0*/  LDGSTS.E [R3], desc[UR60][R12.64], P1 ;  /* 0x000000000c037fae */ /* 0x000fe8000892187c */
[----:B------:R-:W3:Y:S04]  /*99ee0*/  LDL.LU R13, [R1+0x2b6c] ;  /* 0x002b6c00010d7983 */ /* 0x000ee80000300800 */
[----:B------:R-:W2:Y:S04]  /*99ef0*/  LDL.LU R12, [R1+0x2b70] ;  /* 0x002b7000010c7983 */ /* 0x000ea80000300800 */
[----:B------:R-:W2:Y:S01]  /*99f00*/  LDL.LU R10, [R1+0x2b74] ;  /* 0x002b7400010a7983 */ /* 0x000ea20000300800 */
[----:B------:R-:W-:-:S02]  /*99f10*/  IADD3 R19, P2, R19, R5, RZ ;  /* 0x0000000513137210 */ /* 0x000fc40007f5e0ff */
[----:B------:R-:W-:Y:S02]  /*99f20*/  IADD3 R9, P3, R9, R5, RZ ;  /* 0x0000000509097210 */ /* 0x000fe40007f7e0ff */
[----:B----4-:R-:W-:Y:S01]  /*99f30*/  IADD3.X R20, R20, R0, RZ, P2, !PT ;  /* 0x0000000014147210 */ /* 0x010fe200017fe4ff */
[----:B------:R-:W-:Y:S03]  /*99f40*/  STL [R1+0x2b4c], R19 ;  /* 0x002b4c1301007387 */ /* 0x000fe60000100800 */
[----:B------:R-:W-:Y:S01]  /*99f50*/  MOV R21, R20 ;  /* 0x0000001400157202 */ /* 0x000fe20000000f00 */
[----:B------:R1:W-:Y:S01]  /*99f60*/  STL [R1+0x2b48], R20 ;  /* 0x002b481401007387 */ /* 0x0003e20000100800 */
[----:B------:R-:W-:Y:S02]  /*99f70*/  IMAD.X R16, R16, 0x1, R0, P3 ;  /* 0x0000000110107824 */ /* 0x000fe400018e0600 */
        /* <DEDUP_REMOVED lines=15> */
[----:B------:R-:W-:-:S04]  /*9a070*/  IADD3 R23, P3, R23, R5, RZ ;  /* 0x0000000517177210 */ /* 0x000fc80007f7e0ff */
[----:B------:R-:W-:Y:S01]  /*9a080*/  IADD3.X R83, R83, R0, RZ, P3, !PT ;  /* 0x0000000053537210 */ /* 0x000fe20001ffe4ff */
[----:B------:R1:W-:Y:S01]  /*9a090*/  STL [R1+0x2b5c], R23 ;  /* 0x002b5c1701007387 */ /* 0x0003e20000100800 */
[----:B------:R-:W-:Y:S02]  /*9a0a0*/  IADD3 R15, P4, R15, R5, RZ ;  /* 0x000000050f0f7210 */ /* 0x000fe40007f9e0ff */
[----:B------:R-:W-:Y:S01]  /*9a0b0*/  MOV R84, R23 ;  /* 0x0000001700547202 */ /* 0x000fe20000000f00 */
[----:B------:R-:W-:Y:S02]  /*9a0c0*/  IMAD.MOV.U32 R85, RZ, RZ, R83 ;  /* 0x000000ffff557224 */ /* 0x000fe400078e0053 */
[----:B------:R-:W-:Y:S01]  /*9a0d0*/  IMAD.X R22, R22, 0x1, R0, P4 ;  /* 0x0000000116167824 */ /* 0x000fe200020e0600 */
[----:B------:R1:W-:Y:S04]  /*9a0e0*/  STL [R1+0x2b58], R83 ;  /* 0x002b585301007387 */ /* 0x0003e80000100800 */
[----:B------:R-:W-:Y:S04]  /*9a0f0*/  STL [R1+0x2b64], R15 ;  /* 0x002b640f01007387 */ /* 0x000fe80000100800 */
[----:B------:R2:W-:Y:S04]  /*9a100*/  LDGSTS.E [R3+0xc000], desc[UR60][R84.64], P1 ;  /* 0x0c00000054037fae */ /* 0x0005e8000892187c */
[----:B------:R1:W-:Y:S02]  /*9a110*/  STL [R1+0x2b60], R22 ;  /* 0x002b601601007387 */ /* 0x0003e40000100800 */
[----:B-1----:R-:W-:-:S02]  /*9a120*/  MOV R23, R22 ;  /* 0x0000001600177202 */ /* 0x002fc40000000f00 */
        /* <DEDUP_REMOVED lines=1118> */
[----:B------:R-:W3:Y:S01]  /*9e710*/  LDL.LU R10, [R1+0x3804] ;  /* 0x00380400010a7983 */ /* 0x000ee20000300800 */
[----:B------:R-:W-:-:S03]  /*9e720*/  ISETP.GT.AND P1, PT, R4, 0x76, PT ;  /* 0x000000760400780c */ /* 0x000fc60003f24270 */
[----:B------:R-:W2:Y:S04]  /*9e730*/  LDL.LU R22, [R1+0x3808] ;  /* 0x0038080001167983 */ /* 0x000ea80000300800 */
[----:B------:R-:W2:Y:S04]  /*9e740*/  LDL.LU R19, [R1+0x380c] ;  /* 0x00380c0001137983 */ /* 0x000ea80000300800 */
[----:B------:R-:W2:Y:S01]  /*9e750*/  LDL.LU R20, [R1+0x3810] ;  /* 0x0038100001147983 */ /* 0x000ea20000300800 */
[----:B------:R-:W-:-:S03]  /*9e760*/  SEL R9, RZ, 0x4, !P1 ;  /* 0x00000004ff097807 */ /* 0x000fc60004800000 */
[----:B------:R-:W2:Y:S04]  /*9e770*/  LDL.LU R16, [R1+0x3814] ;  /* 0x0038140001107983 */ /* 0x000ea80000300800 */
[----:B------:R1:W-:Y:S01]  /*9e780*/  LDGSTS.E [R3+0x38004], desc[UR60][R86.64], P2 ;  /* 0x3800400056037fae */ /* 0x0003e2000912187c */
        /* <DEDUP_REMOVED lines=43> */
[----:B------:R-:W-:Y:S02]  /*9ea40*/  IADD3 R19, P1, R19, R5, RZ ;  /* 0x0000000513137210 */ /* 0x000fe40007f3e0ff */
[----:B------:R-:W-:Y:S02]  /*9ea50*/  SEL R9, R9, RZ, !P0 ;  /* 0x000000ff09097207 */ /* 0x000fe40004000000 */
[----:B------:R-:W-:-:S02]  /*9ea60*/  IADD3.X R22, R22, R0, RZ, P1, !PT ;  /* 0x0000000016167210 */ /* 0x000fc40000ffe4ff */
[----:B------:R-:W-:Y:S02]  /*9ea70*/  ISETP.NE.U32.AND P2, PT, R9, RZ, PT ;  /* 0x000000ff0900720c */ /* 0x000fe40003f45070 */
[----:B------:R-:W-:Y:S01]  /*9ea80*/  IADD3 R16, P3, R16, R5, RZ ;  /* 0x0000000510107210 */ /* 0x000fe20007f7e0ff */
[----:B------:R-:W-:Y:S04]  /*9ea90*/  STL [R1+0x380c], R19 ;  /* 0x00380c1301007387 */ /* 0x000fe80000100800 */
[----:B------:R1:W-:Y:S01]  /*9eaa0*/  STL [R1+0x3808], R22 ;  /* 0x0038081601007387 */ /* 0x0003e20000100800 */
[----:B------:R-:W-:Y:S01]  /*9eab0*/  MOV R23, R22 ;  /* 0x0000001600177202 */ /* 0x000fe20000000f00 */
[----:B------:R-:W-:Y:S02]  /*9eac0*/  IMAD.X R20, R20, 0x1, R0, P3 ;  /* 0x0000000114147824 */ /* 0x000fe400018e0600 */
[----:B------:R-:W-:Y:S01]  /*9ead0*/  STL [R1+0x3814], R16 ;  /* 0x0038141001007387 */ /* 0x000fe20000100800 */
[----:B-1----:R-:W-:-:S03]  /*9eae0*/  IMAD.MOV.U32 R22, RZ, RZ, R19 ;  /* 0x000000ffff167224 */ /* 0x002fc600078e0013 */
[----:B------:R1:W-:Y:S04]  /*9eaf0*/  STL [R1+0x3810], R20 ;  /* 0x0038101401007387 */ /* 0x0003e80000100800 */
[----:B------:R-:W4:Y:S04]  /*9eb00*/  LDL.LU R19, [R1+0x2c4c] ;  /* 0x002c4c0001137983 */ /* 0x000f280000300800 */
[----:B------:R-:W4:Y:S04]  /*9eb10*/  LDL.LU R9, [R1+0x2c54] ;  /* 0x002c540001097983 */ /* 0x000f280000300800 */
[----:B------:R1:W-:Y:S02]  /*9eb20*/  LDGSTS.E [R3+0x3000c], desc[UR60][R22.64], P2 ;  /* 0x3000c00016037fae */ /* 0x0003e4000912187c */
[----:B-1----:R-:W-:Y:S01]  /*9eb30*/  MOV R22, R16 ;  /* 0x0000001000167202 */ /* 0x002fe20000000f00 */
[----:B------:R-:W-:-:S02]  /*9eb40*/  IMAD.MOV.U32 R23, RZ, RZ, R20 ;  /* 0x000000ffff177224 */ /* 0x000fc400078e0014 */
[----:B------:R-:W4:Y:S04]  /*9eb50*/  LDL.LU R20, [R1+0x2c48] ;  /* 0x002c480001147983 */ /* 0x000f280000300800 */
[----:B------:R-:W4:Y:S04]  /*9eb60*/  LDL.LU R16, [R1+0x2c50] ;  /* 0x002c500001107983 */ /* 0x000f280000300800 */
[----:B------:R1:W-:Y:S01]  /*9eb70*/  LDGSTS.E [R3+0x3400c], desc[UR60][R22.64], P2 ;  /* 0x3400c00016037fae */ /* 0x0003e2000912187c */
[-C--:B------:R-:W-:Y:S02]  /*9eb80*/  IADD3 R15, P1, R15, R5.reuse, RZ ;  /* 0x000000050f0f7210 */ /* 0x080fe40007f3e0ff */
[----:B------:R-:W-:-:S02]  /*9eb90*/  IADD3 R13, P3, R13, R5, RZ ;  /* 0x000000050d0d7210 */ /* 0x000fc40007f7e0ff */
        /* <DEDUP_REMOVED lines=33> */
[----:B----4-:R-:W-:-:S02]  /*9edb0*/  IADD3 R19, P2, R19, R5, RZ ;  /* 0x0000000513137210 */ /* 0x010fc40007f5e0ff */
[----:B------:R-:W-:Y:S02]  /*9edc0*/  IADD3 R9, P3, R9, R5, RZ ;  /* 0x0000000509097210 */ /* 0x000fe40007f7e0ff */
[----:B------:R-:W-:Y:S01]  /*9edd0*/  IADD3.X R20, R20, R0, RZ, P2, !PT ;  /* 0x0000000014147210 */ /* 0x000fe200017fe4ff */
[----:B------:R-:W-:Y:S03]  /*9ede0*/  STL [R1+0x2c4c], R19 ;  /* 0x002c4c1301007387 */ /* 0x000fe60000100800 */
[----:B------:R-:W-:Y:S01]  /*9edf0*/  MOV R21, R20 ;  /* 0x0000001400157202 */ /* 0x000fe20000000f00 */
[----:B------:R1:W-:Y:S01]  /*9ee00*/  STL [R1+0x2c48], R20 ;  /* 0x002c481401007387 */ /* 0x0003e20000100800 */
[----:B------:R-:W-:Y:S01]  /*9ee10*/  ISETP.GT.AND P2, PT, R4, 0x19, PT ;  /* 0x000000190400780c */ /* 0x000fe20003f44270 */
[----:B------:R-:W-:Y:S02]  /*9ee20*/  IMAD.X R16, R16, 0x1, R0, P3 ;  /* 0x0000000110107824 */ /* 0x000fe400018e0600 */
[----:B------:R4:W-:Y:S01]  /*9ee30*/  STL [R1+0x2c54], R9 ;  /* 0x002c540901007387 */ /* 0x0009e20000100800 */
[----:B-1----:R-:W-:-:S05]  /*9ee40*/  IMAD.MOV.U32 R20, RZ, RZ, R19 ;  /* 0x000000ffff147224 */ /* 0x002fca00078e0013 */
[----:B------:R1:W-:Y:S04]  /*9ee50*/  LDGSTS.E [R3+0x4000], desc[UR60][R20.64], P1 ;  /* 0x0400000014037fae */ /* 0x0003e8000892187c */
[----:B------:R4:W-:Y:S01]  /*9ee60*/  STL [R1+0x2c50], R16 ;  /* 0x002c501001007387 */ /* 0x0009e20000100800 */
[----:B-1----:R-:W-:Y:S02]  /*9ee70*/  MOV R20, R9 ;  /* 0x0000000900147202 */ /* 0x002fe40000000f00 */
[----:B----4-:R-:W-:Y:S01]  /*9ee80*/  SEL R9, RZ, 0x4, !P2 ;  /* 0x00000004ff097807 */ /* 0x010fe20005000000 */
[----:B------:R-:W-:-:S03]  /*9ee90*/  IMAD.MOV.U32 R21, RZ, RZ, R16 ;  /* 0x000000ffff157224 */ /* 0x000fc600078e0010 */
[----:B------:R-:W-:Y:S02]  /*9eea0*/  SEL R9, R9, RZ, !P0 ;  /* 0x000000ff09097207 */ /* 0x000fe40004000000 */
[----:B------:R-:W-:Y:S02]  /*9eeb0*/  LDGSTS.E [R3+0x8000], desc[UR60][R20.64], P1 ;  /* 0x0800000014037fae */ /* 0x000fe4000892187c */
[----:B------:R-:W-:Y:S02]  /*9eec0*/  ISETP.NE.U32.AND P2, PT, R9, RZ, PT ;  /* 0x000000ff0900720c */ /* 0x000fe40003f45070 */
[----:B------:R-:W4:Y:S04]  /*9eed0*/  LDL.LU R21, [R1+0x2c78] ;  /* 0x002c780001157983 */ /* 0x000f280000300800 */
[----:B------:R-:W4:Y:S04]  /*9eee0*/  LDL.LU R20, [R1+0x2c7c] ;  /* 0x002c7c0001147983 */ /* 0x000f280000300800 */
[----:B------:R-:W4:Y:S04]  /*9eef0*/  LDL.LU R19, [R1+0x2c80] ;  /* 0x002c800001137983 */ /* 0x000f280000300800 */
[----:B------:R-:W4:Y:S01]  /*9ef00*/  LDL.LU R16, [R1+0x2c84] ;  /* 0x002c840001107983 */ /* 0x000f220000300800 */
[----:B------:R-:W-:-:S04]  /*9ef10*/  IADD3 R23, P3, R23, R5, RZ ;  /* 0x0000000517177210 */ /* 0x000fc80007f7e0ff */
[----:B------:R-:W-:Y:S01]  /*9ef20*/  IADD3.X R83, R83, R0, RZ, P3, !PT ;  /* 0x0000000053537210 */ /* 0x000fe20001ffe4ff */
[----:B------:R1:W-:Y:S01]  /*9ef30*/  STL [R1+0x2c5c], R23 ;  /* 0x002c5c1701007387 */ /* 0x0003e20000100800 */
[----:B------:R-:W-:-:S03]  /*9ef40*/  IADD3 R15, P4, R15, R5, RZ ;  /* 0x000000050f0f7210 */ /* 0x000fc60007f9e0ff */
[----:B------:R1:W-:Y:S01]  /*9ef50*/  STL [R1+0x2c58], R83 ;  /* 0x002c585301007387 */ /* 0x0003e20000100800 */
[----:B------:R-:W-:Y:S01]  /*9ef60*/  MOV R84, R23 ;  /* 0x0000001700547202 */ /* 0x000fe20000000f00 */
[----:B------:R-:W-:Y:S02]  /*9ef70*/  IMAD.X R22, R22, 0x1, R0, P4 ;  /* 0x0000000116167824 */ /* 0x000fe400020e0600 */
[----:B------:R-:W-:Y:S01]  /*9ef80*/  IMAD.MOV.U32 R85, RZ, RZ, R83 ;  /* 0x000000ffff557224 */ /* 0x000fe200078e0053 */
[----:B------:R-:W-:Y:S04]  /*9ef90*/  STL [R1+0x2c64], R15 ;  /* 0x002c640f01007387 */ /* 0x000fe80000100800 */
[----:B------:R1:W-:Y:S02]  /*9efa0*/  STL [R1+0x2c60], R22 ;  /* 0x002c601601007387 */ /* 0x0003e40000100800 */
[----:B-1----:R-:W-:-:S02]  /*9efb0*/  MOV R23, R22 ;  /* 0x0000001600177202 */ /* 0x002fc40000000f00 */
[----:B------:R1:W-:Y:S04]  /*9efc0*/  LDGSTS.E [R3+0xc000], desc[UR60][R84.64], P1 ;  /* 0x0c00000054037fae */ /* 0x0003e8000892187c */
        /* <DEDUP_REMOVED lines=53> */
[----:B------:R-:W-:-:S03]  /*9f320*/  IMAD.MOV.U32 R85, RZ, RZ, R83 ;  /* 0x000000ffff557224 */ /* 0x000fc600078e0053 */
[----:B------:R1:W-:Y:S01]  /*9f330*/  STL [R1+0x2c90], R22 ;  /* 0x002c901601007387 */ /* 0x0003e20000100800 */
[----:B------:R-:W-:-:S03]  /*9f340*/  SEL R9, RZ, 0x4, !P2 ;  /* 0x00000004ff097807 */ /* 0x000fc60005000000 */
[----:B------:R2:W-:Y:S01]  /*9f350*/  LDGSTS.E [R3+0x4008], desc[UR60][R84.64], P1 ;  /* 0x0400800054037fae */ /* 0x0005e2000892187c */
[----:B-1----:R-:W-:Y:S02]  /*9f360*/  MOV R23, R22 ;  /* 0x0000001600177202 */ /* 0x002fe40000000f00 */
[----:B------:R-:W-:Y:S01]  /*9f370*/  SEL R9, R9, RZ, !P0 ;  /* 0x000000ff09097207 */ /* 0x000fe20004000000 */
[----:B------:R-:W4:Y:S01]  /*9f380*/  LDL.LU R83, [R1+0x2cb8] ;  /* 0x002cb80001537983 */ /* 0x000f220000300800 */
[----:B------:R-:W-:Y:S02]  /*9f390*/  IMAD.MOV.U32 R22, RZ, RZ, R15 ;  /* 0x000000ffff167224 */ /* 0x000fe400078e000f */
[----:B------:R-:W-:-:S03]  /*9f3a0*/  ISETP.NE.U32.AND P2, PT, R9, RZ, PT ;  /* 0x000000ff0900720c */ /* 0x000fc60003f45070 */
        /* <DEDUP_REMOVED lines=22> */
[----:B----4-:R-:W-:-:S02]  /*9f510*/  IADD3 R20, P1, R20, R5, RZ ;  /* 0x0000000514147210 */ /* 0x010fc40007f3e0ff */
[----:B------:R-:W-:Y:S02]  /*9f520*/  IADD3 R16, P3, R16, R5, RZ ;  /* 0x0000000510107210 */ /* 0x000fe40007f7e0ff */
[----:B------:R-:W-:Y:S02]  /*9f530*/  IADD3.X R21, R21, R0, RZ, P1, !PT ;  /* 0x0000000015157210 */ /* 0x000fe40000ffe4ff */
[----:B------:R-:W-:Y:S01]  /*9f540*/  ISETP.GT.AND P1, PT, R4, 0x38, PT ;  /* 0x000000380400780c */ /* 0x000fe20003f24270 */
[----:B------:R-:W-:Y:S01]  /*9f550*/  IMAD.X R19, R19, 0x1, R0, P3 ;  /* 0x0000000113137824 */ /* 0x000fe200018e0600 */
[----:B------:R1:W-:Y:S02]  /*9f560*/  STL [R1+0x2cac], R20 ;  /* 0x002cac1401007387 */ /* 0x0003e40000100800 */
[----:B------:R-:W-:Y:S02]  /*9f570*/  SEL R9, RZ, 0x4, !P1 ;  /* 0x00000004ff097807 */ /* 0x000fe40004800000 */
[----:B------:R4:W-:Y:S04]  /*9f580*/  STL [R1+0x2ca8], R21 ;  /* 0x002ca81501007387 */ /* 0x0009e80000100800 */
[----:B------:R1:W-:Y:S01]  /*9f590*/  LDGSTS.E [R3+0x400c], desc[UR60][R20.64], P2 ;  /* 0x0400c00014037fae */ /* 0x0003e2000912187c */
[----:B------:R-:W-:-:S03]  /*9f5a0*/  SEL R9, R9, RZ, !P0 ;  /* 0x000000ff09097207 */ /* 0x000fc60004000000 */
[----:B------:R-:W-:Y:S04]  /*9f5b0*/  STL [R1+0x2cb4], R16 ;  /* 0x002cb41001007387 */ /* 0x000fe80000100800 */
[----:B------:R4:W-:Y:S01]  /*9f5c0*/  STL [R1+0x2cb0], R19 ;  /* 0x002cb01301007387 */ /* 0x0009e20000100800 */
[----:B------:R-:W-:Y:S02]  /*9f5d0*/  ISETP.NE.U32.AND P1, PT, R9, RZ, PT ;  /* 0x000000ff0900720c */ /* 0x000fe40003f25070 */
        /* <DEDUP_REMOVED lines=9> */
[----:B------:R-:W-:Y:S01]  /*9f670*/  IADD3.X R83, R83, R0, RZ, P3, !PT ;  /* 0x0000000053537210 */ /* 0x000fe20001ffe4ff */
[----:B------:R1:W-:Y:S02]  /*9f680*/  STL [R1+0x2cbc], R23 ;  /* 0x002cbc1701007387 */ /* 0x0003e40000100800 */
[----:B------:R-:W-:Y:S01]  /*9f690*/  IMAD.X R22, R22, 0x1, R0, P4 ;  /* 0x0000000116167824 */ /* 0x000fe200020e0600 */
[----:B------:R-:W-:Y:S01]  /*9f6a0*/  MOV R84, R23 ;  /* 0x0000001700547202 */ /* 0x000fe20000000f00 */
[----:B------:R1:W-:Y:S01]  /*9f6b0*/  STL [R1+0x2cb8], R83 ;  /* 0x002cb85301007387 */ /* 0x0003e20000100800 */
[----:B------:R-:W-:-:S03]  /*9f6c0*/  IMAD.MOV.U32 R85, RZ, RZ, R83 ;  /* 0x000000ffff557224 */ /* 0x000fc600078e0053 */
[----:B------:R-:W-:Y:S04]  /*9f6d0*/  STL [R1+0x3044], R15 ;  /* 0x0030440f01007387 */ /* 0x000fe80000100800 */
[----:B------:R1:W-:Y:S02]  /*9f6e0*/  STL [R1+0x3040], R22 ;  /* 0x0030401601007387 */ /* 0x0003e40000100800 */
[----:B-1----:R-:W-:Y:S02]  /*9f6f0*/  MOV R23, R22 ;  /* 0x0000001600177202 */ /* 0x002fe40000000f00 */
        /* <DEDUP_REMOVED lines=90> */
[----:B------:R1:W-:Y:S04]  /*9fca0*/  STL [R1+0x308c], R20 ;  /* 0x00308c1401007387 */ /* 0x0003e80000100800 */
[----:B------:R4:W-:Y:S04]  /*9fcb0*/  STL [R1+0x3088], R21 ;  /* 0x0030881501007387 */ /* 0x0009e80000100800 */
[----:B------:R1:W-:Y:S01]  /*9fcc0*/  LDGSTS.E [R3+0x14008], desc[UR60][R20.64], P1 ;  /* 0x1400800014037fae */ /* 0x0003e2000892187c */
[----:B------:R-:W-:-:S03]  /*9fcd0*/  SEL R9, RZ, 0x4, !P2 ;  /* 0x00000004ff097807 */ /* 0x000fc60005000000 */
[----:B------:R-:W-:Y:S04]  /*9fce0*/  STL [R1+0x3094], R16 ;  /* 0x0030941001007387 */ /* 0x000fe80000100800 */
[----:B------:R4:W-:Y:S01]  /*9fcf0*/  STL [R1+0x3090], R19 ;  /* 0x0030901301007387 */ /* 0x0009e20000100800 */
[----:B------:R-:W-:Y:S02]  /*9fd00*/  SEL R9, R9, RZ, !P0 ;  /* 0x000000ff09097207 */ /* 0x000fe40004000000 */
[----:B-1----:R-:W-:Y:S01]  /*9fd10*/  MOV R20, R16 ;  /* 0x0000001000147202 */ /* 0x002fe20000000f00 */
[----:B----4-:R-:W-:Y:S01]  /*9fd20*/  IMAD.MOV.U32 R21, RZ, RZ, R19 ;  /* 0x000000ffff157224 */ /* 0x010fe200078e0013 */
[----:B------:R-:W-:-:S04]  /*9fd30*/  ISETP.NE.U32.AND P2, PT, R9, RZ, PT ;  /* 0x000000ff0900720c */ /* 0x000fc80003f45070 */
        /* <DEDUP_REMOVED lines=105> */
[----:B------:R-:W-:Y:S01]  /*a03d0*/  IMAD.X R19, R19, 0x1, R0, P3 ;  /* 0x0000000113137824 */ /* 0x000fe200018e0600 */
[----:B------:R-:W-:Y:S01]  /*a03e0*/  ISETP.GT.AND P1, PT, R4, 0x5a, PT ;  /* 0x0000005a0400780c */ /* 0x000fe20003f24270 */
[----:B------:R4:W-:Y:S04]  /*a03f0*/  STL [R1+0x3468], R21 ;  /* 0x0034681501007387 */ /* 0x0009e80000100800 */
[----:B------:R1:W-:Y:S01]  /*a0400*/  LDGSTS.E [R3+0x24004], desc[UR60][R20.64], P2 ;  /* 0x2400400014037fae */ /* 0x0003e2000912187c */
[----:B------:R-:W-:-:S03]  /*a0410*/  SEL R9, RZ, 0x4, !P1 ;  /* 0x00000004ff097807 */ /* 0x000fc60004800000 */
[----:B------:R-:W-:Y:S04]  /*a0420*/  STL [R1+0x3474], R16 ;  /* 0x0034741001007387 */ /* 0x000fe80000100800 */
[----:B------:R4:W-:Y:S01]  /*a0430*/  STL [R1+0x3470], R19 ;  /* 0x0034701301007387 */ /* 0x0009e20000100800 */
[----:B------:R-:W-:Y:S02]  /*a0440*/  SEL R9, R9, RZ, !P0 ;  /* 0x000000ff09097207 */ /* 0x000fe40004000000 */
[----:B-1----:R-:W-:Y:S01]  /*a0450*/  MOV R20, R16 ;  /* 0x0000001000147202 */ /* 0x002fe20000000f00 */
[----:B----4-:R-:W-:-:S05]  /*a0460*/  IMAD.MOV.U32 R21, RZ, RZ, R19 ;  /* 0x000000ffff157224 */ /* 0x010fca00078e0013 */
[----:B------:R-:W-:Y:S01]  /*a0470*/  LDGSTS.E [R3+0x28004], desc[UR60][R20.64], P2 ;  /* 0x2800400014037fae */ /* 0x000fe2000912187c */
[----:B------:R-:W-:-:S03]  /*a0480*/  ISETP.NE.U32.AND P1, PT, R9, RZ, PT ;  /* 0x000000ff0900720c */ /* 0x000fc60003f25070 */
        /* <DEDUP_REMOVED lines=106> */
[----:B------:R1:W-:Y:S01]  /*a0b30*/  LDGSTS.E [R3+0x34000], desc[UR60][R20.64], P1 ;  /* 0x3400000014037fae */ /* 0x0003e2000892187c */
[----:B------:R-:W-:-:S03]  /*a0b40*/  ISETP.GT.AND P2, PT, R4, 0x79, PT ;  /* 0x000000790400780c */ /* 0x000fc60003f44270 */
[----:B------:R-:W-:Y:S04]  /*a0b50*/  STL [R1+0x383c], R16 ;  /* 0x00383c1001007387 */ /* 0x000fe80000100800 */
[----:B------:R4:W-:Y:S01]  /*a0b60*/  STL [R1+0x3838], R19 ;  /* 0x0038381301007387 */ /* 0x0009e20000100800 */
[----:B------:R-:W-:Y:S02]  /*a0b70*/  SEL R9, RZ, 0x4, !P2 ;  /* 0x00000004ff097807 */ /* 0x000fe40005000000 */
[----:B-1----:R-:W-:Y:S01]  /*a0b80*/  MOV R20, R16 ;  /* 0x0000001000147202 */ /* 0x002fe20000000f00 */
[----:B----4-:R-:W-:-:S05]  /*a0b90*/  IMAD.MOV.U32 R21, RZ, RZ, R19 ;  /* 0x000000ffff157224 */ /* 0x010fca00078e0013 */
[----:B------:R1:W-:Y:S01]  /*a0ba0*/  LDGSTS.E [R3+0x38000], desc[UR60][R20.64], P1 ;  /* 0x3800000014037fae */ /* 0x0003e2000892187c */
[----:B------:R-:W-:-:S03]  /*a0bb0*/  SEL R9, R9, RZ, !P0 ;  /* 0x000000ff09097207 */ /* 0x000fc60004000000 */
[----:B------:R-:W4:Y:S04]  /*a0bc0*/  LDL.LU R21, [R1+0x3860] ;  /* 0x0038600001157983 */ /* 0x000f280000300800 */
[----:B------:R-:W1:Y:S04]  /*a0bd0*/  LDL.LU R20, [R1+0x3864] ;  /* 0x0038640001147983 */ /* 0x000e680000300800 */
[----:B------:R-:W4:Y:S04]  /*a0be0*/  LDL.LU R19, [R1+0x3868] ;  /* 0x0038680001137983 */ /* 0x000f280000300800 */
[----:B------:R-:W4:Y:S01]  /*a0bf0*/  LDL.LU R16, [R1+0x386c] ;  /* 0x00386c0001107983 */ /* 0x000f220000300800 */
[----:B------:R-:W-:-:S02]  /*a0c00*/  ISETP.NE.U32.AND P2, PT, R9, RZ, PT ;  /* 0x000000ff0900720c */ /* 0x000fc40003f45070 */
        /* <DEDUP_REMOVED lines=27> */
[----:B--2---:R-:W-:-:S05]  /*a0dc0*/  IMAD.MOV.U32 R14, RZ, RZ, R13 ;  /* 0x000000ffff0e7224 */ /* 0x004fca00078e000d */
[----:B------:R-:W-:Y:S04]  /*a0dd0*/  LDGSTS.E [R3+0x34004], desc[UR60][R14.64], P2 ;  /* 0x340040000e037fae */ /* 0x000fe8000912187c */
[----:B------:R-:W2:Y:S04]  /*a0de0*/  LDL.LU R15, [R1+0x3880] ;  /* 0x00388000010f7983 */ /* 0x000ea80000300800 */
[----:B------:R-:W2:Y:S01]  /*a0df0*/  LDL.LU R14, [R1+0x3884] ;  /* 0x00388400010e7983 */ /* 0x000ea20000300800 */
[----:B------:R-:W-:Y:S01]  /*a0e00*/  MOV R13, R12 ;  /* 0x0000000c000d7202 */ /* 0x000fe20000000f00 */
[----:B------:R-:W-:-:S02]  /*a0e10*/  IMAD.MOV.U32 R12, RZ, RZ, R10 ;  /* 0x000000ffff0c7224 */ /* 0x000fc400078e000a */
[----:B------:R-:W2:Y:S04]  /*a0e20*/  LDL.LU R22, [R1+0x3888] ;  /* 0x0038880001167983 */ /* 0x000ea80000300800 */
[----:B------:R-:W-:Y:S04]  /*a0e30*/  LDGSTS.E [R3+0x38004], desc[UR60][R12.64], P2 ;  /* 0x380040000c037fae */ /* 0x000fe8000912187c */
[----:B------:R-:W2:Y:S04]  /*a0e40*/  LDL.LU R12, [R1+0x388c] ;  /* 0x00388c00010c7983 */ /* 0x000ea80000300800 */
[----:B------:R-:W2:Y:S04]  /*a0e50*/  LDL.LU R13, [R1+0x3890] ;  /* 0x00389000010d7983 */ /* 0x000ea80000300800 */
[----:B------:R-:W2:Y:S01]  /*a0e60*/  LDL.LU R10, [R1+0x3894] ;  /* 0x00389400010a7983 */ /* 0x000ea20000300800 */
[----:B------:R-:W-:-:S04]  /*a0e70*/  ISETP.GT.AND P1, PT, R4, 0x7a, PT ;  /* 0x0000007a0400780c */ /* 0x000fc80003f24270 */
[----:B------:R-:W-:-:S04]  /*a0e80*/  SEL R9, RZ, 0x4, !P1 ;  /* 0x00000004ff097807 */ /* 0x000fc80004800000 */
        /* <DEDUP_REMOVED lines=67> */
[----:B------:R1:W-:Y:S01]  /*a12c0*/  LDGSTS.E [R3+0x3800c], desc[UR60][R20.64], P2 ;  /* 0x3800c00014037fae */ /* 0x0003e2000912187c */
[----:B------:R-:W-:-:S03]  /*a12d0*/  ISETP.GT.AND P1, PT, R4, 0x1c, PT ;  /* 0x0000001c0400780c */ /* 0x000fc60003f24270 */
[----:B------:R-:W-:Y:S04]  /*a12e0*/  STL [R1+0x38a4], R16 ;  /* 0x0038a41001007387 */ /* 0x000fe80000100800 */
[----:B------:R3:W-:Y:S04]  /*a12f0*/  STL [R1+0x38a0], R19 ;  /* 0x0038a01301007387 */ /* 0x0007e80000100800 */
[----:B------:R-:W3:Y:S04]  /*a1300*/  LDL.LU R23, [R1+0x2cd8] ;  /* 0x002cd80001177983 */ /* 0x000ee80000300800 */
[----:B------:R-:W3:Y:S01]  /*a1310*/  LDL.LU R22, [R1+0x2cdc] ;  /* 0x002cdc0001167983 */ /* 0x000ee20000300800 */
[----:B-1----:R-:W-:Y:S01]  /*a1320*/  IMAD.MOV.U32 R20, RZ, RZ, R16 ;  /* 0x000000ffff147224 */ /* 0x002fe200078e0010 */
[----:B----4-:R-:W-:-:S05]  /*a1330*/  MOV R21, R19 ;  /* 0x0000001300157202 */ /* 0x010fca0000000f00 */
[----:B------:R1:W-:Y:S02]  /*a1340*/  LDGSTS.E [R3+0x3c00c], desc[UR60][R20.64], P2 ;  /* 0x3c00c00014037fae */ /* 0x0003e4000912187c */
[----:B-1----:R-:W-:Y:S02]  /*a1350*/  SEL R3, RZ, 0x4, !P1 ;  /* 0x00000004ff037807 */ /* 0x002fe40004800000 */
[----:B------:R-:W4:Y:S04]  /*a1360*/  LDL.LU R21, [R1+0x2ce0] ;  /* 0x002ce00001157983 */ /* 0x000f280000300800 */
[----:B------:R-:W4:Y:S01]  /*a1370*/  LDL.LU R20, [R1+0x2ce4] ;  /* 0x002ce40001147983 */ /* 0x000f220000300800 */
[----:B------:R-:W-:-:S04]  /*a1380*/  SEL R3, R3, RZ, !P0 ;  /* 0x000000ff03037207 */ /* 0x000fc80004000000 */
[----:B------:R-:W-:Y:S02]  /*a1390*/  ISETP.NE.U32.AND P1, PT, R3, RZ, PT ;  /* 0x000000ff0300720c */ /* 0x000fe40003f25070 */
[----:B------:R-:W-:-:S04]  /*a13a0*/  LOP3.LUT R3, R7, 0x70, RZ, 0x3c, !PT ;  /* 0x0000007007037812 */ /* 0x000fc800078e3cff */
[----:B------:R-:W-:Y:S02]  /*a13b0*/  IADD3 R3, R3, R8, RZ ;  /* 0x0000000803037210 */ /* 0x000fe40007ffe0ff */
[----:B--2---:R-:W-:-:S05]  /*a13c0*/  IADD3 R14, P2, R14, R5, RZ ;  /* 0x000000050e0e7210 */ /* 0x004fca0007f5e0ff */
[----:B---3--:R-:W-:Y:S01]  /*a13d0*/  IMAD.X R15, R15, 0x1, R0, P2 ;  /* 0x000000010f0f7824 */ /* 0x008fe200010e0600 */
[----:B------:R-:W-:Y:S04]  /*a13e0*/  STL [R1+0x2cc4], R14 ;  /* 0x002cc40e01007387 */ /* 0x000fe80000100800 */
[----:B------:R1:W-:Y:S04]  /*a13f0*/  STL [R1+0x2cc0], R15 ;  /* 0x002cc00f01007387 */ /* 0x0003e80000100800 */
[----:B------:R-:W2:Y:S04]  /*a1400*/  LDL.LU R19, [R1+0x2ce8] ;  /* 0x002ce80001137983 */ /* 0x000ea80000300800 */
[----:B------:R-:W3:Y:S04]  /*a1410*/  LDL.LU R16, [R1+0x2cec] ;  /* 0x002cec0001107983 */ /* 0x000ee80000300800 */
[----:B------:R-:W-:Y:S04]  /*a1420*/  LDGSTS.E [R3], desc[UR60][R14.64], P1 ;  /* 0x000000000e037fae */ /* 0x000fe8000892187c */
[----:B-1----:R-:W2:Y:S04]  /*a1430*/  LDL.LU R15, [R1+0x2cf0] ;  /* 0x002cf000010f7983 */ /* 0x002ea80000300800 */
[----:B------:R-:W2:Y:S01]  /*a1440*/  LDL.LU R14, [R1+0x2cf4] ;  /* 0x002cf400010e7983 */ /* 0x000ea20000300800 */
[----:B------:R-:W-:-:S02]  /*a1450*/  IADD3 R12, P2, R12, R5, RZ ;  /* 0x000000050c0c7210 */ /* 0x000fc40007f5e0ff */
[----:B------:R-:W-:-:S03]  /*a1460*/  IADD3 R9, P3, R9, R5, RZ ;  /* 0x0000000509097210 */ /* 0x000fc60007f7e0ff */
[----:B------:R1:W-:Y:S01]  /*a1470*/  STL [R1+0x2ccc], R12 ;  /* 0x002ccc0c01007387 */ /* 0x0003e20000100800 */
[----:B------:R-:W-:Y:S01]  /*a1480*/  IMAD.X R13, R13, 0x1, R0, P2 ;  /* 0x000000010d0d7824 */ /* 0x000fe200010e0600 */
[----:B------:R-:W-:-:S04]  /*a1490*/  IADD3.X R10, R10, R0, RZ, P3, !PT ;  /* 0x000000000a0a7210 */ /* 0x000fc80001ffe4ff */
[----:B------:R1:W-:Y:S04]  /*a14a0*/  STL [R1+0x2cc8], R13 ;  /* 0x002cc80d01007387 */ /* 0x0003e80000100800 */
[----:B------:R1:W-:Y:S04]  /*a14b0*/  LDGSTS.E [R3+0x4000], desc[UR60][R12.64], P1 ;  /* 0x040000000c037fae */ /* 0x0003e8000892187c */
[----:B------:R-:W-:Y:S04]  /*a14c0*/  STL [R1+0x2cd4], R9 ;  /* 0x002cd40901007387 */ /* 0x000fe80000100800 */
[----:B------:R1:W-:Y:S02]  /*a14d0*/  STL [R1+0x2cd0], R10 ;  /* 0x002cd00a01007387 */ /* 0x0003e40000100800 */
[----:B-1----:R-:W-:Y:S01]  /*a14e0*/  IMAD.MOV.U32 R12, RZ, RZ, R9 ;  /* 0x000000ffff0c7224 */ /* 0x002fe200078e0009 */
[----:B------:R-:W-:-:S05]  /*a14f0*/  MOV R13, R10 ;  /* 0x0000000a000d7202 */ /* 0x000fca0000000f00 */
[----:B------:R1:W-:Y:S04]  /*a1500*/  LDGSTS.E [R3+0x8000], desc[UR60][R12.64], P1 ;  /* 0x080000000c037fae */ /* 0x0003e8000892187c */
[----:B------:R-:W2:Y:S04]  /*a1510*/  LDL.LU R13, [R1+0x2cf8] ;  /* 0x002cf800010d7983 */ /* 0x000ea80000300800 */
[----:B------:R-:W1:Y:S04]  /*a1520*/  LDL.LU R12, [R1+0x2cfc] ;  /* 0x002cfc00010c7983 */ /* 0x000e680000300800 */
[----:B------:R-:W2:Y:S04]  /*a1530*/  LDL.LU R10, [R1+0x2d00] ;  /* 0x002d0000010a7983 */ /* 0x000ea80000300800 */
[----:B------:R-:W2:Y:S01]  /*a1540*/  LDL.LU R9, [R1+0x2d04] ;  /* 0x002d040001097983 */ /* 0x000ea20000300800 */
[----:B------:R-:W-:-:S04]  /*a1550*/  ISETP.GT.AND P2, PT, R4, 0x1d, PT ;  /* 0x0000001d0400780c */ /* 0x000fc80003f44270 */
[----:B------:R-:W-:Y:S02]  /*a1560*/  SEL R7, RZ, 0x4, !P2 ;  /* 0x00000004ff077807 */ /* 0x000fe40005000000 */
[----:B------:R-:W-:Y:S02]  /*a1570*/  IADD3 R22, P3, R22, R5, RZ ;  /* 0x0000000516167210 */ /* 0x000fe40007f7e0ff */
[----:B------:R-:W-:-:S03]  /*a1580*/  SEL R7, R7, RZ, !P0 ;  /* 0x000000ff07077207 */ /* 0x000fc60004000000 */
[----:B------:R-:W-:Y:S01]  /*a1590*/  IMAD.X R23, R23, 0x1, R0, P3 ;  /* 0x0000000117177824 */ /* 0x000fe200018e0600 */
[----:B------:R-:W-:Y:S01]  /*a15a0*/  ISETP.NE.U32.AND P2, PT, R7, RZ, PT ;  /* 0x000000ff0700720c */ /* 0x000fe20003f45070 */
[----:B------:R-:W-:Y:S04]  /*a15b0*/  STL [R1+0x2cdc], R22 ;  /* 0x002cdc1601007387 */ /* 0x000fe80000100800 */
[----:B------:R4:W-:Y:S04]  /*a15c0*/  STL [R1+0x2cd8], R23 ;  /* 0x002cd81701007387 */ /* 0x0009e80000100800 */
[----:B------:R-:W-:Y:S01]  /*a15d0*/  LDGSTS.E [R3+0xc000], desc[UR60][R22.64], P1 ;  /* 0x0c00000016037fae */ /* 0x000fe2000892187c */
[----:B----4-:R-:W-:-:S04]  /*a15e0*/  IADD3 R20, P4, R20, R5, RZ ;  /* 0x0000000514147210 */ /* 0x010fc80007f9e0ff */
[----:B------:R-:W-:Y:S01]  /*a15f0*/  IADD3.X R21, R21, R0, RZ, P4, !PT ;  /* 0x0000000015157210 */ /* 0x000fe200027fe4ff */
[----:B------:R-:W-:Y:S04]  /*a1600*/  STL [R1+0x2ce4], R20 ;  /* 0x002ce41401007387 */ /* 0x000fe80000100800 */
[----:B------:R4:W-:Y:S04]  /*a1610*/  STL [R1+0x2ce0], R21 ;  /* 0x002ce01501007387 */ /* 0x0009e80000100800 */
[----:B------:R-:W2:Y:S04]  /*a1620*/  LDL.LU R23, [R1+0x2d08] ;  /* 0x002d080001177983 */ /* 0x000ea80000300800 */
[----:B------:R-:W2:Y:S04]  /*a1630*/  LDL.LU R22, [R1+0x2d0c] ;  /* 0x002d0c0001167983 */ /* 0x000ea80000300800 */
[----:B------:R-:W-:Y:S04]  /*a1640*/  LDGSTS.E [R3+0x4], desc[UR60][R20.64], P2 ;  /* 0x0000400014037fae */ /* 0x000fe8000912187c */
[----:B----4-:R-:W4:Y:S04]  /*a1650*/  LDL.LU R21, [R1+0x2d10] ;  /* 0x002d100001157983 */ /* 0x010f280000300800 */
[----:B------:R-:W4:Y:S01]  /*a1660*/  LDL.LU R20, [R1+0x2d14] ;  /* 0x002d140001147983 */ /* 0x000f220000300800 */
[----:B---3--:R-:W-:-:S05]  /*a1670*/  IADD3 R16, P1, R16, R5, RZ ;  /* 0x0000000510107210 */ /* 0x008fca0007f3e0ff */
[----:B--2---:R-:W-:Y:S01]  /*a1680*/  IMAD.X R19, R19, 0x1, R0, P1 ;  /* 0x0000000113137824 */ /* 0x004fe200008e0600 */
[----:B------:R-:W-:Y:S01]  /*a1690*/  STL [R1+0x2cec], R16 ;  /* 0x002cec1001007387 */ /* 0x000fe20000100800 */
[----:B------:R-:W-:Y:S01]  /*a16a0*/  IMAD.MOV.U32 R84, RZ, RZ, R16 ;  /* 0x000000ffff547224 */ /* 0x000fe200078e0010 */
[----:B------:R-:W-:Y:S02]  /*a16b0*/  IADD3 R14, P3, R14, R5, RZ ;  /* 0x000000050e0e7210 */ /* 0x000fe40007f7e0ff */
[----:B------:R-:W-:Y:S02]  /*a16c0*/  MOV R85, R19 ;  /* 0x0000001300557202 */ /* 0x000fe40000000f00 */
[----:B------:R-:W-:Y:S01]  /*a16d0*/  IADD3.X R15, R15, R0, RZ, P3, !PT ;  /* 0x000000000f0f7210 */ /* 0x000fe20001ffe4ff */
[----:B------:R2:W-:Y:S04]  /*a16e0*/  STL [R1+0x2ce8], R19 ;  /* 0x002ce81301007387 */ /* 0x0005e80000100800 */
[----:B------:R-:W-:Y:S04]  /*a16f0*/  STL [R1+0x2cf4], R14 ;  /* 0x002cf40e01007387 */ /* 0x000fe80000100800 */
[----:B------:R-:W-:Y:S04]  /*a1700*/  LDGSTS.E [R3+0x4004], desc[UR60][R84.64], P2 ;  /* 0x0400400054037fae */ /* 0x000fe8000912187c */
[----:B------:R3:W-:Y:S04]  /*a1710*/  STL [R1+0x2cf0], R15 ;  /* 0x002cf00f01007387 */ /* 0x0007e80000100800 */
[----:B------:R-:W-:Y:S04]  /*a1720*/  LDGSTS.E [R3+0x8004], desc[UR60][R14.64], P2 ;  /* 0x080040000e037fae */ /* 0x000fe8000912187c */
[----:B--2---:R-:W2:Y:S04]  /*a1730*/  LDL.LU R19, [R1+0x2d18] ;  /* 0x002d180001137983 */ /* 0x004ea80000300800 */
[----:B------:R-:W2:Y:S04]  /*a1740*/  LDL.LU R16, [R1+0x2d1c] ;  /* 0x002d1c0001107983 */ /* 0x000ea80000300800 */
[----:B---3--:R-:W3:Y:S04]  /*a1750*/  LDL.LU R15, [R1+0x2d20] ;  /* 0x002d2000010f7983 */ /* 0x008ee80000300800 */
[----:B------:R-:W3:Y:S01]  /*a1760*/  LDL.LU R14, [R1+0x2d24] ;  /* 0x002d2400010e7983 */ /* 0x000ee20000300800 */
[----:B------:R-:W-:-:S04]  /*a1770*/  ISETP.GT.AND P1, PT, R4, 0x1e, PT ;  /* 0x0000001e0400780c */ /* 0x000fc80003f24270 */
[----:B------:R-:W-:-:S04]  /*a1780*/  SEL R7, RZ, 0x4, !P1 ;  /* 0x00000004ff077807 */ /* 0x000fc80004800000 */
[----:B------:R-:W-:-:S04]  /*a1790*/  SEL R7, R7, RZ, !P0 ;  /* 0x000000ff07077207 */ /* 0x000fc80004000000 */
[----:B------:R-:W-:Y:S02]  /*a17a0*/  ISETP.NE.U32.AND P1, PT, R7, RZ, PT ;  /* 0x000000ff0700720c */ /* 0x000fe40003f25070 */
[-C--:B-1----:R-:W-:Y:S02]  /*a17b0*/  IADD3 R12, P3, R12, R5.reuse, RZ ;  /* 0x000000050c0c7210 */ /* 0x082fe40007f7e0ff */
[----:B------:R-:W-:-:S03]  /*a17c0*/  IADD3 R9, P4, R9, R5, RZ ;  /* 0x0000000509097210 */ /* 0x000fc60007f9e0ff */
[----:B------:R-:W-:Y:S01]  /*a17d0*/  IMAD.X R13, R13, 0x1, R0, P3 ;  /* 0x000000010d0d7824 */ /* 0x000fe200018e0600 */
[----:B------:R-:W-:Y:S01]  /*a17e0*/  IADD3.X R10, R10, R0, RZ, P4, !PT ;  /* 0x000000000a0a7210 */ /* 0x000fe200027fe4ff */
[----:B------:R1:W-:Y:S04]  /*a17f0*/  STL [R1+0x2cfc], R12 ;  /* 0x002cfc0c01007387 */ /* 0x0003e80000100800 */
[----:B------:R1:W-:Y:S04]  /*a1800*/  STL [R1+0x2cf8], R13 ;  /* 0x002cf80d01007387 */ /* 0x0003e80000100800 */
[----:B------:R1:W-:Y:S04]  /*a1810*/  LDGSTS.E [R3+0xc004], desc[UR60][R12.64], P2 ;  /* 0x0c0040000c037fae */ /* 0x0003e8000912187c */
[----:B------:R-:W-:Y:S04]  /*a1820*/  STL [R1+0x2d04], R9 ;  /* 0x002d040901007387 */ /* 0x000fe80000100800 */
[----:B------:R1:W-:Y:S02]  /*a1830*/  STL [R1+0x2d00], R10 ;  /* 0x002d000a01007387 */ /* 0x0003e40000100800 */
[----:B-1----:R-:W-:Y:S01]  /*a1840*/  IMAD.MOV.U32 R12, RZ, RZ, R9 ;  /* 0x000000ffff0c7224 */ /* 0x002fe200078e0009 */
[----:B------:R-:W-:-:S05]  /*a1850*/  MOV R13, R10 ;  /* 0x0000000a000d7202 */ /* 0x000fca0000000f00 */
[----:B------:R1:W-:Y:S04]  /*a1860*/  LDGSTS.E [R3+0x8], desc[UR60][R12.64], P1 ;  /* 0x000080000c037fae */ /* 0x0003e8000892187c */
[----:B------:R-:W3:Y:S04]  /*a1870*/  LDL.LU R13, [R1+0x2d28] ;  /* 0x002d2800010d7983 */ /* 0x000ee80000300800 */
[----:B------:R-:W1:Y:S04]  /*a1880*/  LDL.LU R12, [R1+0x2d2c] ;  /* 0x002d2c00010c7983 */ /* 0x000e680000300800 */
[----:B------:R-:W3:Y:S04]  /*a1890*/  LDL.LU R10, [R1+0x2d30] ;  /* 0x002d3000010a7983 */ /* 0x000ee80000300800 */
[----:B------:R-:W3:Y:S01]  /*a18a0*/  LDL.LU R9, [R1+0x2d34] ;  /* 0x002d340001097983 */ /* 0x000ee20000300800 */
[----:B------:R-:W-:-:S05]  /*a18b0*/  IADD3 R22, P2, R22, R5, RZ ;  /* 0x0000000516167210 */ /* 0x000fca0007f5e0ff */
[----:B------:R-:W-:Y:S01]  /*a18c0*/  IMAD.X R23, R23, 0x1, R0, P2 ;  /* 0x0000000117177824 */ /* 0x000fe200010e0600 */
[----:B------:R-:W-:Y:S02]  /*a18d0*/  ISETP.GT.AND P2, PT, R4, 0x1f, PT ;  /* 0x0000001f0400780c */ /* 0x000fe40003f44270 */
[----:B----4-:R-:W-:Y:S01]  /*a18e0*/  IADD3 R20, P3, R20, R5, RZ ;  /* 0x0000000514147210 */ /* 0x010fe20007f7e0ff */
[----:B------:R-:W-:Y:S01]  /*a18f0*/  STL [R1+0x2d0c], R22 ;  /* 0x002d0c1601007387 */ /* 0x000fe20000100800 */
[----:B------:R-:W-:-:S03]  /*a1900*/  SEL R7, RZ, 0x4, !P2 ;  /* 0x00000004ff077807 */ /* 0x000fc60005000000 */
[----:B------:R-:W-:Y:S01]  /*a1910*/  LDGSTS.E [R3+0x4008], desc[UR60][R22.64], P1 ;  /* 0x0400800016037fae */ /* 0x000fe2000892187c */
[----:B------:R-:W-:-:S03]  /*a1920*/  IADD3.X R21, R21, R0, RZ, P3, !PT ;  /* 0x0000000015157210 */ /* 0x000fc60001ffe4ff */
[----:B------:R4:W-:Y:S04]  /*a1930*/  STL [R1+0x2d08], R23 ;  /* 0x002d081701007387 */ /* 0x0009e80000100800 */
[----:B------:R-:W-:Y:S01]  /*a1940*/  STL [R1+0x2d14], R20 ;  /* 0x002d141401007387 */ /* 0x000fe20000100800 */
[----:B------:R-:W-:-:S03]  /*a1950*/  SEL R7, R7, RZ, !P0 ;  /* 0x000000ff07077207 */ /* 0x000fc60004000000 */
[----:B------:R4:W-:Y:S04]  /*a1960*/  STL [R1+0x2d10], R21 ;  /* 0x002d101501007387 */ /* 0x0009e80000100800 */
[----:B------:R-:W-:Y:S01]  /*a1970*/  LDGSTS.E [R3+0x8008], desc[UR60][R20.64], P1 ;  /* 0x0800800014037fae */ /* 0x000fe2000892187c */
[----:B------:R-:W-:-:S03]  /*a1980*/  ISETP.NE.U32.AND P2, PT, R7, RZ, PT ;  /* 0x000000ff0700720c */ /* 0x000fc60003f45070 */
[----:B----4-:R-:W4:Y:S04]  /*a1990*/  LDL.LU R23, [R1+0x2d38] ;  /* 0x002d380001177983 */ /* 0x010f280000300800 */
[----:B------:R-:W4:Y:S04]  /*a19a0*/  LDL.LU R22, [R1+0x2d3c] ;  /* 0x002d3c0001167983 */ /* 0x000f280000300800 */
[----:B------:R-:W4:Y:S04]  /*a19b0*/  LDL.LU R21, [R1+0x30c0] ;  /* 0x0030c00001157983 */ /* 0x000f280000300800 */
[----:B------:R-:W4:Y:S01]  /*a19c0*/  LDL.LU R20, [R1+0x30c4] ;  /* 0x0030c40001147983 */ /* 0x000f220000300800 */
[----:B--2---:R-:W-:-:S02]  /*a19d0*/  IADD3 R16, P3, R16, R5, RZ ;  /* 0x0000000510107210 */ /* 0x004fc40007f7e0ff */
[----:B---3--:R-:W-:-:S03]  /*a19e0*/  IADD3 R14, P4, R14, R5, RZ ;  /* 0x000000050e0e7210 */ /* 0x008fc60007f9e0ff */
[----:B------:R-:W-:Y:S01]  /*a19f0*/  IMAD.X R19, R19, 0x1, R0, P3 ;  /* 0x0000000113137824 */ /* 0x000fe200018e0600 */
[----:B------:R-:W-:Y:S01]  /*a1a00*/  STL [R1+0x2d1c], R16 ;  /* 0x002d1c1001007387 */ /* 0x000fe20000100800 */
[----:B------:R-:W-:Y:S01]  /*a1a10*/  IADD3.X R15, R15, R0, RZ, P4, !PT ;  /* 0x000000000f0f7210 */ /* 0x000fe200027fe4ff */
[----:B------:R-:W-:Y:S02]  /*a1a20*/  IMAD.MOV.U32 R84, RZ, RZ, R16 ;  /* 0x000000ffff547224 */ /* 0x000fe400078e0010 */
[----:B------:R2:W-:Y:S01]  /*a1a30*/  STL [R1+0x2d18], R19 ;  /* 0x002d181301007387 */ /* 0x0005e20000100800 */
[----:B------:R-:W-:-:S03]  /*a1a40*/  MOV R85, R19 ;  /* 0x0000001300557202 */ /* 0x000fc60000000f00 */
[----:B------:R-:W-:Y:S04]  /*a1a50*/  STL [R1+0x2d24], R14 ;  /* 0x002d240e01007387 */ /* 0x000fe80000100800 */
[----:B------:R3:W-:Y:S04]  /*a1a60*/  STL [R1+0x2d20], R15 ;  /* 0x002d200f01007387 */ /* 0x0007e80000100800 */
[----:B------:R-:W-:Y:S04]  /*a1a70*/  LDGSTS.E [R3+0xc008], desc[UR60][R84.64], P1 ;  /* 0x0c00800054037fae */ /* 0x000fe8000892187c */
[----:B------:R-:W-:Y:S04]  /*a1a80*/  LDGSTS.E [R3+0xc], desc[UR60][R14.64], P2 ;  /* 0x0000c0000e037fae */ /* 0x000fe8000912187c */
[----:B--2---:R-:W2:Y:S04]  /*a1a90*/  LDL.LU R19, [R1+0x30c8] ;  /* 0x0030c80001137983 */ /* 0x004ea80000300800 */
[----:B------:R-:W2:Y:S04]  /*a1aa0*/  LDL.LU R16, [R1+0x30cc] ;  /* 0x0030cc0001107983 */ /* 0x000ea80000300800 */
[----:B---3--:R-:W3:Y:S04]  /*a1ab0*/  LDL.LU R15, [R1+0x30d0] ;  /* 0x0030d000010f7983 */ /* 0x008ee80000300800 */
[----:B------:R-:W3:Y:S01]  /*a1ac0*/  LDL.LU R14, [R1+0x30d4] ;  /* 0x0030d400010e7983 */ /* 0x000ee20000300800 */
[----:B-1----:R-:W-:-:S02]  /*a1ad0*/  IADD3 R12, P1, R12, R5, RZ ;  /* 0x000000050c0c7210 */ /* 0x002fc40007f3e0ff */
        /* <DEDUP_REMOVED lines=15> */
[----:B------:R-:W-:-:S04]  /*a1bd0*/  ISETP.GT.AND P1, PT, R4, 0x3c, PT ;  /* 0x0000003c0400780c */ /* 0x000fc80003f24270 */
[----:B------:R-:W-:Y:S02]  /*a1be0*/  SEL R7, RZ, 0x4, !P1 ;  /* 0x00000004ff077807 */ /* 0x000fe40004800000 */
[-C--:B----4-:R-:W-:Y:S02]  /*a1bf0*/  IADD3 R22, P3, R22, R5.reuse, RZ ;  /* 0x0000000516167210 */ /* 0x090fe40007f7e0ff */
[----:B------:R-:W-:Y:S02]  /*a1c00*/  SEL R7, R7, RZ, !P0 ;  /* 0x000000ff07077207 */ /* 0x000fe40004000000 */
[-C--:B------:R-:W-:Y:S01]  /*a1c10*/  IADD3 R20, P4, R20, R5.reuse, RZ ;  /* 0x0000000514147210 */ /* 0x080fe20007f9e0ff */
[----:B------:R-:W-:Y:S01]  /*a1c20*/  IMAD.X R23, R23, 0x1, R0, P3 ;  /* 0x0000000117177824 */ /* 0x000fe200018e0600 */
[----:B------:R-:W-:Y:S02]  /*a1c30*/  ISETP.NE.U32.AND P1, PT, R7, RZ, PT ;  /* 0x000000ff0700720c */ /* 0x000fe40003f25070 */
[----:B------:R-:W-:Y:S01]  /*a1c40*/  IADD3.X R21, R21, R0, RZ, P4, !PT ;  /* 0x0000000015157210 */ /* 0x000fe200027fe4ff */
[----:B------:R-:W-:Y:S04]  /*a1c50*/  STL [R1+0x2d3c], R22 ;  /* 0x002d3c1601007387 */ /* 0x000fe80000100800 */
[----:B------:R4:W-:Y:S04]  /*a1c60*/  STL [R1+0x2d38], R23 ;  /* 0x002d381701007387 */ /* 0x0009e80000100800 */
[----:B------:R-:W-:Y:S04]  /*a1c70*/  STL [R1+0x30c4], R20 ;  /* 0x0030c41401007387 */ /* 0x000fe80000100800 */
[----:B------:R-:W-:Y:S04]  /*a1c80*/  LDGSTS.E [R3+0xc00c], desc[UR60][R22.64], P2 ;  /* 0x0c00c00016037fae */ /* 0x000fe8000912187c */
[----:B------:R4:W-:Y:S04]  /*a1c90*/  STL [R1+0x30c0], R21 ;  /* 0x0030c01501007387 */ /* 0x0009e80000100800 */
[----:B------:R-:W-:Y:S04]  /*a1ca0*/  LDGSTS.E [R3+0x10000], desc[UR60][R20.64], P1 ;  /* 0x1000000014037fae */ /* 0x000fe8000892187c */
[----:B----4-:R-:W4:Y:S04]  /*a1cb0*/  LDL.LU R23, [R1+0x30e8] ;  /* 0x0030e80001177983 */ /* 0x010f280000300800 */
[----:B------:R-:W4:Y:S04]  /*a1cc0*/  LDL.LU R22, [R1+0x30ec] ;  /* 0x0030ec0001167983 */ /* 0x000f280000300800 */
[----:B------:R-:W4:Y:S04]  /*a1cd0*/  LDL.LU R21, [R1+0x30f0] ;  /* 0x0030f00001157983 */ /* 0x000f280000300800 */
[----:B------:R-:W4:Y:S01]  /*a1ce0*/  LDL.LU R20, [R1+0x30f4] ;  /* 0x0030f40001147983 */ /* 0x000f220000300800 */
[----:B--2---:R-:W-:-:S05]  /*a1cf0*/  IADD3 R16, P2, R16, R5, RZ ;  /* 0x0000000510107210 */ /* 0x004fca0007f5e0ff */
[----:B------:R-:W-:Y:S01]  /*a1d00*/  IMAD.X R19, R19, 0x1, R0, P2 ;  /* 0x0000000113137824 */ /* 0x000fe200010e0600 */
[----:B---3--:R-:W-:Y:S01]  /*a1d10*/  IADD3 R14, P3, R14, R5, RZ ;  /* 0x000000050e0e7210 */ /* 0x008fe20007f7e0ff */
[----:B------:R-:W-:Y:S01]  /*a1d20*/  STL [R1+0x30cc], R16 ;  /* 0x0030cc1001007387 */ /* 0x000fe20000100800 */
[----:B------:R-:W-:Y:S02]  /*a1d30*/  IMAD.MOV.U32 R84, RZ, RZ, R16 ;  /* 0x000000ffff547224 */ /* 0x000fe400078e0010 */
[----:B------:R-:W-:Y:S02]  /*a1d40*/  IADD3.X R15, R15, R0, RZ, P3, !PT ;  /* 0x000000000f0f7210 */ /* 0x000fe40001ffe4ff */
[----:B------:R-:W-:Y:S01]  /*a1d50*/  MOV R85, R19 ;  /* 0x0000001300557202 */ /* 0x000fe20000000f00 */
[----:B------:R2:W-:Y:S04]  /*a1d60*/  STL [R1+0x30c8], R19 ;  /* 0x0030c81301007387 */ /* 0x0005e80000100800 */
        /* <DEDUP_REMOVED lines=28> */
[----:B----4-:R-:W-:-:S02]  /*a1f30*/  IADD3 R22, P1, R22, R5, RZ ;  /* 0x0000000516167210 */ /* 0x010fc40007f3e0ff */
[----:B------:R-:W-:-:S03]  /*a1f40*/  IADD3 R20, P3, R20, R5, RZ ;  /* 0x0000000514147210 */ /* 0x000fc60007f7e0ff */
[----:B------:R-:W-:Y:S01]  /*a1f50*/  IMAD.X R23, R23, 0x1, R0, P1 ;  /* 0x0000000117177824 */ /* 0x000fe200008e0600 */
[----:B------:R-:W-:Y:S02]  /*a1f60*/  ISETP.GT.AND P1, PT, R4, 0x3e, PT ;  /* 0x0000003e0400780c */ /* 0x000fe40003f24270 */
[----:B------:R-:W-:Y:S01]  /*a1f70*/  IADD3.X R21, R21, R0, RZ, P3, !PT ;  /* 0x0000000015157210 */ /* 0x000fe20001ffe4ff */
[----:B------:R-:W-:Y:S04]  /*a1f80*/  STL [R1+0x30ec], R22 ;  /* 0x0030ec1601007387 */ /* 0x000fe80000100800 */
[----:B------:R4:W-:Y:S01]  /*a1f90*/  STL [R1+0x30e8], R23 ;  /* 0x0030e81701007387 */ /* 0x0009e20000100800 */
[----:B------:R-:W-:-:S03]  /*a1fa0*/  SEL R7, RZ, 0x4, !P1 ;  /* 0x00000004ff077807 */ /* 0x000fc60004800000 */
[----:B------:R-:W-:Y:S04]  /*a1fb0*/  STL [R1+0x30f4], R20 ;  /* 0x0030f41401007387 */ /* 0x000fe80000100800 */
[----:B------:R-:W-:Y:S04]  /*a1fc0*/  LDGSTS.E [R3+0x14004], desc[UR60][R22.64], P2 ;  /* 0x1400400016037fae */ /* 0x000fe8000912187c */
[----:B------:R4:W-:Y:S01]  /*a1fd0*/  STL [R1+0x30f0], R21 ;  /* 0x0030f01501007387 */ /* 0x0009e20000100800 */
[----:B------:R-:W-:-:S03]  /*a1fe0*/  SEL R7, R7, RZ, !P0 ;  /* 0x000000ff07077207 */ /* 0x000fc60004000000 */
[----:B------:R-:W-:Y:S01]  /*a1ff0*/  LDGSTS.E [R3+0x18004], desc[UR60][R20.64], P2 ;  /* 0x1800400014037fae */ /* 0x000fe2000912187c */
[----:B------:R-:W-:-:S03]  /*a2000*/  ISETP.NE.U32.AND P1, PT, R7, RZ, PT ;  /* 0x000000ff0700720c */ /* 0x000fc60003f25070 */
[----:B----4-:R-:W4:Y:S04]  /*a2010*/  LDL.LU R23, [R1+0x3118] ;  /* 0x0031180001177983 */ /* 0x010f280000300800 */
[----:B------:R-:W4:Y:S04]  /*a2020*/  LDL.LU R22, [R1+0x311c] ;  /* 0x00311c0001167983 */ /* 0x000f280000300800 */
[----:B------:R-:W4:Y:S04]  /*a2030*/  LDL.LU R21, [R1+0x3120] ;  /* 0x0031200001157983 */ /* 0x000f280000300800 */
[----:B------:R-:W4:Y:S01]  /*a2040*/  LDL.LU R20, [R1+0x3124] ;  /* 0x0031240001147983 */ /* 0x000f220000300800 */
[----:B--2---:R-:W-:-:S05]  /*a2050*/  IADD3 R16, P3, R16, R5, RZ ;  /* 0x0000000510107210 */ /* 0x004fca0007f7e0ff */
[----:B------:R-:W-:Y:S01]  /*a2060*/  IMAD.X R19, R19, 0x1, R0, P3 ;  /* 0x0000000113137824 */ /* 0x000fe200018e0600 */
[----:B---3--:R-:W-:Y:S01]  /*a2070*/  IADD3 R14, P4, R14, R5, RZ ;  /* 0x000000050e0e7210 */ /* 0x008fe20007f9e0ff */
[----:B------:R-:W-:Y:S03]  /*a2080*/  STL [R1+0x30fc], R16 ;  /* 0x0030fc1001007387 */ /* 0x000fe60000100800 */
[----:B------:R-:W-:Y:S01]  /*a2090*/  IADD3.X R15, R15, R0, RZ, P4, !PT ;  /* 0x000000000f0f7210 */ /* 0x000fe200027fe4ff */
[----:B------:R2:W-:Y:S01]  /*a20a0*/  STL [R1+0x30f8], R19 ;  /* 0x0030f81301007387 */ /* 0x0005e20000100800 */
[----:B------:R-:W-:Y:S01]  /*a20b0*/  IMAD.MOV.U32 R84, RZ, RZ, R16 ;  /* 0x000000ffff547224 */ /* 0x000fe200078e0010 */
[----:B------:R-:W-:Y:S02]  /*a20c0*/  MOV R85, R19 ;  /* 0x0000001300557202 */ /* 0x000fe40000000f00 */
        /* <DEDUP_REMOVED lines=16> */
[----:B------:R4:W-:Y:S01]  /*a21d0*/  STL [R1+0x3110], R10 ;  /* 0x0031100a01007387 */ /* 0x0009e20000100800 */
[----:B-1----:R-:W-:Y:S01]  /*a21e0*/  IMAD.MOV.U32 R12, RZ, RZ, R9 ;  /* 0x000000ffff0c7224 */ /* 0x002fe200078e0009 */
[----:B------:R-:W-:-:S05]  /*a21f0*/  MOV R13, R10 ;  /* 0x0000000a000d7202 */ /* 0x000fca0000000f00 */
[----:B------:R1:W-:Y:S04]  /*a2200*/  LDGSTS.E [R3+0x18008], desc[UR60][R12.64], P1 ;  /* 0x180080000c037fae */ /* 0x0003e8000892187c */
[----:B------:R-:W3:Y:S04]  /*a2210*/  LDL.LU R13, [R1+0x3138] ;  /* 0x00313800010d7983 */ /* 0x000ee80000300800 */
[----:B------:R-:W1:Y:S04]  /*a2220*/  LDL.LU R12, [R1+0x313c] ;  /* 0x00313c00010c7983 */ /* 0x000e680000300800 */
[----:B----4-:R-:W4:Y:S04]  /*a2230*/  LDL.LU R10, [R1+0x34c0] ;  /* 0x0034c000010a7983 */ /* 0x010f280000300800 */
[----:B------:R-:W4:Y:S01]  /*a2240*/  LDL.LU R9, [R1+0x34c4] ;  /* 0x0034c40001097983 */ /* 0x000f220000300800 */
[----:B------:R-:W-:-:S02]  /*a2250*/  ISETP.GT.AND P2, PT, R4, 0x3f, PT ;  /* 0x0000003f0400780c */ /* 0x000fc40003f44270 */
[-C--:B------:R-:W-:Y:S02]  /*a2260*/  IADD3 R22, P3, R22, R5.reuse, RZ ;  /* 0x0000000516167210 */ /* 0x080fe40007f7e0ff */
[----:B------:R-:W-:Y:S02]  /*a2270*/  SEL R7, RZ, 0x4, !P2 ;  /* 0x00000004ff077807 */ /* 0x000fe40005000000 */
[-C--:B------:R-:W-:Y:S02]  /*a2280*/  IADD3 R20, P4, R20, R5.reuse, RZ ;  /* 0x0000000514147210 */ /* 0x080fe40007f9e0ff */
[----:B------:R-:W-:Y:S01]  /*a2290*/  SEL R7, R7, RZ, !P0 ;  /* 0x000000ff07077207 */ /* 0x000fe20004000000 */
[----:B------:R-:W-:Y:S01]  /*a22a0*/  IMAD.X R23, R23, 0x1, R0, P3 ;  /* 0x0000000117177824 */ /* 0x000fe200018e0600 */
[----:B------:R-:W-:Y:S02]  /*a22b0*/  IADD3.X R21, R21, R0, RZ, P4, !PT ;  /* 0x0000000015157210 */ /* 0x000fe400027fe4ff */
[----:B------:R-:W-:Y:S01]  /*a22c0*/  ISETP.NE.U32.AND P2, PT, R7, RZ, PT ;  /* 0x000000ff0700720c */ /* 0x000fe20003f45070 */
[----:B------:R-:W-:Y:S04]  /*a22d0*/  STL [R1+0x311c], R22 ;  /* 0x00311c1601007387 */ /* 0x000fe80000100800 */
[----:B------:R2:W-:Y:S04]  /*a22e0*/  STL [R1+0x3118], R23 ;  /* 0x0031181701007387 */ /* 0x0005e80000100800 */
[----:B------:R-:W-:Y:S04]  /*a22f0*/  STL [R1+0x3124], R20 ;  /* 0x0031241401007387 */ /* 0x000fe80000100800 */
[----:B------:R-:W-:Y:S04]  /*a2300*/  LDGSTS.E [R3+0x1c008], desc[UR60][R22.64], P1 ;  /* 0x1c00800016037fae */ /* 0x000fe8000892187c */
[----:B------:R2:W-:Y:S04]  /*a2310*/  STL [R1+0x3120], R21 ;  /* 0x0031201501007387 */ /* 0x0005e80000100800 */
[----:B------:R-:W-:Y:S04]  /*a2320*/  LDGSTS.E [R3+0x1000c], desc[UR60][R20.64], P2 ;  /* 0x1000c00014037fae */ /* 0x000fe8000912187c */
[----:B--2---:R-:W2:Y:S04]  /*a2330*/  LDL.LU R23, [R1+0x34c8] ;  /* 0x0034c80001177983 */ /* 0x004ea80000300800 */
[----:B------:R-:W2:Y:S04]  /*a2340*/  LDL.LU R22, [R1+0x34cc] ;  /* 0x0034cc0001167983 */ /* 0x000ea80000300800 */
[----:B------:R-:W2:Y:S04]  /*a2350*/  LDL.LU R21, [R1+0x34d0] ;  /* 0x0034d00001157983 */ /* 0x000ea80000300800 */
[----:B------:R-:W2:Y:S01]  /*a2360*/  LDL.LU R20, [R1+0x34d4] ;  /* 0x0034d40001147983 */ /* 0x000ea20000300800 */
[----:B------:R-:W-:-:S05]  /*a2370*/  IADD3 R16, P1, R16, R5, RZ ;  /* 0x0000000510107210 */ /* 0x000fca0007f3e0ff */
        /* <DEDUP_REMOVED lines=11> */
[----:B---3--:R-:W3:Y:S04]  /*a2430*/  LDL.LU R19, [R1+0x34d8] ;  /* 0x0034d80001137983 */ /* 0x008ee80000300800 */
[----:B------:R-:W3:Y:S04]  /*a2440*/  LDL.LU R16, [R1+0x34dc] ;  /* 0x0034dc0001107983 */ /* 0x000ee80000300800 */
[----:B------:R-:W3:Y:S04]  /*a2450*/  LDL.LU R15, [R1+0x34e0] ;  /* 0x0034e000010f7983 */ /* 0x000ee80000300800 */
[----:B------:R-:W3:Y:S01]  /*a2460*/  LDL.LU R14, [R1+0x34e4] ;  /* 0x0034e400010e7983 */ /* 0x000ee20000300800 */
[----:B------:R-:W-:-:S04]  /*a2470*/  ISETP.GT.AND P1, PT, R4, 0x5c, PT ;  /* 0x0000005c0400780c */ /* 0x000fc80003f24270 */
[----:B------:R-:W-:-:S04]  /*a2480*/  SEL R7, RZ, 0x4, !P1 ;  /* 0x00000004ff077807 */ /* 0x000fc80004800000 */
[----:B------:R-:W-:-:S04]  /*a2490*/  SEL R7, R7, RZ, !P0 ;  /* 0x000000ff07077207 */ /* 0x000fc80004000000 */
[----:B------:R-:W-:Y:S02]  /*a24a0*/  ISETP.NE.U32.AND P1, PT, R7, RZ, PT ;  /* 0x000000ff0700720c */ /* 0x000fe40003f25070 */
[-C--:B-1----:R-:W-:Y:S02]  /*a24b0*/  IADD3 R12, P3, R12, R5.reuse, RZ ;  /* 0x000000050c0c7210 */ /* 0x082fe40007f7e0ff */
        /* <DEDUP_REMOVED lines=9> */
[----:B----4-:R-:W-:-:S05]  /*a2550*/  MOV R13, R10 ;  /* 0x0000000a000d7202 */ /* 0x010fca0000000f00 */
[----:B------:R1:W-:Y:S04]  /*a2560*/  LDGSTS.E [R3+0x20000], desc[UR60][R12.64], P1 ;  /* 0x200000000c037fae */ /* 0x0003e8000892187c */
[----:B------:R-:W4:Y:S04]  /*a2570*/  LDL.LU R13, [R1+0x34e8] ;  /* 0x0034e800010d7983 */ /* 0x000f280000300800 */
[----:B------:R-:W1:Y:S04]  /*a2580*/  LDL.LU R12, [R1+0x34ec] ;  /* 0x0034ec00010c7983 */ /* 0x000e680000300800 */
[----:B--2---:R-:W2:Y:S04]  /*a2590*/  LDL.LU R10, [R1+0x34f0] ;  /* 0x0034f000010a7983 */ /* 0x004ea80000300800 */
[----:B------:R-:W4:Y:S01]  /*a25a0*/  LDL.LU R9, [R1+0x34f4] ;  /* 0x0034f40001097983 */ /* 0x000f220000300800 */
[----:B------:R-:W-:-:S02]  /*a25b0*/  IADD3 R22, P2, R22, R5, RZ ;  /* 0x0000000516167210 */ /* 0x000fc40007f5e0ff */
[----:B------:R-:W-:-:S03]  /*a25c0*/  IADD3 R20, P3, R20, R5, RZ ;  /* 0x0000000514147210 */ /* 0x000fc60007f7e0ff */
[----:B------:R-:W-:Y:S01]  /*a25d0*/  IMAD.X R23, R23, 0x1, R0, P2 ;  /* 0x0000000117177824 */ /* 0x000fe200010e0600 */
[----:B------:R-:W-:Y:S02]  /*a25e0*/  ISETP.GT.AND P2, PT, R4, 0x5d, PT ;  /* 0x0000005d0400780c */ /* 0x000fe40003f44270 */
[----:B------:R-:W-:Y:S01]  /*a25f0*/  IADD3.X R21, R21, R0, RZ, P3, !PT ;  /* 0x0000000015157210 */ /* 0x000fe20001ffe4ff */
[----:B------:R-:W-:Y:S04]  /*a2600*/  STL [R1+0x34cc], R22 ;  /* 0x0034cc1601007387 */ /* 0x000fe80000100800 */
[----:B------:R-:W-:Y:S01]  /*a2610*/  LDGSTS.E [R3+0x24000], desc[UR60][R22.64], P1 ;  /* 0x2400000016037fae */ /* 0x000fe2000892187c */
[----:B------:R-:W-:-:S03]  /*a2620*/  SEL R7, RZ, 0x4, !P2 ;  /* 0x00000004ff077807 */ /* 0x000fc60005000000 */
[----:B------:R3:W-:Y:S04]  /*a2630*/  STL [R1+0x34c8], R23 ;  /* 0x0034c81701007387 */ /* 0x0007e80000100800 */
[----:B------:R-:W-:Y:S04]  /*a2640*/  STL [R1+0x34d4], R20 ;  /* 0x0034d41401007387 */ /* 0x000fe80000100800 */
[----:B------:R3:W-:Y:S01]  /*a2650*/  STL [R1+0x34d0], R21 ;  /* 0x0034d01501007387 */ /* 0x0007e20000100800 */
[----:B------:R-:W-:-:S03]  /*a2660*/  SEL R7, R7, RZ, !P0 ;  /* 0x000000ff07077207 */ /* 0x000fc60004000000 */
[----:B------:R-:W-:Y:S01]  /*a2670*/  LDGSTS.E [R3+0x28000], desc[UR60][R20.64], P1 ;  /* 0x2800000014037fae */ /* 0x000fe2000892187c */
[----:B------:R-:W-:-:S03]  /*a2680*/  ISETP.NE.U32.AND P2, PT, R7, RZ, PT ;  /* 0x000000ff0700720c */ /* 0x000fc60003f45070 */
[----:B---3--:R-:W3:Y:S04]  /*a2690*/  LDL.LU R23, [R1+0x34f8] ;  /* 0x0034f80001177983 */ /* 0x008ee80000300800 */
[----:B------:R-:W3:Y:S04]  /*a26a0*/  LDL.LU R22, [R1+0x34fc] ;  /* 0x0034fc0001167983 */ /* 0x000ee80000300800 */
[----:B------:R-:W3:Y:S04]  /*a26b0*/  LDL.LU R21, [R1+0x3500] ;  /* 0x0035000001157983 */ /* 0x000ee80000300800 */
[----:B------:R-:W3:Y:S01]  /*a26c0*/  LDL.LU R20, [R1+0x3504] ;  /* 0x0035040001147983 */ /* 0x000ee20000300800 */
[----:B------:R-:W-:-:S05]  /*a26d0*/  IADD3 R16, P3, R16, R5, RZ ;  /* 0x0000000510107210 */ /* 0x000fca0007f7e0ff */
[----:B------:R-:W-:Y:S01]  /*a26e0*/  IMAD.X R19, R19, 0x1, R0, P3 ;  /* 0x0000000113137824 */ /* 0x000fe200018e0600 */
[----:B------:R-:W-:Y:S01]  /*a26f0*/  IADD3 R14, P4, R14, R5, RZ ;  /* 0x000000050e0e7210 */ /* 0x000fe20007f9e0ff */
        /* <DEDUP_REMOVED lines=9> */
[----:B-1----:R-:W3:Y:S04]  /*a2790*/  LDL.LU R19, [R1+0x3508] ;  /* 0x0035080001137983 */ /* 0x002ee80000300800 */
[----:B------:R-:W3:Y:S04]  /*a27a0*/  LDL.LU R16, [R1+0x350c] ;  /* 0x00350c0001107983 */ /* 0x000ee80000300800 */
[----:B------:R-:W3:Y:S04]  /*a27b0*/  LDL.LU R15, [R1+0x3510] ;  /* 0x00351000010f7983 */ /* 0x000ee80000300800 */
[----:B------:R-:W3:Y:S01]  /*a27c0*/  LDL.LU R14, [R1+0x3514] ;  /* 0x00351400010e7983 */ /* 0x000ee20000300800 */
[----:B------:R-:W-:-:S02]  /*a27d0*/  IADD3 R12, P1, R12, R5, RZ ;  /* 0x000000050c0c7210 */ /* 0x000fc40007f3e0ff */
[----:B----4-:R-:W-:-:S03]  /*a27e0*/  IADD3 R9, P3, R9, R5, RZ ;  /* 0x0000000509097210 */ /* 0x010fc60007f7e0ff */
[----:B------:R-:W-:Y:S01]  /*a27f0*/  IMAD.X R13, R13, 0x1, R0, P1 ;  /* 0x000000010d0d7824 */ /* 0x000fe200008e0600 */
[----:B--2---:R-:W-:Y:S01]  /*a2800*/  IADD3.X R10, R10, R0, RZ, P3, !PT ;  /* 0x000000000a0a7210 */ /* 0x004fe20001ffe4ff */
        /* <DEDUP_REMOVED lines=13> */
[----:B------:R-:W-:Y:S02]  /*a28e0*/  SEL R7, RZ, 0x4, !P1 ;  /* 0x00000004ff077807 */ /* 0x000fe40004800000 */
[-C--:B---3--:R-:W-:Y:S02]  /*a28f0*/  IADD3 R22, P3, R22, R5.reuse, RZ ;  /* 0x0000000516167210 */ /* 0x088fe40007f7e0ff */
        /* <DEDUP_REMOVED lines=11> */
[----:B---3--:R-:W3:Y:S04]  /*a29b0*/  LDL.LU R23, [R1+0x3528] ;  /* 0x0035280001177983 */ /* 0x008ee80000300800 */
[----:B------:R-:W3:Y:S04]  /*a29c0*/  LDL.LU R22, [R1+0x352c] ;  /* 0x00352c0001167983 */ /* 0x000ee80000300800 */
[----:B------:R-:W3:Y:S04]  /*a29d0*/  LDL.LU R21, [R1+0x3530] ;  /* 0x0035300001157983 */ /* 0x000ee80000300800 */
[----:B------:R-:W3:Y:S01]  /*a29e0*/  LDL.LU R20, [R1+0x3534] ;  /* 0x0035340001147983 */ /* 0x000ee20000300800 */
[----:B------:R-:W-:-:S05]  /*a29f0*/  IADD3 R16, P2, R16, R5, RZ ;  /* 0x0000000510107210 */ /* 0x000fca0007f5e0ff */
[----:B------:R-:W-:Y:S01]  /*a2a00*/  IMAD.X R19, R19, 0x1, R0, P2 ;  /* 0x0000000113137824 */ /* 0x000fe200010e0600 */
[----:B------:R-:W-:Y:S01]  /*a2a10*/  IADD3 R14, P3, R14, R5, RZ ;  /* 0x000000050e0e7210 */ /* 0x000fe20007f7e0ff */
        /* <DEDUP_REMOVED lines=13> */
[----:B------:R-:W-:-:S04]  /*a2af0*/  ISETP.GT.AND P2, PT, R4, 0x5f, PT ;  /* 0x0000005f0400780c */ /* 0x000fc80003f44270 */
[----:B------:R-:W-:-:S04]  /*a2b00*/  SEL R7, RZ, 0x4, !P2 ;  /* 0x00000004ff077807 */ /* 0x000fc80005000000 */
[----:B------:R-:W-:-:S04]  /*a2b10*/  SEL R7, R7, RZ, !P0 ;  /* 0x000000ff07077207 */ /* 0x000fc80004000000 */
[----:B------:R-:W-:Y:S02]  /*a2b20*/  ISETP.NE.U32.AND P2, PT, R7, RZ, PT ;  /* 0x000000ff0700720c */ /* 0x000fe40003f45070 */
[-C--:B------:R-:W-:Y:S02]  /*a2b30*/  IADD3 R12, P3, R12, R5.reuse, RZ ;  /* 0x000000050c0c7210 */ /* 0x080fe40007f7e0ff */
[----:B--2---:R-:W-:-:S03]  /*a2b40*/  IADD3 R9, P4, R9, R5, RZ ;  /* 0x0000000509097210 */ /* 0x004fc60007f9e0ff */
[----:B------:R-:W-:Y:S01]  /*a2b50*/  IMAD.X R13, R13, 0x1, R0, P3 ;  /* 0x000000010d0d7824 */ /* 0x000fe200018e0600 */
[----:B----4-:R-:W-:Y:S01]  /*a2b60*/  IADD3.X R10, R10, R0, RZ, P4, !PT ;  /* 0x000000000a0a7210 */ /* 0x010fe200027fe4ff */
        /* <DEDUP_REMOVED lines=12> */
[----:B---3--:R-:W-:-:S02]  /*a2c30*/  IADD3 R22, P1, R22, R5, RZ ;  /* 0x0000000516167210 */ /* 0x008fc40007f3e0ff */
        /* <DEDUP_REMOVED lines=22> */
[----:B------:R1:W-:Y:S04]  /*a2da0*/  STL [R1+0x3538], R19 ;  /* 0x0035381301007387 */ /* 0x0003e80000100800 */
[----:B------:R-:W-:Y:S01]  /*a2db0*/  STL [R1+0x38ac], R14 ;  /* 0x0038ac0e01007387 */ /* 0x000fe20000100800 */
[----:B------:R-:W-:Y:S01]  /*a2dc0*/  IMAD.MOV.U32 R84, RZ, RZ, R16 ;  /* 0x000000ffff547224 */ /* 0x000fe200078e0010 */
[----:B------:R-:W-:-:S02]  /*a2dd0*/  MOV R85, R19 ;  /* 0x0000001300557202 */ /* 0x000fc40000000f00 */
[----:B------:R1:W-:Y:S04]  /*a2de0*/  STL [R1+0x38a8], R15 ;  /* 0x0038a80f01007387 */ /* 0x0003e80000100800 */
[----:B------:R-:W-:Y:S04]  /*a2df0*/  LDGSTS.E [R3+0x2c00c], desc[UR60][R84.64], P2 ;  /* 0x2c00c00054037fae */ /* 0x000fe8000912187c */
[----:B-1----:R-:W3:Y:S04]  /*a2e00*/  LDL.LU R19, [R1+0x38d0] ;  /* 0x0038d00001137983 */ /* 0x002ee80000300800 */
[----:B------:R-:W3:Y:S04]  /*a2e10*/  LDL.LU R16, [R1+0x38d4] ;  /* 0x0038d40001107983 */ /* 0x000ee80000300800 */
[----:B------:R-:W-:Y:S04]  /*a2e20*/  LDGSTS.E [R3+0x30000], desc[UR60][R14.64], P1 ;  /* 0x300000000e037fae */ /* 0x000fe8000892187c */
[----:B------:R-:W3:Y:S04]  /*a2e30*/  LDL.LU R15, [R1+0x38d8] ;  /* 0x0038d800010f7983 */ /* 0x000ee80000300800 */
[----:B------:R-:W3:Y:S01]  /*a2e40*/  LDL.LU R14, [R1+0x38dc] ;  /* 0x0038dc00010e7983 */ /* 0x000ee20000300800 */
[----:B------:R-:W-:-:S02]  /*a2e50*/  IADD3 R12, P2, R12, R5, RZ ;  /* 0x000000050c0c7210 */ /* 0x000fc40007f5e0ff */
        /* <DEDUP_REMOVED lines=10> */
[----:B------:R-:W-:Y:S04]  /*a2f00*/  LDGSTS.E [R3+0x38000], desc[UR60][R12.64], P1 ;  /* 0x380000000c037fae */ /* 0x000fe8000892187c */
[----:B------:R-:W2:Y:S04]  /*a2f10*/  LDL.LU R13, [R1+0x38e0] ;  /* 0x0038e000010d7983 */ /* 0x000ea80000300800 */
[----:B------:R-:W2:Y:S04]  /*a2f20*/  LDL.LU R12, [R1+0x38e4] ;  /* 0x0038e400010c7983 */ /* 0x000ea80000300800 */
[----:B----4-:R-:W4:Y:S04]  /*a2f30*/  LDL.LU R10, [R1+0x38e8] ;  /* 0x0038e800010a7983 */ /* 0x010f280000300800 */
[----:B------:R-:W4:Y:S01]  /*a2f40*/  LDL.LU R9, [R1+0x38ec] ;  /* 0x0038ec0001097983 */ /* 0x000f220000300800 */
[----:B------:R-:W-:-:S02]  /*a2f50*/  ISETP.GT.AND P2, PT, R4, 0x7d, PT ;  /* 0x0000007d0400780c */ /* 0x000fc40003f44270 */
[----:B---3--:R-:W-:Y:S02]  /*a2f60*/  IADD3 R22, P3, R22, R5, RZ ;  /* 0x0000000516167210 */ /* 0x008fe40007f7e0ff */
[----:B------:R-:W-:-:S03]  /*a2f70*/  SEL R7, RZ, 0x4, !P2 ;  /* 0x00000004ff077807 */ /* 0x000fc60005000000 */
[----:B------:R-:W-:Y:S01]  /*a2f80*/  IMAD.X R23, R23, 0x1, R0, P3 ;  /* 0x0000000117177824 */ /* 0x000fe200018e0600 */
[----:B------:R-:W-:Y:S02]  /*a2f90*/  SEL R7, R7, RZ, !P0 ;  /* 0x000000ff07077207 */ /* 0x000fe40004000000 */
[-C--:B------:R-:W-:Y:S02]  /*a2fa0*/  IADD3 R20, P4, R20, R5.reuse, RZ ;  /* 0x0000000514147210 */ /* 0x080fe40007f9e0ff */
[----:B------:R-:W-:Y:S01]  /*a2fb0*/  LDGSTS.E [R3+0x3c000], desc[UR60][R22.64], P1 ;  /* 0x3c00000016037fae */ /* 0x000fe2000892187c */
[----:B------:R-:W-:Y:S02]  /*a2fc0*/  ISETP.NE.U32.AND P2, PT, R7, RZ, PT ;  /* 0x000000ff0700720c */ /* 0x000fe40003f45070 */
[----:B------:R-:W-:Y:S01]  /*a2fd0*/  IADD3.X R21, R21, R0, RZ, P4, !PT ;  /* 0x0000000015157210 */ /* 0x000fe200027fe4ff */
[----:B------:R-:W-:Y:S04]  /*a2fe0*/  STL [R1+0x38c4], R22 ;  /* 0x0038c41601007387 */ /* 0x000fe80000100800 */
[----:B------:R1:W-:Y:S04]  /*a2ff0*/  STL [R1+0x38c0], R23 ;  /* 0x0038c01701007387 */ /* 0x0003e80000100800 */
[----:B------:R3:W-:Y:S04]  /*a3000*/  STL [R1+0x38cc], R20 ;  /* 0x0038cc1401007387 */ /* 0x0007e80000100800 */
[----:B------:R3:W-:Y:S04]  /*a3010*/  STL [R1+0x38c8], R21 ;  /* 0x0038c81501007387 */ /* 0x0007e80000100800 */
[----:B------:R-:W4:Y:S04]  /*a3020*/  LDL.LU R84, [R1+0x38f0] ;  /* 0x0038f00001547983 */ /* 0x000f280000300800 */
[----:B------:R-:W4:Y:S04]  /*a3030*/  LDL.LU R83, [R1+0x38f4] ;  /* 0x0038f40001537983 */ /* 0x000f280000300800 */
[----:B------:R3:W-:Y:S04]  /*a3040*/  LDGSTS.E [R3+0x30004], desc[UR60][R20.64], P2 ;  /* 0x3000400014037fae */ /* 0x0007e8000912187c */
[----:B-1----:R-:W4:Y:S04]  /*a3050*/  LDL.LU R23, [R1+0x38f8] ;  /* 0x0038f80001177983 */ /* 0x002f280000300800 */
[----:B------:R-:W4:Y:S01]  /*a3060*/  LDL.LU R22, [R1+0x38fc] ;  /* 0x0038fc0001167983 */ /* 0x000f220000300800 */
[----:B------:R-:W-:-:S05]  /*a3070*/  IADD3 R16, P1, R16, R5, RZ ;  /* 0x0000000510107210 */ /* 0x000fca0007f3e0ff */
[----:B------:R-:W-:Y:S02]  /*a3080*/  IMAD.X R19, R19, 0x1, R0, P1 ;  /* 0x0000000113137824 */ /* 0x000fe400008e0600 */
[----:B---3--:R-:W-:Y:S01]  /*a3090*/  IMAD.MOV.U32 R20, RZ, RZ, R16 ;  /* 0x000000ffff147224 */ /* 0x008fe200078e0010 */
[----:B------:R1:W-:Y:S02]  /*a30a0*/  STL [R1+0x38d4], R16 ;  /* 0x0038d41001007387 */ /* 0x0003e40000100800 */
[----:B------:R-:W-:Y:S02]  /*a30b0*/  MOV R21, R19 ;  /* 0x0000001300157202 */ /* 0x000fe40000000f00 */
[----:B------:R-:W-:Y:S01]  /*a30c0*/  IADD3 R14, P3, R14, R5, RZ ;  /* 0x000000050e0e7210 */ /* 0x000fe20007f7e0ff */
[----:B------:R-:W-:Y:S04]  /*a30d0*/  STL [R1+0x38d0], R19 ;  /* 0x0038d01301007387 */ /* 0x000fe80000100800 */
[----:B------:R-:W-:Y:S01]  /*a30e0*/  LDGSTS.E [R3+0x34004], desc[UR60][R20.64], P2 ;  /* 0x3400400014037fae */ /* 0x000fe2000912187c */
[----:B------:R-:W-:-:S03]  /*a30f0*/  IADD3.X R15, R15, R0, RZ, P3, !PT ;  /* 0x000000000f0f7210 */ /* 0x000fc60001ffe4ff */
[----:B------:R-:W-:Y:S04]  /*a3100*/  STL [R1+0x38dc], R14 ;  /* 0x0038dc0e01007387 */ /* 0x000fe80000100800 */
[----:B------:R3:W-:Y:S04]  /*a3110*/  STL [R1+0x38d8], R15 ;  /* 0x0038d80f01007387 */ /* 0x0007e80000100800 */
[----:B------:R-:W-:Y:S04]  /*a3120*/  LDGSTS.E [R3+0x38004], desc[UR60][R14.64], P2 ;  /* 0x380040000e037fae */ /* 0x000fe8000912187c */
[----:B-1----:R-:W4:Y:S04]  /*a3130*/  LDL.LU R16, [R1+0x3900] ;  /* 0x0039000001107983 */ /* 0x002f280000300800 */
[----:B---3--:R-:W3:Y:S04]  /*a3140*/  LDL.LU R15, [R1+0x3904] ;  /* 0x00390400010f7983 */ /* 0x008ee80000300800 */
[----:B------:R-:W3:Y:S04]  /*a3150*/  LDL.LU R21, [R1+0x3908] ;  /* 0x0039080001157983 */ /* 0x000ee80000300800 */
        /* <DEDUP_REMOVED lines=23> */
[----:B------:R-:W-:-:S02]  /*a32d0*/  IADD3 R83, P2, R83, R5, RZ ;  /* 0x0000000553537210 */ /* 0x000fc40007f5e0ff */
[----:B------:R-:W-:-:S03]  /*a32e0*/  IADD3 R22, P3, R22, R5, RZ ;  /* 0x0000000516167210 */ /* 0x000fc60007f7e0ff */
[----:B------:R-:W-:Y:S01]  /*a32f0*/  IMAD.X R84, R84, 0x1, R0, P2 ;  /* 0x0000000154547824 */ /* 0x000fe200010e0600 */
[----:B------:R-:W-:Y:S01]  /*a3300*/  IADD3.X R23, R23, R0, RZ, P3, !PT ;  /* 0x0000000017177210 */ /* 0x000fe20001ffe4ff */
[----:B------:R-:W-:Y:S04]  /*a3310*/  STL [R1+0x38f4], R83 ;  /* 0x0038f45301007387 */ /* 0x000fe80000100800 */
[----:B------:R1:W-:Y:S01]  /*a3320*/  STL [R1+0x38f0], R84 ;  /* 0x0038f05401007387 */ /* 0x0003e20000100800 */
[----:B------:R-:W-:Y:S01]  /*a3330*/  IMAD.MOV.U32 R85, RZ, RZ, R84 ;  /* 0x000000ffff557224 */ /* 0x000fe200078e0054 */
[----:B------:R-:W-:Y:S02]  /*a3340*/  ISETP.GT.AND P2, PT, R4, 0x7f, PT ;  /* 0x0000007f0400780c */ /* 0x000fe40003f44270 */
[----:B------:R3:W-:Y:S02]  /*a3350*/  STL [R1+0x38fc], R22 ;  /* 0x0038fc1601007387 */ /* 0x0007e40000100800 */
[----:B------:R-:W-:-:S02]  /*a3360*/  SEL R7, RZ, 0x4, !P2 ;  /* 0x00000004ff077807 */ /* 0x000fc40005000000 */
[----:B-1----:R-:W-:Y:S01]  /*a3370*/  MOV R84, R83 ;  /* 0x0000005300547202 */ /* 0x002fe20000000f00 */
[----:B------:R1:W-:Y:S01]  /*a3380*/  STL [R1+0x38f8], R23 ;  /* 0x0038f81701007387 */ /* 0x0003e20000100800 */
[----:B------:R-:W-:-:S03]  /*a3390*/  SEL R7, R7, RZ, !P0 ;  /* 0x000000ff07077207 */ /* 0x000fc60004000000 */
[----:B------:R-:W-:Y:S04]  /*a33a0*/  LDGSTS.E [R3+0x34008], desc[UR60][R84.64], P1 ;  /* 0x3400800054037fae */ /* 0x000fe8000892187c */
[----:B------:R1:W-:Y:S01]  /*a33b0*/  LDGSTS.E [R3+0x38008], desc[UR60][R22.64], P1 ;  /* 0x3800800016037fae */ /* 0x0003e2000892187c */
[----:B------:R-:W-:Y:S02]  /*a33c0*/  ISETP.NE.U32.AND P2, PT, R7, RZ, PT ;  /* 0x000000ff0700720c */ /* 0x000fe40003f45070 */
[----:B---3--:R-:W-:-:S05]  /*a33d0*/  IADD3 R15, P3, R15, R5, RZ ;  /* 0x000000050f0f7210 */ /* 0x008fca0007f7e0ff */
[----:B------:R-:W-:Y:S01]  /*a33e0*/  IMAD.X R16, R16, 0x1, R0, P3 ;  /* 0x0000000110107824 */ /* 0x000fe200018e0600 */
[----:B-1----:R-:W-:-:S03]  /*a33f0*/  MOV R22, R15 ;  /* 0x0000000f00167202 */ /* 0x002fc60000000f00 */
[----:B------:R-:W-:Y:S01]  /*a3400*/  IMAD.MOV.U32 R23, RZ, RZ, R16 ;  /* 0x000000ffff177224 */ /* 0x000fe200078e0010 */
[----:B------:R-:W-:-:S04]  /*a3410*/  IADD3 R14, P3, R14, R5, RZ ;  /* 0x000000050e0e7210 */ /* 0x000fc80007f7e0ff */
[----:B------:R1:W-:Y:S01]  /*a3420*/  LDGSTS.E [R3+0x3c008], desc[UR60][R22.64], P1 ;  /* 0x3c00800016037fae */ /* 0x0003e2000892187c */
[----:B------:R-:W-:-:S03]  /*a3430*/  IADD3 R20, P1, R20, R5, RZ ;  /* 0x0000000514147210 */ /* 0x000fc60007f3e0ff */
[----:B------:R3:W-:Y:S04]  /*a3440*/  STL [R1+0x3904], R15 ;  /* 0x0039040f01007387 */ /* 0x0007e80000100800 */
[----:B------:R1:W-:Y:S01]  /*a3450*/  STL [R1+0x3900], R16 ;  /* 0x0039001001007387 */ /* 0x0003e20000100800 */
[----:B------:R-:W-:Y:S01]  /*a3460*/  IADD3.X R21, R21, R0, RZ, P1, !PT ;  /* 0x0000000015157210 */ /* 0x000fe20000ffe4ff */
[----:B------:R-:W-:-:S04]  /*a3470*/  IMAD.X R19, R19, 0x1, R0, P3 ;  /* 0x0000000113137824 */ /* 0x000fc800018e0600 */
[----:B------:R-:W-:Y:S04]  /*a3480*/  LDGSTS.E [R3+0x3000c], desc[UR60][R20.64], P2 ;  /* 0x3000c00014037fae */ /* 0x000fe8000912187c */
[----:B---3--:R-:W3:Y:S04]  /*a3490*/  LDL.LU R15, [R1+0x3934] ;  /* 0x00393400010f7983 */ /* 0x008ee80000300800 */
[----:B-1----:R-:W3:Y:S04]  /*a34a0*/  LDL.LU R16, [R1+0x3974] ;  /* 0x0039740001107983 */ /* 0x002ee80000300800 */
[----:B------:R1:W-:Y:S04]  /*a34b0*/  STL [R1+0x390c], R20 ;  /* 0x00390c1401007387 */ /* 0x0003e80000100800 */
[----:B------:R1:W-:Y:S04]  /*a34c0*/  STL [R1+0x3908], R21 ;  /* 0x0039081501007387 */ /* 0x0003e80000100800 */
[----:B------:R-:W-:Y:S04]  /*a34d0*/  STL [R1+0x3914], R14 ;  /* 0x0039140e01007387 */ /* 0x000fe80000100800 */
[----:B------:R-:W-:Y:S04]  /*a34e0*/  STL [R1+0x3910], R19 ;  /* 0x0039101301007387 */ /* 0x000fe80000100800 */
[----:B-1----:R-:W3:Y:S04]  /*a34f0*/  LDL.LU R20, [R1+0x3930] ;  /* 0x0039300001147983 */ /* 0x002ee80000300800 */
[----:B------:R-:W3:Y:S01]  /*a3500*/  LDL.LU R21, [R1+0x3970] ;  /* 0x0039700001157983 */ /* 0x000ee20000300800 */
[----:B------:R-:W-:Y:S01]  /*a3510*/  MOV R22, R14 ;  /* 0x0000000e00167202 */ /* 0x000fe20000000f00 */
[----:B------:R-:W-:-:S05]  /*a3520*/  IMAD.MOV.U32 R23, RZ, RZ, R19 ;  /* 0x000000ffff177224 */ /* 0x000fca00078e0013 */
[----:B------:R-:W-:Y:S01]  /*a3530*/  LDGSTS.E [R3+0x3400c], desc[UR60][R22.64], P2 ;  /* 0x3400c00016037fae */ /* 0x000fe2000912187c */
[----:B------:R-:W-:Y:S02]  /*a3540*/  SHF.L.U32 R7, R11, 0x2, RZ ;  /* 0x000000020b077819 */ /* 0x000fe400000006ff */
[----:B------:R-:W-:-:S05]  /*a3550*/  SHF.L.U32 R6, R6, 0x7, RZ ;  /* 0x0000000706067819 */ /* 0x000fca00000006ff */
[----:B------:R-:W-:Y:S01]  /*a3560*/  IMAD.SHL.U32 R6, R6, 0x4, RZ ;  /* 0x0000000406067824 */ /* 0x000fe200078e00ff */
[----:B------:R-:W-:Y:S02]  /*a3570*/  LOP3.LUT R7, R7, 0x7c, RZ, 0xc0, !PT ;  /* 0x0000007c07077812 */ /* 0x000fe400078ec0ff */
[-C--:B--2---:R-:W-:Y:S02]  /*a3580*/  IADD3 R12, P1, R12, R5.reuse, RZ ;  /* 0x000000050c0c7210 */ /* 0x084fe40007f3e0ff */
[----:B----4-:R-:W-:Y:S02]  /*a3590*/  IADD3 R9, P3, R9, R5, RZ ;  /* 0x0000000509097210 */ /* 0x010fe40007f7e0ff */
[----:B------:R-:W-:Y:S01]  /*a35a0*/  IADD3.X R13, R13, R0, RZ, P1, !PT ;  /* 0x000000000d0d7210 */ /* 0x000fe20000ffe4ff */
[----:B------:R1:W-:Y:S02]  /*a35b0*/  STL [R1+0x391c], R12 ;  /* 0x00391c0c01007387 */ /* 0x0003e40000100800 */
[----:B------:R-:W-:-:S02]  /*a35c0*/  IMAD.X R10, R10, 0x1, R0, P3 ;  /* 0x000000010a0a7824 */ /* 0x000fc400018e0600 */
[----:B------:R2:W-:Y:S04]  /*a35d0*/  STL [R1+0x3918], R13 ;  /* 0x0039180d01007387 */ /* 0x0005e80000100800 */
[----:B------:R1:W-:Y:S04]  /*a35e0*/  LDGSTS.E [R3+0x3800c], desc[UR60][R12.64], P2 ;  /* 0x3800c0000c037fae */ /* 0x0003e8000912187c */
[----:B------:R4:W-:Y:S04]  /*a35f0*/  STL [R1+0x3924], R9 ;  /* 0x0039240901007387 */ /* 0x0009e80000100800 */
[----:B------:R4:W-:Y:S01]  /*a3600*/  STL [R1+0x3920], R10 ;  /* 0x0039200a01007387 */ /* 0x0009e20000100800 */
[----:B------:R-:W-:-:S02]  /*a3610*/  ISETP.GE.AND P1, PT, R17, R4, PT ;  /* 0x000000041100720c */ /* 0x000fc40003f26270 */
[----:B-1----:R-:W-:Y:S01]  /*a3620*/  MOV R12, R9 ;  /* 0x00000009000c7202 */ /* 0x002fe20000000f00 */
[----:B--2---:R-:W-:Y:S01]  /*a3630*/  IMAD.MOV.U32 R13, RZ, RZ, R10 ;  /* 0x000000ffff0d7224 */ /* 0x004fe200078e000a */
[----:B----4-:R-:W2:Y:S04]  /*a3640*/  LDL.LU R9, [R1+0x39b4] ;  /* 0x0039b40001097983 */ /* 0x010ea80000300800 */
[----:B------:R-:W4:Y:S04]  /*a3650*/  LDL.LU R10, [R1+0x39f4] ;  /* 0x0039f400010a7983 */ /* 0x000f280000300800 */
[----:B------:R1:W-:Y:S01]  /*a3660*/  LDGSTS.E [R3+0x3c00c], desc[UR60][R12.64], P2 ;  /* 0x3c00c0000c037fae */ /* 0x0003e2000912187c */
[----:B------:R-:W-:-:S03]  /*a3670*/  LOP3.LUT R4, R11, 0x60, RZ, 0xc0, !PT ;  /* 0x000000600b047812 */ /* 0x000fc600078ec0ff */
[----:B------:R-:W0:Y:S04]  /*a3680*/  LDGDEPBAR ;  /* 0x00000000000079af */ /* 0x000e280000000000 */
[----:B------:R-:W4:Y:S04]  /*a3690*/  LDL.LU R12, [R1+0x39b0] ;  /* 0x0039b000010c7983 */ /* 0x000f280000300800 */
[----:B------:R-:W4:Y:S04]  /*a36a0*/  LDL.LU R17, [R1+0x39f0] ;  /* 0x0039f00001117983 */ /* 0x000f280000300800 */
[----:B------:R-:W4:Y:S04]  /*a36b0*/  LDL.LU R19, [R1+0x3a30] ;  /* 0x003a300001137983 */ /* 0x000f280000300800 */
[----:B------:R-:W4:Y:S04]  /*a36c0*/  LDL.LU R11, [R1+0x3a34] ;  /* 0x003a3400010b7983 */ /* 0x000f280000300800 */
[----:B------:R-:W4:Y:S04]  /*a36d0*/  LDL.LU R14, [R1+0x3a70] ;  /* 0x003a7000010e7983 */ /* 0x000f280000300800 */
[----:B------:R-:W4:Y:S01]  /*a36e0*/  LDL.LU R13, [R1+0x3a74] ;  /* 0x003a7400010d7983 */ /* 0x000f220000300800 */
[----:B-1----:R-:W-:-:S04]  /*a36f0*/  SEL R3, RZ, 0x4, P1 ;  /* 0x00000004ff037807 */ /* 0x002fc80000800000 */
[----:B------:R-:W-:Y:S01]  /*a3700*/  SEL R3, R3, RZ, !P0 ;  /* 0x000000ff03037207 */ /* 0x000fe20004000000 */
[----:B------:R-:W-:-:S03]  /*a3710*/  IMAD R7, R4, 0x400, R7 ;  /* 0x0000040004077824 */ /* 0x000fc600078e0207 */
[----:B------:R-:W-:Y:S02]  /*a3720*/  ISETP.NE.U32.AND P0, PT, R3, RZ, PT ;  /* 0x000000ff0300720c */ /* 0x000fe40003f05070 */
[----:B------:R-:W-:Y:S02]  /*a3730*/  IADD3 R3, R7, 0x100000, R8 ;  /* 0x0010000007037810 */ /* 0x000fe40007ffe008 */
[-C--:B---3--:R-:W-:Y:S02]  /*a3740*/  IADD3 R15, P1, R15, R6.reuse, RZ ;  /* 0x000000060f0f7210 */ /* 0x088fe40007f3e0ff */
[----:B------:R-:W-:Y:S02]  /*a3750*/  IADD3 R16, P2, R16, R6, RZ ;  /* 0x0000000610107210 */ /* 0x000fe40007f5e0ff */
[----:B------:R-:W-:Y:S01]  /*a3760*/  MOV R4, R15 ;  /* 0x0000000f00047202 */ /* 0x000fe20000000f00 */
[----:B------:R1:W-:Y:S01]  /*a3770*/  STL [R1+0x3934], R15 ;  /* 0x0039340f01007387 */ /* 0x0003e20000100800 */
[----:B------:R-:W-:Y:S01]  /*a3780*/  IADD3.X R20, R20, R2, RZ, P1, !PT ;  /* 0x0000000214147210 */ /* 0x000fe20000ffe4ff */
[----:B------:R-:W-:-:S04]  /*a3790*/  IMAD.X R21, R21, 0x1, R2, P2 ;  /* 0x0000000115157824 */ /* 0x000fc800010e0602 */
[----:B------:R3:W-:Y:S01]  /*a37a0*/  STL [R1+0x3930], R20 ;  /* 0x0039301401007387 */ /* 0x0007e20000100800 */
[----:B------:R-:W-:-:S03]  /*a37b0*/  IMAD.MOV.U32 R5, RZ, RZ, R20 ;  /* 0x000000ffff057224 */ /* 0x000fc600078e0014 */
[----:B------:R3:W-:Y:S04]  /*a37c0*/  STL [R1+0x3974], R16 ;  /* 0x0039741001007387 */ /* 0x0007e80000100800 */
[----:B------:R3:W-:Y:S04]  /*a37d0*/  STL [R1+0x3970], R21 ;  /* 0x0039701501007387 */ /* 0x0007e80000100800 */
[----:B-1----:R-:W4:Y:S04]  /*a37e0*/  LDL.LU R15, [R1+0x3ab4] ;  /* 0x003ab400010f7983 */ /* 0x002f280000300800 */
[----:B------:R1:W-:Y:S04]  /*a37f0*/  LDGSTS.E [R3+-0x40000], desc[UR60][R4.64], P0 ;  /* 0xc000000004037fae */ /* 0x0003e8000812187c */
[----:B---3--:R-:W3:Y:S01]  /*a3800*/  LDL.LU R20, [R1+0x3af4] ;  /* 0x003af40001147983 */ /* 0x008ee20000300800 */
[----:B-1----:R-:W-:Y:S01]  /*a3810*/  MOV R4, R16 ;  /* 0x0000001000047202 */ /* 0x002fe20000000f00 */
[----:B------:R-:W-:-:S02]  /*a3820*/  IMAD.MOV.U32 R5, RZ, RZ, R21 ;  /* 0x000000ffff057224 */ /* 0x000fc400078e0015 */
[----:B------:R-:W3:Y:S04]  /*a3830*/  LDL.LU R16, [R1+0x3ab0] ;  /* 0x003ab00001107983 */ /* 0x000ee80000300800 */
[----:B------:R-:W3:Y:S04]  /*a3840*/  LDL.LU R21, [R1+0x3af0] ;  /* 0x003af00001157983 */ /* 0x000ee80000300800 */
[----:B------:R-:W-:Y:S04]  /*a3850*/  LDGSTS.E [R3+-0x3fc00], desc[UR60][R4.64], P0 ;  /* 0xc040000004037fae */ /* 0x000fe8000812187c */
[----:B------:R-:W3:Y:S04]  /*a3860*/  LDL.LU R4, [R1+0x3b34] ;  /* 0x003b340001047983 */ /* 0x000ee80000300800 */
[----:B------:R-:W3:Y:S01]  /*a3870*/  LDL.LU R5, [R1+0x3b74] ;  /* 0x003b740001057983 */ /* 0x000ee20000300800 */
[----:B--2---:R-:W-:-:S02]  /*a3880*/  IADD3 R9, P1, R9, R6, RZ ;  /* 0x0000000609097210 */ /* 0x004fc40007f3e0ff */
[----:B----4-:R-:W-:-:S03]  /*a3890*/  IADD3 R10, P2, R10, R6, RZ ;  /* 0x000000060a0a7210 */ /* 0x010fc60007f5e0ff */
[----:B------:R1:W-:Y:S01]  /*a38a0*/  STL [R1+0x39b4], R9 ;  /* 0x0039b40901007387 */ /* 0x0003e20000100800 */
[----:B------:R-:W-:Y:S02]  /*a38b0*/  MOV R22, R9 ;  /* 0x0000000900167202 */ /* 0x000fe40000000f00 */
[----:B------:R-:W-:Y:S01]  /*a38c0*/  IADD3.X R12, R12, R2, RZ, P1, !PT ;  /* 0x000000020c0c7210 */ /* 0x000fe20000ffe4ff */
[----:B------:R-:W-:-:S04]  /*a38d0*/  IMAD.X R17, R17, 0x1, R2, P2 ;  /* 0x0000000111117824 */ /* 0x000fc800010e0602 */
[----:B------:R2:W-:Y:S04]  /*a38e0*/  STL [R1+0x39b0], R12 ;  /* 0x0039b00c01007387 */ /* 0x0005e80000100800 */
[----:B------:R-:W-:Y:S04]  /*a38f0*/  STL [R1+0x39f4], R10 ;  /* 0x0039f40a01007387 */ /* 0x000fe80000100800 */
[----:B------:R4:W-:Y:S04]  /*a3900*/  STL [R1+0x39f0], R17 ;  /* 0x0039f01101007387 */ /* 0x0009e80000100800 */
[----:B-1----:R-:W3:Y:S01]  /*a3910*/  LDL.LU R9, [R1+0x3b30] ;  /* 0x003b300001097983 */ /* 0x002ee20000300800 */
[----:B------:R-:W-:Y:S01]  /*a3920*/  IMAD.MOV.U32 R23, RZ, RZ, R12 ;  /* 0x000000ffff177224 */ /* 0x000fe200078e000c */
[----:B------:R-:W-:-:S02]  /*a3930*/  IADD3 R11, P1, R11, R6, RZ ;  /* 0x000000060b0b7210 */ /* 0x000fc40007f3e0ff */
[----:B------:R-:W-:Y:S02]  /*a3940*/  IADD3 R13, P2, R13, R6, RZ ;  /* 0x000000060d0d7210 */ /* 0x000fe40007f5e0ff */
[----:B------:R1:W-:Y:S04]  /*a3950*/  LDGSTS.E [R3+-0x3f800], desc[UR60][R22.64], P0 ;  /* 0xc080000016037fae */ /* 0x0003e8000812187c */
[----:B--2---:R-:W2:Y:S01]  /*a3960*/  LDL.LU R12, [R1+0x3b70] ;  /* 0x003b7000010c7983 */ /* 0x004ea20000300800 */
[----:B------:R-:W-:Y:S01]  /*a3970*/  IADD3.X R19, R19, R2, RZ, P1, !PT ;  /* 0x0000000213137210 */ /* 0x000fe20000ffe4ff */
[----:B------:R-:W-:Y:S01]  /*a3980*/  IMAD.X R14, R14, 0x1, R2, P2 ;  /* 0x000000010e0e7824 */ /* 0x000fe200010e0602 */
[----:B-1----:R-:W-:Y:S01]  /*a3990*/  MOV R22, R10 ;  /* 0x0000000a00167202 */ /* 0x002fe20000000f00 */
[----:B------:R-:W-:-:S02]  /*a39a0*/  IMAD.MOV.U32 R23, RZ, RZ, R17 ;  /* 0x000000ffff177224 */ /* 0x000fc400078e0011 */
[----:B----4-:R-:W4:Y:S04]  /*a39b0*/  LDL.LU R17, [R1+0x3bc4] ;  /* 0x003bc40001117983 */ /* 0x010f280000300800 */
[----:B------:R-:W4:Y:S04]  /*a39c0*/  LDL.LU R10, [R1+0x3c04] ;  /* 0x003c0400010a7983 */ /* 0x000f280000300800 */
[----:B------:R-:W-:Y:S04]  /*a39d0*/  STL [R1+0x3a34], R11 ;  /* 0x003a340b01007387 */ /* 0x000fe80000100800 */
[----:B------:R1:W-:Y:S04]  /*a39e0*/  STL [R1+0x3a30], R19 ;  /* 0x003a301301007387 */ /* 0x0003e80000100800 */
[----:B------:R1:W-:Y:S04]  /*a39f0*/  LDGSTS.E [R3+-0x3f400], desc[UR60][R22.64], P0 ;  /* 0xc0c0000016037fae */ /* 0x0003e8000812187c */
[----:B------:R-:W-:Y:S04]  /*a3a00*/  STL [R1+0x3a74], R13 ;  /* 0x003a740d01007387 */ /* 0x000fe80000100800 */
[----:B------:R1:W-:Y:S02]  /*a3a10*/  STL [R1+0x3a70], R14 ;  /* 0x003a700e01007387 */ /* 0x0003e40000100800 */
[----:B-1----:R-:W-:-:S02]  /*a3a20*/  IMAD.MOV.U32 R23, RZ, RZ, R19 ;  /* 0x000000ffff177224 */ /* 0x002fc400078e0013 */
[----:B------:R-:W4:Y:S01]  /*a3a30*/  LDL.LU R19, [R1+0x3bc0] ;  /* 0x003bc00001137983 */ /* 0x000f220000300800 */
[----:B------:R-:W-:-:S03]  /*a3a40*/  MOV R22, R11 ;  /* 0x0000000b00167202 */ /* 0x000fc60000000f00 */
[----:B------:R-:W4:Y:S04]  /*a3a50*/  LDL.LU R11, [R1+0x3c00] ;  /* 0x003c0000010b7983 */ /* 0x000f280000300800 */
[----:B------:R1:W-:Y:S02]  /*a3a60*/  LDGSTS.E [R3+-0x3f000], desc[UR60][R22.64], P0 ;  /* 0xc100000016037fae */ /* 0x0003e4000812187c */
[----:B-1----:R-:W-:Y:S01]  /*a3a70*/  MOV R22, R13 ;  /* 0x0000000d00167202 */ /* 0x002fe20000000f00 */
[----:B------:R-:W-:Y:S02]  /*a3a80*/  IMAD.MOV.U32 R23, RZ, RZ, R14 ;  /* 0x000000ffff177224 */ /* 0x000fe400078e000e */
[----:B------:R-:W4:Y:S04]  /*a3a90*/  LDL.LU R14, [R1+0x3c44] ;  /* 0x003c4400010e7983 */ /* 0x000f280000300800 */
[----:B------:R-:W4:Y:S04]  /*a3aa0*/  LDL.LU R13, [R1+0x3c84] ;  /* 0x003c8400010d7983 */ /* 0x000f280000300800 */
[----:B------:R1:W-:Y:S01]  /*a3ab0*/  LDGSTS.E [R3+-0x3ec00], desc[UR60][R22.64], P0 ;  /* 0xc140000016037fae */ /* 0x0003e2000812187c */
[----:B------:R-:W-:-:S02]  /*a3ac0*/  IADD3 R15, P1, R15, R6, RZ ;  /* 0x000000060f0f7210 */ /* 0x000fc40007f3e0ff */
[----:B---3--:R-:W-:-:S03]  /*a3ad0*/  IADD3 R20, P2, R20, R6, RZ ;  /* 0x0000000614147210 */ /* 0x008fc60007f5e0ff */
[----:B------:R3:W-:Y:S01]  /*a3ae0*/  STL [R1+0x3ab4], R15 ;  /* 0x003ab40f01007387 */ /* 0x0007e20000100800 */
[----:B-1----:R-:W-:Y:S02]  /*a3af0*/  MOV R22, R15 ;  /* 0x0000000f00167202 */ /* 0x002fe40000000f00 */
[----:B------:R-:W-:Y:S01]  /*a3b00*/  IADD3.X R16, R16, R2, RZ, P1, !PT ;  /* 0x0000000210107210 */ /* 0x000fe20000ffe4ff */
[----:B------:R-:W-:-:S04]  /*a3b10*/  IMAD.X R21, R21, 0x1, R2, P2 ;  /* 0x0000000115157824 */ /* 0x000fc800010e0602 */
[----:B------:R1:W-:Y:S04]  /*a3b20*/  STL [R1+0x3ab0], R16 ;  /* 0x003ab01001007387 */ /* 0x0003e80000100800 */
[----:B------:R1:W-:Y:S04]  /*a3b30*/  STL [R1+0x3af4], R20 ;  /* 0x003af41401007387 */ /* 0x0003e80000100800 */
[----:B------:R1:W-:Y:S04]  /*a3b40*/  STL [R1+0x3af0], R21 ;  /* 0x003af01501007387 */ /* 0x0003e80000100800 */
[----:B---3--:R-:W3:Y:S01]  /*a3b50*/  LDL.LU R15, [R1+0x3c40] ;  /* 0x003c4000010f7983 */ /* 0x008ee20000300800 */
[----:B------:R-:W-:-:S05]  /*a3b60*/  IMAD.MOV.U32 R23, RZ, RZ, R16 ;  /* 0x000000ffff177224 */ /* 0x000fca00078e0010 */
[----:B------:R-:W-:Y:S04]  /*a3b70*/  LDGSTS.E [R3+-0x3e800], desc[UR60][R22.64], P0 ;  /* 0xc180000016037fae */ /* 0x000fe8000812187c */
[----:B-1----:R-:W3:Y:S01]  /*a3b80*/  LDL.LU R16, [R1+0x3c80] ;  /* 0x003c800001107983 */ /* 0x002ee20000300800 */
[-C--:B------:R-:W-:Y:S02]  /*a3b90*/  IADD3 R4, P1, R4, R6.reuse, RZ ;  /* 0x0000000604047210 */ /* 0x080fe40007f3e0ff */
[----:B------:R-:W-:Y:S01]  /*a3ba0*/  IADD3 R5, P2, R5, R6, RZ ;  /* 0x0000000605057210 */ /* 0x000fe20007f5e0ff */
[----:B------:R1:W-:Y:S04]  /*a3bb0*/  LDGSTS.E [R3+-0x3e400], desc[UR60][R20.64], P0 ;  /* 0xc1c0000014037fae */ /* 0x0003e8000812187c */
[----:B------:R-:W-:Y:S01]  /*a3bc0*/  STL [R1+0x3b34], R4 ;  /* 0x003b340401007387 */ /* 0x000fe20000100800 */
[----:B-1----:R-:W-:-:S02]  /*a3bd0*/  MOV R20, R4 ;  /* 0x0000000400147202 */ /* 0x002fc40000000f00 */
[----:B------:R-:W-:-:S05]  /*a3be0*/  IADD3.X R9, R9, R2, RZ, P1, !PT ;  /* 0x0000000209097210 */ /* 0x000fca0000ffe4ff */
[----:B------:R-:W-:Y:S01]  /*a3bf0*/  IMAD.MOV.U32 R21, RZ, RZ, R9 ;  /* 0x000000ffff157224 */ /* 0x000fe200078e0009 */
[----:B------:R1:W-:Y:S01]  /*a3c00*/  STL [R1+0x3b30], R9 ;  /* 0x003b300901007387 */ /* 0x0003e20000100800 */
[----:B--2---:R-:W-:-:S03]  /*a3c10*/  IMAD.X R12, R12, 0x1, R2, P2 ;  /* 0x000000010c0c7824 */ /* 0x004fc600010e0602 */
[----:B------:R-:W-:Y:S04]  /*a3c20*/  STL [R1+0x3b74], R5 ;  /* 0x003b740501007387 */ /* 0x000fe80000100800 */
[----:B------:R2:W-:Y:S04]  /*a3c30*/  LDGSTS.E [R3+-0x3e000], desc[UR60][R20.64], P0 ;  /* 0xc200000014037fae */ /* 0x0005e8000812187c */
[----:B-1----:R-:W3:Y:S04]  /*a3c40*/  LDL.LU R9, [R1+0x3cc4] ;  /* 0x003cc40001097983 */ /* 0x002ee80000300800 */
[----:B------:R1:W-:Y:S04]  /*a3c50*/  STL [R1+0x3b70], R12 ;  /* 0x003b700c01007387 */ /* 0x0003e80000100800 */
[----:B------:R-:W3:Y:S01]  /*a3c60*/  LDL.LU R4, [R1+0x3d04] ;  /* 0x003d040001047983 */ /* 0x000ee20000300800 */
[----:B--2---:R-:W-:-:S03]  /*a3c70*/  IMAD.MOV.U32 R21, RZ, RZ, R12 ;  /* 0x000000ffff157224 */ /* 0x004fc600078e000c */
[----:B-1----:R-:W2:Y:S01]  /*a3c80*/  LDL.LU R12, [R1+0x3cc0] ;  /* 0x003cc000010c7983 */ /* 0x002ea20000300800 */
[----:B------:R-:W-:-:S03]  /*a3c90*/  MOV R20, R5 ;  /* 0x0000000500147202 */ /* 0x000fc60000000f00 */
[----:B------:R-:W2:Y:S01]  /*a3ca0*/  LDL.LU R5, [R1+0x3d00] ;  /* 0x003d000001057983 */ /* 0x000ea20000300800 */
[-C--:B----4-:R-:W-:Y:S02]  /*a3cb0*/  IADD3 R17, P1, R17, R6.reuse, RZ ;  /* 0x0000000611117210 */ /* 0x090fe40007f3e0ff */
[----:B------:R-:W-:Y:S01]  /*a3cc0*/  IADD3 R10, P2, R10, R6, RZ ;  /* 0x000000060a0a7210 */ /* 0x000fe20007f5e0ff */
[----:B------:R1:W-:Y:S04]  /*a3cd0*/  LDGSTS.E [R3+-0x3dc00], desc[UR60][R20.64], P0 ;  /* 0xc240000014037fae */ /* 0x0003e8000812187c */
[----:B------:R-:W-:Y:S01]  /*a3ce0*/  STL [R1+0x3bc4], R17 ;  /* 0x003bc41101007387 */ /* 0x000fe20000100800 */
[----:B------:R-:W-:Y:S01]  /*a3cf0*/  IADD3.X R19, R19, R2, RZ, P1, !PT ;  /* 0x0000000213137210 */ /* 0x000fe20000ffe4ff */
[----:B------:R-:W-:-:S04]  /*a3d00*/  IMAD.X R11, R11, 0x1, R2, P2 ;  /* 0x000000010b0b7824 */ /* 0x000fc800010e0602 */
[----:B------:R-:W-:Y:S04]  /*a3d10*/  STL [R1+0x3bc0], R19 ;  /* 0x003bc01301007387 */ /* 0x000fe80000100800 */
[----:B------:R-:W-:Y:S04]  /*a3d20*/  STL [R1+0x3c04], R10 ;  /* 0x003c040a01007387 */ /* 0x000fe80000100800 */
[----:B------:R-:W4:Y:S04]  /*a3d30*/  LDL.LU.64 R88, [R1+0x2850] ;  /* 0x0028500001587983 */ /* 0x000f280000300a00 */
[----:B------:R1:W-:Y:S04]  /*a3d40*/  STL [R1+0x3c00], R11 ;  /* 0x003c000b01007387 */ /* 0x0003e80000100800 */
[----:B------:R-:W4:Y:S01]  /*a3d50*/  LDL.LU.64 R90, [R1+0x2810] ;  /* 0x00281000015a7983 */ /* 0x000f220000300a00 */
[----:B-1----:R-:W-:Y:S01]  /*a3d60*/  MOV R20, R17 ;  /* 0x0000001100147202 */ /* 0x002fe20000000f00 */
[----:B------:R-:W-:-:S02]  /*a3d70*/  IMAD.MOV.U32 R21, RZ, RZ, R19 ;  /* 0x000000ffff157224 */ /* 0x000fc400078e0013 */
[----:B------:R-:W4:Y:S04]  /*a3d80*/  LDL.LU.64 R86, [R1+0x27d0] ;  /* 0x0027d00001567983 */ /* 0x000f280000300a00 */
[----:B------:R1:W-:Y:S04]  /*a3d90*/  LDGSTS.E [R3+-0x3d800], desc[UR60][R20.64], P0 ;  /* 0xc280000014037fae */ /* 0x0003e8000812187c */
[----:B------:R-:W-:Y:S01]  /*a3da0*/  LDGSTS.E [R3+-0x3d400], desc[UR60][R10.64], P0 ;  /* 0xc2c000000a037fae */ /* 0x000fe2000812187c */
[-C--:B------:R-:W-:Y:S02]  /*a3db0*/  IADD3 R14, P1, R14, R6.reuse, RZ ;  /* 0x000000060e0e7210 */ /* 0x080fe40007f3e0ff */
[----:B------:R-:W-:Y:S01]  /*a3dc0*/  IADD3 R13, P2, R13, R6, RZ ;  /* 0x000000060d0d7210 */ /* 0x000fe20007f5e0ff */
[----:B------:R-:W4:Y:S04]  /*a3dd0*/  LDL.LU.64 R10, [R1+0x2790] ;  /* 0x00279000010a7983 */ /* 0x000f280000300a00 */
[----:B------:R-:W-:Y:S01]  /*a3de0*/  STL [R1+0x3c44], R14 ;  /* 0x003c440e01007387 */ /* 0x000fe20000100800 */
[----:B---3--:R-:W-:-:S05]  /*a3df0*/  IADD3.X R15, R15, R2, RZ, P1, !PT ;  /* 0x000000020f0f7210 */ /* 0x008fca0000ffe4ff */
[----:B------:R3:W-:Y:S04]  /*a3e00*/  STL [R1+0x3c40], R15 ;  /* 0x003c400f01007387 */ /* 0x0007e80000100800 */
[----:B------:R-:W-:Y:S01]  /*a3e10*/  STL [R1+0x3c84], R13 ;  /* 0x003c840d01007387 */ /* 0x000fe20000100800 */
[----:B------:R-:W-:-:S03]  /*a3e20*/  IMAD.X R16, R16, 0x1, R2, P2 ;  /* 0x0000000110107824 */ /* 0x000fc600010e0602 */
[----:B------:R-:W4:Y:S04]  /*a3e30*/  LDL.LU.64 R84, [R1+0x2750] ;  /* 0x0027500001547983 */ /* 0x000f280000300a00 */
[----:B------:R-:W-:Y:S04]  /*a3e40*/  LDGSTS.E [R3+-0x3d000], desc[UR60][R14.64], P0 ;  /* 0xc30000000e037fae */ /* 0x000fe8000812187c */
[----:B------:R1:W-:Y:S04]  /*a3e50*/  STL [R1+0x3c80], R16 ;  /* 0x003c801001007387 */ /* 0x0003e80000100800 */
[----:B---3--:R-:W3:Y:S04]  /*a3e60*/  LDL.LU.64 R14, [R1+0x2710] ;  /* 0x00271000010e7983 */ /* 0x008ee80000300a00 */
[----:B------:R-:W3:Y:S01]  /*a3e70*/  LDL.LU.64 R22, [R1+0x26d0] ;  /* 0x0026d00001167983 */ /* 0x000ee20000300a00 */
[----:B------:R-:W-:-:S03]  /*a3e80*/  MOV R17, R16 ;  /* 0x0000001000117202 */ /* 0x000fc60000000f00 */
[----:B------:R-:W3:Y:S01]  /*a3e90*/  LDL.LU.64 R20, [R1+0x2690] ;  /* 0x0026900001147983 */ /* 0x000ee20000300a00 */
[----:B-1----:R-:W-:-:S05]  /*a3ea0*/  IMAD.MOV.U32 R16, RZ, RZ, R13 ;  /* 0x000000ffff107224 */ /* 0x002fca00078e000d */
[----:B------:R-:W-:Y:S04]  /*a3eb0*/  LDGSTS.E [R3+-0x3cc00], desc[UR60][R16.64], P0 ;  /* 0xc340000010037fae */ /* 0x000fe8000812187c */
[----:B------:R-:W3:Y:S01]  /*a3ec0*/  LDL.LU.64 R16, [R1+0x2650] ;  /* 0x0026500001107983 */ /* 0x000ee20000300a00 */
[-C--:B------:R-:W-:Y:S02]  /*a3ed0*/  IADD3 R9, P1, R9, R6.reuse, RZ ;  /* 0x0000000609097210 */ /* 0x080fe40007f3e0ff */
[----:B------:R-:W-:-:S03]  /*a3ee0*/  IADD3 R4, P2, R4, R6, RZ ;  /* 0x0000000604047210 */ /* 0x000fc60007f5e0ff */
[----:B------:R-:W-:Y:S01]  /*a3ef0*/  STL [R1+0x3cc4], R9 ;  /* 0x003cc40901007387 */ /* 0x000fe20000100800 */
[----:B--2---:R-:W-:Y:S01]  /*a3f00*/  IADD3.X R12, R12, R2, RZ, P1, !PT ;  /* 0x000000020c0c7210 */ /* 0x004fe20000ffe4ff */
[----:B------:R-:W-:-:S03]  /*a3f10*/  IMAD.X R5, R5, 0x1, R2, P2 ;  /* 0x0000000105057824 */ /* 0x000fc600010e0602 */
[----:B------:R-:W-:Y:S01]  /*a3f20*/  MOV R13, R12 ;  /* 0x0000000c000d7202 */ /* 0x000fe20000000f00 */
[----:B------:R1:W-:Y:S04]  /*a3f30*/  STL [R1+0x3cc0], R12 ;  /* 0x003cc00c01007387 */ /* 0x0003e80000100800 */
[----:B------:R-:W-:Y:S04]  /*a3f40*/  STL [R1+0x3d04], R4 ;  /* 0x003d040401007387 */ /* 0x000fe80000100800 */
[----:B------:R2:W-:Y:S01]  /*a3f50*/  STL [R1+0x3d00], R5 ;  /* 0x003d000501007387 */ /* 0x0005e20000100800 */
[----:B-1----:R-:W-:-:S05]  /*a3f60*/  IMAD.MOV.U32 R12, RZ, RZ, R9 ;  /* 0x000000ffff0c7224 */ /* 0x002fca00078e0009 */
[----:B------:R-:W-:Y:S04]  /*a3f70*/  LDGSTS.E [R3+-0x3c800], desc[UR60][R12.64], P0 ;  /* 0xc38000000c037fae */ /* 0x000fe8000812187c */
[----:B------:R1:W-:Y:S01]  /*a3f80*/  LDGSTS.E [R3+-0x3c400], desc[UR60][R4.64], P0 ;  /* 0xc3c0000004037fae */ /* 0x0003e2000812187c */
[----:B----4-:R-:W-:-:S03]  /*a3f90*/  IADD3 R161, P1, R88, R6, RZ ;  /* 0x0000000658a17210 */ /* 0x010fc60007f3e0ff */
[----:B------:R-:W4:Y:S04]  /*a3fa0*/  LDL.LU.64 R12, [R1+0x2610] ;  /* 0x00261000010c7983 */ /* 0x000f280000300a00 */
[----:B--2---:R-:W2:Y:S01]  /*a3fb0*/  LDL.LU.64 R4, [R1+0x2608] ;  /* 0x0026080001047983 */ /* 0x004ea20000300a00 */
[----:B------:R-:W-:Y:S02]  /*a3fc0*/  IADD3.X R178, R89, R2, RZ, P1, !PT ;  /* 0x0000000259b27210 */ /* 0x000fe40000ffe4ff */
[-C--:B------:R-:W-:Y:S01]  /*a3fd0*/  IADD3 R159, P1, R90, R6.reuse, RZ ;  /* 0x000000065a9f7210 */ /* 0x080fe20007f3e0ff */
[----:B------:R-:W2:Y:S04]  /*a3fe0*/  LDL.LU.64 R88, [R1+0x2600] ;  /* 0x0026000001587983 */ /* 0x000ea80000300a00 */
[----:B------:R-:W-:Y:S01]  /*a3ff0*/  IMAD.X R160, R91, 0x1, R2, P1 ;  /* 0x000000015ba07824 */ /* 0x000fe200008e0602 */
[----:B------:R-:W-:Y:S01]  /*a4000*/  IADD3 R157, P1, R86, R6, RZ ;  /* 0x00000006569d7210 */ /* 0x000fe20007f3e0ff */
[----:B------:R-:W2:Y:S03]  /*a4010*/  LDL.LU.64 R90, [R1+0x25f8] ;  /* 0x0025f800015a7983 */ /* 0x000ea60000300a00 */
[----:B------:R-:W-:-:S02]  /*a4020*/  IADD3.X R158, R87, R2, RZ, P1, !PT ;  /* 0x00000002579e7210 */ /* 0x000fc40000ffe4ff */
[-C--:B------:R-:W-:Y:S01]  /*a4030*/  IADD3 R155, P1, R10, R6.reuse, RZ ;  /* 0x000000060a9b7210 */ /* 0x080fe20007f3e0ff */
[----:B------:R-:W2:Y:S04]  /*a4040*/  LDL.LU.64 R86, [R1+0x25f0] ;  /* 0x0025f00001567983 */ /* 0x000ea80000300a00 */
[----:B------:R-:W-:Y:S02]  /*a4050*/  IMAD.X R156, R11, 0x1, R2, P1 ;  /* 0x000000010b9c7824 */ /* 0x000fe400008e0602 */
[----:B------:R-:W2:Y:S01]  /*a4060*/  LDL.LU.64 R10, [R1+0x25e8] ;  /* 0x0025e800010a7983 */ /* 0x000ea20000300a00 */
[----:B------:R-:W-:-:S04]  /*a4070*/  IADD3 R153, P1, R84, R6, RZ ;  /* 0x0000000654997210 */ /* 0x000fc80007f3e0ff */
[----:B------:R-:W-:Y:S02]  /*a4080*/  IADD3.X R154, R85, R2, RZ, P1, !PT ;  /* 0x00000002559a7210 */ /* 0x000fe40000ffe4ff */
[----:B---3--:R-:W-:-:S05]  /*a4090*/  IADD3 R151, P1, R14, R6, RZ ;  /* 0x000000060e977210 */ /* 0x008fca0007f3e0ff */
[----:B------:R-:W-:Y:S01]  /*a40a0*/  IMAD.X R152, R15, 0x1, R2, P1 ;  /* 0x000000010f987824 */ /* 0x000fe200008e0602 */
[----:B------:R-:W-:Y:S01]  /*a40b0*/  IADD3 R149, P1, R22, R6, RZ ;  /* 0x0000000616957210 */ /* 0x000fe20007f3e0ff */
[----:B------:R-:W3:Y:S04]  /*a40c0*/  LDL.LU.64 R14, [R1+0x25e0] ;  /* 0x0025e000010e7983 */ /* 0x000ee80000300a00 */
[----:B------:R-:W3:Y:S01]  /*a40d0*/  LDL.LU.64 R84, [R1+0x25d8] ;  /* 0x0025d80001547983 */ /* 0x000ee20000300a00 */
[----:B------:R-:W-:Y:S02]  /*a40e0*/  IADD3.X R150, R23, R2, RZ, P1, !PT ;  /* 0x0000000217967210 */ /* 0x000fe40000ffe4ff */
[----:B------:R-:W-:-:S05]  /*a40f0*/  IADD3 R147, P1, R20, R6, RZ ;  /* 0x0000000614937210 */ /* 0x000fca0007f3e0ff */
[----:B------:R-:W-:Y:S02]  /*a4100*/  IMAD.X R148, R21, 0x1, R2, P1 ;  /* 0x0000000115947824 */ /* 0x000fe400008e0602 */
[----:B------:R-:W3:Y:S01]  /*a4110*/  LDL.LU.64 R20, [R1+0x25d0] ;  /* 0x0025d00001147983 */ /* 0x000ee20000300a00 */
[----:B------:R-:W-:-:S04]  /*a4120*/  IADD3 R145, P1, R16, R6, RZ ;  /* 0x0000000610917210 */ /* 0x000fc80007f3e0ff */
[----:B------:R-:W-:Y:S02]  /*a4130*/  IADD3.X R146, R17, R2, RZ, P1, !PT ;  /* 0x0000000211927210 */ /* 0x000fe40000ffe4ff */
[----:B------:R-:W3:Y:S04]  /*a4140*/  LDL.LU.64 R16, [R1+0x25c8] ;  /* 0x0025c80001107983 */ /* 0x000ee80000300a00 */
[----:B------:R-:W3:Y:S01]  /*a4150*/  LDL.LU.64 R22, [R1+0x24e0] ;  /* 0x0024e00001167983 */ /* 0x000ee20000300a00 */
[----:B----4-:R-:W-:-:S05]  /*a4160*/  IADD3 R143, P1, R12, R6, RZ ;  /* 0x000000060c8f7210 */ /* 0x010fca0007f3e0ff */
[----:B------:R-:W-:Y:S01]  /*a4170*/  IMAD.X R144, R13, 0x1, R2, P1 ;  /* 0x000000010d907824 */ /* 0x000fe200008e0602 */
[----:B--2---:R-:W-:-:S04]  /*a4180*/  IADD3 R141, P1, R4, R6, RZ ;  /* 0x00000006048d7210 */ /* 0x004fc80007f3e0ff */
[----:B------:R-:W-:Y:S02]  /*a4190*/  IADD3.X R142, R5, R2, RZ, P1, !PT ;  /* 0x00000002058e7210 */ /* 0x000fe40000ffe4ff */
[----:B------:R-:W2:Y:S04]  /*a41a0*/  LDL.LU.64 R4, [R1+0x25c0] ;  /* 0x0025c00001047983 */ /* 0x000ea80000300a00 */
[----:B------:R-:W4:Y:S01]  /*a41b0*/  LDL.LU.64 R12, [R1+0x25b8] ;  /* 0x0025b800010c7983 */ /* 0x000f220000300a00 */
[----:B------:R-:W-:-:S05]  /*a41c0*/  IADD3 R139, P1, R88, R6, RZ ;  /* 0x00000006588b7210 */ /* 0x000fca0007f3e0ff */
[----:B------:R-:W-:Y:S01]  /*a41d0*/  IMAD.X R140, R89, 0x1, R2, P1 ;  /* 0x00000001598c7824 */ /* 0x000fe200008e0602 */
[----:B------:R-:W-:Y:S01]  /*a41e0*/  IADD3 R137, P1, R90, R6, RZ ;  /* 0x000000065a897210 */ /* 0x000fe20007f3e0ff */
[----:B------:R-:W4:Y:S04]  /*a41f0*/  LDL.LU.64 R88, [R1+0x25b0] ;  /* 0x0025b00001587983 */ /* 0x000f280000300a00 */
[----:B------:R-:W4:Y:S01]  /*a4200*/  LDL.LU.64 R94, [R1+0x25a8] ;  /* 0x0025a800015e7983 */ /* 0x000f220000300a00 */
[----:B------:R-:W-:Y:S02]  /*a4210*/  IADD3.X R138, R91, R2, RZ, P1, !PT ;  /* 0x000000025b8a7210 */ /* 0x000fe40000ffe4ff */
[----:B------:R-:W-:-:S05]  /*a4220*/  IADD3 R135, P1, R86, R6, RZ ;  /* 0x0000000656877210 */ /* 0x000fca0007f3e0ff */
[----:B------:R-:W-:Y:S02]  /*a4230*/  IMAD.X R136, R87, 0x1, R2, P1 ;  /* 0x0000000157887824 */ /* 0x000fe400008e0602 */
[----:B------:R-:W4:Y:S01]  /*a4240*/  LDL.LU.64 R86, [R1+0x25a0] ;  /* 0x0025a00001567983 */ /* 0x000f220000300a00 */
[----:B------:R-:W-:-:S03]  /*a4250*/  IADD3 R133, P1, R10, R6, RZ ;  /* 0x000000060a857210 */ /* 0x000fc60007f3e0ff */
[----:B------:R-:W4:Y:S01]  /*a4260*/  LDL.LU.64 R92, [R1+0x2598] ;  /* 0x00259800015c7983 */ /* 0x000f220000300a00 */
[----:B------:R-:W-:-:S03]  /*a4270*/  IADD3.X R134, R11, R2, RZ, P1, !PT ;  /* 0x000000020b867210 */ /* 0x000fc60000ffe4ff */
[----:B------:R-:W4:Y:S01]  /*a4280*/  LDL.LU.64 R10, [R1+0x2590] ;  /* 0x00259000010a7983 */ /* 0x000f220000300a00 */
[----:B---3--:R-:W-:-:S05]  /*a4290*/  IADD3 R131, P1, R14, R6, RZ ;  /* 0x000000060e837210 */ /* 0x008fca0007f3e0ff */
[--C-:B------:R-:W-:Y:S01]  /*a42a0*/  IMAD.X R132, R15, 0x1, R2.reuse, P1 ;  /* 0x000000010f847824 */ /* 0x100fe200008e0602 */
[----:B------:R-:W-:Y:S01]  /*a42b0*/  IADD3 R129, P1, R84, R6, RZ ;  /* 0x0000000654817210 */ /* 0x000fe20007f3e0ff */
[----:B------:R-:W3:Y:S04]  /*a42c0*/  LDL.LU.64 R14, [R1+0x2588] ;  /* 0x00258800010e7983 */ /* 0x000ee80000300a00 */
[----:B------:R-:W3:Y:S01]  /*a42d0*/  LDL.LU.64 R90, [R1+0x2580] ;  /* 0x00258000015a7983 */ /* 0x000ee20000300a00 */
[----:B------:R-:W-:Y:S02]  /*a42e0*/  IADD3.X R130, R85, R2, RZ, P1, !PT ;  /* 0x0000000255827210 */ /* 0x000fe40000ffe4ff */
[-C--:B------:R-:W-:Y:S01]  /*a42f0*/  IADD3 R127, P1, R20, R6.reuse, RZ ;  /* 0x00000006147f7210 */ /* 0x080fe20007f3e0ff */
[----:B------:R-:W3:Y:S04]  /*a4300*/  LDL.LU.64 R84, [R1+0x2578] ;  /* 0x0025780001547983 */ /* 0x000ee80000300a00 */
[----:B------:R-:W-:Y:S01]  /*a4310*/  IMAD.X R128, R21, 0x1, R2, P1 ;  /* 0x0000000115807824 */ /* 0x000fe200008e0602 */
[----:B------:R-:W-:-:S04]  /*a4320*/  IADD3 R125, P1, R16, R6, RZ ;  /* 0x00000006107d7210 */ /* 0x000fc80007f3e0ff */
[----:B------:R-:W-:Y:S02]  /*a4330*/  IADD3.X R126, R17, R2, RZ, P1, !PT ;  /* 0x00000002117e7210 */ /* 0x000fe40000ffe4ff */
[-C--:B------:R-:W-:Y:S01]  /*a4340*/  IADD3 R20, P1, R22, R6.reuse, RZ ;  /* 0x0000000616147210 */ /* 0x080fe20007f3e0ff */
[----:B------:R-:W3:Y:S04]  /*a4350*/  LDL.LU.64 R16, [R1+0x2570] ;  /* 0x0025700001107983 */ /* 0x000ee80000300a00 */
[----:B------:R-:W-:Y:S02]  /*a4360*/  IMAD.X R21, R23, 0x1, R2, P1 ;  /* 0x0000000117157824 */ /* 0x000fe400008e0602 */
[----:B------:R-:W3:Y:S01]  /*a4370*/  LDL.LU.64 R22, [R1+0x2568] ;  /* 0x0025680001167983 */ /* 0x000ee20000300a00 */
[----:B--2---:R-:W-:-:S04]  /*a4380*/  IADD3 R124, P1, R4, R6, RZ ;  /* 0x00000006047c7210 */ /* 0x004fc80007f3e0ff */
[----:B-1----:R-:W-:Y:S02]  /*a4390*/  IADD3.X R4, R5, R2, RZ, P1, !PT ;  /* 0x0000000205047210 */ /* 0x002fe40000ffe4ff */
[----:B----4-:R-:W-:-:S05]  /*a43a0*/  IADD3 R123, P1, R12, R6, RZ ;  /* 0x000000060c7b7210 */ /* 0x010fca0007f3e0ff */
[--C-:B------:R-:W-:Y:S01]  /*a43b0*/  IMAD.X R9, R13, 0x1, R2.reuse, P1 ;  /* 0x000000010d097824 */ /* 0x100fe200008e0602 */
[----:B------:R-:W-:Y:S01]  /*a43c0*/  IADD3 R121, P1, R88, R6, RZ ;  /* 0x0000000658797210 */ /* 0x000fe20007f3e0ff */
[----:B------:R-:W2:Y:S03]  /*a43d0*/  LDL.LU.64 R12, [R1+0x2560] ;  /* 0x00256000010c7983 */ /* 0x000ea60000300a00 */
[----:B------:R-:W-:Y:S02]  /*a43e0*/  IADD3.X R122, R89, R2, RZ, P1, !PT ;  /* 0x00000002597a7210 */ /* 0x000fe40000ffe4ff */
[-C--:B------:R-:W-:Y:S01]  /*a43f0*/  IADD3 R119, P1, R94, R6.reuse, RZ ;  /* 0x000000065e777210 */ /* 0x080fe20007f3e0ff */
[----:B------:R-:W4:Y:S04]  /*a4400*/  LDL.LU.64 R88, [R1+0x2558] ;  /* 0x0025580001587983 */ /* 0x000f280000300a00 */
[----:B------:R-:W-:Y:S01]  /*a4410*/  IMAD.X R120, R95, 0x1, R2, P1 ;  /* 0x000000015f787824 */ /* 0x000fe200008e0602 */
[----:B------:R-:W-:-:S04]  /*a4420*/  IADD3 R117, P1, R86, R6, RZ ;  /* 0x0000000656757210 */ /* 0x000fc80007f3e0ff */
[----:B------:R-:W-:Y:S02]  /*a4430*/  IADD3.X R118, R87, R2, RZ, P1, !PT ;  /* 0x0000000257767210 */ /* 0x000fe40000ffe4ff */
[-C--:B------:R-:W-:Y:S01]  /*a4440*/  IADD3 R115, P1, R92, R6.reuse, RZ ;  /* 0x000000065c737210 */ /* 0x080fe20007f3e0ff */
[----:B------:R-:W4:Y:S04]  /*a4450*/  LDL.LU.64 R86, [R1+0x2550] ;  /* 0x0025500001567983 */ /* 0x000f280000300a00 */
[----:B------:R-:W-:Y:S01]  /*a4460*/  IMAD.X R116, R93, 0x1, R2, P1 ;  /* 0x000000015d747824 */ /* 0x000fe200008e0602 */
[----:B------:R-:W-:-:S04]  /*a4470*/  IADD3 R113, P1, R10, R6, RZ ;  /* 0x000000060a717210 */ /* 0x000fc80007f3e0ff */
[----:B------:R-:W-:Y:S02]  /*a4480*/  IADD3.X R114, R11, R2, RZ, P1, !PT ;  /* 0x000000020b727210 */ /* 0x000fe40000ffe4ff */
[----:B------:R-:W4:Y:S01]  /*a4490*/  LDL.LU.64 R10, [R1+0x2548] ;  /* 0x00254800010a7983 */ /* 0x000f220000300a00 */
[----:B---3--:R-:W-:-:S05]  /*a44a0*/  IADD3 R111, P1, R14, R6, RZ ;  /* 0x000000060e6f7210 */ /* 0x008fca0007f3e0ff */
[----:B------:R-:W-:Y:S01]  /*a44b0*/  IMAD.X R112, R15, 0x1, R2, P1 ;  /* 0x000000010f707824 */ /* 0x000fe200008e0602 */
[----:B------:R-:W-:-:S04]  /*a44c0*/  IADD3 R14, P1, R90, R6, RZ ;  /* 0x000000065a0e7210 */ /* 0x000fc80007f3e0ff */
[----:B------:R-:W-:Y:S02]  /*a44d0*/  IADD3.X R15, R91, R2, RZ, P1, !PT ;  /* 0x000000025b0f7210 */ /* 0x000fe40000ffe4ff */
[----:B------:R-:W-:-:S05]  /*a44e0*/  IADD3 R109, P1, R84, R6, RZ ;  /* 0x00000006546d7210 */ /* 0x000fca0007f3e0ff */
[----:B------:R-:W-:Y:S02]  /*a44f0*/  IMAD.X R110, R85, 0x1, R2, P1 ;  /* 0x00000001556e7824 */ /* 0x000fe400008e0602 */
[----:B------:R-:W3:Y:S01]  /*a4500*/  LDL.LU.64 R84, [R1+0x2540] ;  /* 0x0025400001547983 */ /* 0x000ee20000300a00 */
[----:B------:R-:W-:-:S04]  /*a4510*/  IADD3 R107, P1, R16, R6, RZ ;  /* 0x00000006106b7210 */ /* 0x000fc80007f3e0ff */
[----:B------:R-:W-:Y:S02]  /*a4520*/  IADD3.X R108, R17, R2, RZ, P1, !PT ;  /* 0x00000002116c7210 */ /* 0x000fe40000ffe4ff */
[----:B------:R-:W-:-:S05]  /*a4530*/  IADD3 R16, P1, R22, R6, RZ ;  /* 0x0000000616107210 */ /* 0x000fca0007f3e0ff */
[----:B------:R-:W-:Y:S02]  /*a4540*/  IMAD.X R17, R23, 0x1, R2, P1 ;  /* 0x0000000117117824 */ /* 0x000fe400008e0602 */
[----:B------:R-:W3:Y:S04]  /*a4550*/  LDL.LU.64 R22, [R1+0x2538] ;  /* 0x0025380001167983 */ /* 0x000ee80000300a00 */
[----:B------:R-:W3:Y:S04]  /*a4560*/  LDL.LU.64 R92, [R1+0x2530] ;  /* 0x00253000015c7983 */ /* 0x000ee80000300a00 */
[----:B------:R-:W3:Y:S01]  /*a4570*/  LDL.LU.64 R190, [R1+0x2528] ;  /* 0x0025280001be7983 */ /* 0x000ee20000300a00 */
[----:B--2---:R-:W-:-:S04]  /*a4580*/  IADD3 R105, P1, R12, R6, RZ ;  /* 0x000000060c697210 */ /* 0x004fc80007f3e0ff */
[----:B------:R-:W-:Y:S02]  /*a4590*/  IADD3.X R106, R13, R2, RZ, P1, !PT ;  /* 0x000000020d6a7210 */ /* 0x000fe40000ffe4ff */
[----:B----4-:R-:W-:-:S05]  /*a45a0*/  IADD3 R12, P1, R88, R6, RZ ;  /* 0x00000006580c7210 */ /* 0x010fca0007f3e0ff */
[----:B------:R-:W-:Y:S01]  /*a45b0*/  IMAD.X R13, R89, 0x1, R2, P1 ;  /* 0x00000001590d7824 */ /* 0x000fe200008e0602 */
[----:B------:R-:W-:-:S04]  /*a45c0*/  IADD3 R103, P1, R86, R6, RZ ;  /* 0x0000000656677210 */ /* 0x000fc80007f3e0ff */
[----:B------:R-:W-:Y:S02]  /*a45d0*/  IADD3.X R104, R87, R2, RZ, P1, !PT ;  /* 0x0000000257687210 */ /* 0x000fe40000ffe4ff */
[----:B------:R-:W-:-:S05]  /*a45e0*/  IADD3 R101, P1, R10, R6, RZ ;  /* 0x000000060a657210 */ /* 0x000fca0007f3e0ff */
[----:B------:R-:W-:Y:S02]  /*a45f0*/  IMAD.X R102, R11, 0x1, R2, P1 ;  /* 0x000000010b667824 */ /* 0x000fe400008e0602 */
[----:B------:R-:W2:Y:S04]  /*a4600*/  LDL.LU.64 R10, [R1+0x2520] ;  /* 0x00252000010a7983 */ /* 0x000ea80000300a00 */
[----:B------:R-:W4:Y:S04]  /*a4610*/  LDL.LU.64 R90, [R1+0x2510] ;  /* 0x00251000015a7983 */ /* 0x000f280000300a00 */
[----:B------:R-:W4:Y:S04]  /*a4620*/  LDL.LU.64 R88, [R1+0x2508] ;  /* 0x0025080001587983 */ /* 0x000f280000300a00 */
[----:B------:R-:W4:Y:S01]  /*a4630*/  LDL.LU.64 R86, [R1+0x2500] ;  /* 0x0025000001567983 */ /* 0x000f220000300a00 */
[----:B---3--:R-:W-:-:S04]  /*a4640*/  IADD3 R99, P1, R84, R6, RZ ;  /* 0x0000000654637210 */ /* 0x008fc80007f3e0ff */
[----:B------:R-:W-:Y:S02]  /*a4650*/  IADD3.X R100, R85, R2, RZ, P1, !PT ;  /* 0x0000000255647210 */ /* 0x000fe40000ffe4ff */
[----:B------:R-:W3:Y:S01]  /*a4660*/  LDL.LU.64 R84, [R1+0x24f8] ;  /* 0x0024f80001547983 */ /* 0x000ee20000300a00 */
[----:B------:R-:W-:-:S05]  /*a4670*/  IADD3 R97, P1, R22, R6, RZ ;  /* 0x0000000616617210 */ /* 0x000fca0007f3e0ff */
[----:B------:R-:W-:Y:S02]  /*a4680*/  IMAD.X R98, R23, 0x1, R2, P1 ;  /* 0x0000000117627824 */ /* 0x000fe400008e0602 */
[----:B------:R-:W3:Y:S04]  /*a4690*/  LDL.LU.64 R22, [R1+0x24f0] ;  /* 0x0024f00001167983 */ /* 0x000ee80000300a00 */
[----:B------:R-:W3:Y:S04]  /*a46a0*/  LDL.LU.64 R186, [R1+0x24e8] ;  /* 0x0024e80001ba7983 */ /* 0x000ee80000300a00 */
[----:B------:R-:W3:Y:S01]  /*a46b0*/  LDL.LU.64 R182, [R1+0x2518] ;  /* 0x0025180001b67983 */ /* 0x000ee20000300a00 */
[----:B------:R-:W-:-:S04]  /*a46c0*/  IADD3 R95, P1, R92, R6, RZ ;  /* 0x000000065c5f7210 */ /* 0x000fc80007f3e0ff */
[----:B------:R-:W-:Y:S02]  /*a46d0*/  IADD3.X R96, R93, R2, RZ, P1, !PT ;  /* 0x000000025d607210 */ /* 0x000fe40000ffe4ff */
[----:B------:R-:W-:-:S05]  /*a46e0*/  IADD3 R93, P1, R190, R6, RZ ;  /* 0x00000006be5d7210 */ /* 0x000fca0007f3e0ff */
[----:B------:R-:W-:Y:S02]  /*a46f0*/  IMAD.X R94, R191, 0x1, R2, P1 ;  /* 0x00000001bf5e7824 */ /* 0x000fe400008e0602 */
        /* <DEDUP_REMOVED lines=13> */
[----:B--2---:R-:W-:-:S04]  /*a47d0*/  IADD3 R5, P1, R10, R6, RZ ;  /* 0x000000060a057210 */ /* 0x004fc80007f3e0ff */
[----:B------:R-:W-:Y:S02]  /*a47e0*/  IADD3.X R92, R11, R2, RZ, P1, !PT ;  /* 0x000000020b5c7210 */ /* 0x000fe40000ffe4ff */
[----:B----4-:R-:W-:-:S05]  /*a47f0*/  IADD3 R10, P1, R90, R6, RZ ;  /* 0x000000065a0a7210 */ /* 0x010fca0007f3e0ff */
[----:B------:R-:W-:Y:S01]  /*a4800*/  IMAD.X R11, R91, 0x1, R2, P1 ;  /* 0x000000015b0b7824 */ /* 0x000fe200008e0602 */
[----:B------:R-:W-:-:S04]  /*a4810*/  IADD3 R90, P1, R88, R6, RZ ;  /* 0x00000006585a7210 */ /* 0x000fc80007f3e0ff */
[----:B------:R-:W-:Y:S02]  /*a4820*/  IADD3.X R91, R89, R2, RZ, P1, !PT ;  /* 0x00000002595b7210 */ /* 0x000fe40000ffe4ff */
[----:B------:R-:W-:-:S05]  /*a4830*/  IADD3 R88, P1, R86, R6, RZ ;  /* 0x0000000656587210 */ /* 0x000fca0007f3e0ff */
[----:B------:R-:W-:Y:S01]  /*a4840*/  IMAD.X R89, R87, 0x1, R2, P1 ;  /* 0x0000000157597824 */ /* 0x000fe200008e0602 */
[----:B---3--:R-:W-:-:S04]  /*a4850*/  IADD3 R86, P1, R84, R6, RZ ;  /* 0x0000000654567210 */ /* 0x008fc80007f3e0ff */
[----:B------:R-:W-:Y:S02]  /*a4860*/  IADD3.X R87, R85, R2, RZ, P1, !PT ;  /* 0x0000000255577210 */ /* 0x000fe40000ffe4ff */
[----:B------:R-:W-:-:S05]  /*a4870*/  IADD3 R84, P1, R22, R6, RZ ;  /* 0x0000000616547210 */ /* 0x000fca0007f3e0ff */
[----:B------:R-:W-:Y:S01]  /*a4880*/  IMAD.X R85, R23, 0x1, R2, P1 ;  /* 0x0000000117557824 */ /* 0x000fe200008e0602 */
        /* <DEDUP_REMOVED lines=9> */
[----:B------:R-:W-:Y:S02]  /*a4920*/  MOV R150, R147 ;  /* 0x0000009300967202 */ /* 0x000fe40000000f00 */
[----:B------:R-:W-:Y:S01]  /*a4930*/  MOV R182, R161 ;  /* 0x000000a100b67202 */ /* 0x000fe20000000f00 */
[----:B------:R-:W-:Y:S01]  /*a4940*/  IMAD.MOV.U32 R147, RZ, RZ, R144 ;  /* 0x000000ffff937224 */ /* 0x000fe200078e0090 */
[----:B------:R-:W-:Y:S01]  /*a4950*/  MOV R144, R141 ;  /* 0x0000008d00907202 */ /* 0x000fe20000000f00 */
[----:B------:R-:W-:-:S02]  /*a4960*/  IMAD.MOV.U32 R161, RZ, RZ, R158 ;  /* 0x000000ffffa17224 */ /* 0x000fc400078e009e */
[----:B------:R-:W-:Y:S01]  /*a4970*/  IMAD.MOV.U32 R141, RZ, RZ, R138 ;  /* 0x000000ffff8d7224 */ /* 0x000fe200078e008a */
[----:B------:R-:W-:Y:S02]  /*a4980*/  MOV R158, R155 ;  /* 0x0000009b009e7202 */ /* 0x000fe40000000f00 */
[----:B------:R-:W-:Y:S01]  /*a4990*/  MOV R138, R135 ;  /* 0x00000087008a7202 */ /* 0x000fe20000000f00 */
[----:B------:R-:W-:Y:S01]  /*a49a0*/  IMAD.MOV.U32 R135, RZ, RZ, R132 ;  /* 0x000000ffff877224 */ /* 0x000fe200078e0084 */
[----:B------:R-:W-:Y:S01]  /*a49b0*/  STL.64 [R1+0x2850], R182 ;  /* 0x002850b601007387 */ /* 0x000fe20000100a00 */
[----:B------:R-:W-:Y:S01]  /*a49c0*/  IMAD.MOV.U32 R155, RZ, RZ, R152 ;  /* 0x000000ffff9b7224 */ /* 0x000fe200078e0098 */
[----:B------:R-:W-:Y:S02]  /*a49d0*/  MOV R132, R129 ;  /* 0x0000008100847202 */ /* 0x000fe40000000f00 */
[----:B------:R-:W-:Y:S01]  /*a49e0*/  STL.64 [R1+0x2810], R178 ;  /* 0x002810b201007387 */ /* 0x000fe20000100a00 */
[----:B------:R-:W-:Y:S01]  /*a49f0*/  MOV R152, R149 ;  /* 0x0000009500987202 */ /* 0x000fe20000000f00 */
[----:B------:R-:W-:-:S02]  /*a4a00*/  IMAD.MOV.U32 R129, RZ, RZ, R126 ;  /* 0x000000ffff817224 */ /* 0x000fc400078e007e */
[----:B------:R-:W-:Y:S01]  /*a4a10*/  STL.64 [R1+0x27d0], R160 ;  /* 0x0027d0a001007387 */ /* 0x000fe20000100a00 */
[----:B------:R-:W-:-:S03]  /*a4a20*/  MOV R126, R124 ;  /* 0x0000007c007e7202 */ /* 0x000fc60000000f00 */
[----:B------:R-:W-:Y:S01]  /*a4a30*/  STL.64 [R1+0x2790], R158 ;  /* 0x0027909e01007387 */ /* 0x000fe20000100a00 */
[----:B------:R-:W-:Y:S01]  /*a4a40*/  IMAD.MOV.U32 R149, RZ, RZ, R146 ;  /* 0x000000ffff957224 */ /* 0x000fe200078e0092 */
[----:B------:R-:W-:Y:S02]  /*a4a50*/  MOV R124, R123 ;  /* 0x0000007b007c7202 */ /* 0x000fe40000000f00 */
[----:B------:R-:W-:Y:S01]  /*a4a60*/  STL.64 [R1+0x2750], R156 ;  /* 0x0027509c01007387 */ /* 0x000fe20000100a00 */
[----:B------:R-:W-:Y:S02]  /*a4a70*/  MOV R146, R143 ;  /* 0x0000008f00927202 */ /* 0x000fe40000000f00 */
[----:B------:R-:W-:Y:S01]  /*a4a80*/  MOV R123, R122 ;  /* 0x0000007a007b7202 */ /* 0x000fe20000000f00 */
[----:B------:R-:W-:Y:S01]  /*a4a90*/  STL.64 [R1+0x2710], R154 ;  /* 0x0027109a01007387 */ /* 0x000fe20000100a00 */
[----:B------:R-:W-:-:S03]  /*a4aa0*/  IMAD.MOV.U32 R122, RZ, RZ, R121 ;  /* 0x000000ffff7a7224 */ /* 0x000fc600078e0079 */
[----:B------:R-:W-:Y:S01]  /*a4ab0*/  STL.64 [R1+0x26d0], R152 ;  /* 0x0026d09801007387 */ /* 0x000fe20000100a00 */
[----:B------:R-:W-:Y:S01]  /*a4ac0*/  IMAD.MOV.U32 R143, RZ, RZ, R140 ;  /* 0x000000ffff8f7224 */ /* 0x000fe200078e008c */
[----:B------:R-:W-:Y:S02]  /*a4ad0*/  MOV R121, R120 ;  /* 0x0000007800797202 */ /* 0x000fe40000000f00 */
[----:B------:R-:W-:Y:S01]  /*a4ae0*/  STL.64 [R1+0x2690], R150 ;  /* 0x0026909601007387 */ /* 0x000fe20000100a00 */
[----:B------:R-:W-:Y:S01]  /*a4af0*/  MOV R140, R137 ;  /* 0x00000089008c7202 */ /* 0x000fe20000000f00 */
[----:B------:R-:W-:Y:S02]  /*a4b00*/  IMAD.MOV.U32 R120, RZ, RZ, R119 ;  /* 0x000000ffff787224 */ /* 0x000fe400078e0077 */
[----:B------:R-:W-:Y:S01]  /*a4b10*/  STL.64 [R1+0x2650], R148 ;  /* 0x0026509401007387 */ /* 0x000fe20000100a00 */
[----:B------:R-:W-:-:S03]  /*a4b20*/  MOV R119, R118 ;  /* 0x0000007600777202 */ /* 0x000fc60000000f00 */
[----:B------:R-:W-:Y:S01]  /*a4b30*/  STL.64 [R1+0x2610], R146 ;  /* 0x0026109201007387 */ /* 0x000fe20000100a00 */
[----:B------:R-:W-:Y:S02]  /*a4b40*/  IMAD.MOV.U32 R137, RZ, RZ, R134 ;  /* 0x000000ffff897224 */ /* 0x000fe400078e0086 */
[----:B------:R-:W-:Y:S01]  /*a4b50*/  IMAD.MOV.U32 R118, RZ, RZ, R117 ;  /* 0x000000ffff767224 */ /* 0x000fe200078e0075 */
        /* <DEDUP_REMOVED lines=17> */
[----:B------:R-:W-:-:S03]  /*a4c70*/  MOV R111, R110 ;  /* 0x0000006e006f7202 */ /* 0x000fc60000000f00 */
[----:B------:R-:W-:Y:S01]  /*a4c80*/  STL.64 [R1+0x25d0], R130 ;  /* 0x0025d08201007387 */ /* 0x000fe20000100a00 */
[----:B------:R-:W-:-:S03]  /*a4c90*/  IMAD.MOV.U32 R110, RZ, RZ, R109 ;  /* 0x000000ffff6e7224 */ /* 0x000fc600078e006d */
[----:B------:R-:W-:Y:S01]  /*a4ca0*/  STL.64 [R1+0x25c8], R128 ;  /* 0x0025c88001007387 */ /* 0x000fe20000100a00 */
[----:B------:R-:W-:-:S03]  /*a4cb0*/  MOV R109, R108 ;  /* 0x0000006c006d7202 */ /* 0x000fc60000000f00 */
[----:B------:R-:W-:Y:S01]  /*a4cc0*/  STL.64 [R1+0x25c0], R126 ;  /* 0x0025c07e01007387 */ /* 0x000fe20000100a00 */
[----:B------:R-:W-:-:S03]  /*a4cd0*/  IMAD.MOV.U32 R108, RZ, RZ, R107 ;  /* 0x000000ffff6c7224 */ /* 0x000fc600078e006b */
[----:B------:R-:W-:Y:S01]  /*a4ce0*/  STL.64 [R1+0x25b8], R124 ;  /* 0x0025b87c01007387 */ /* 0x000fe20000100a00 */
[----:B------:R-:W-:-:S03]  /*a4cf0*/  MOV R107, R106 ;  /* 0x0000006a006b7202 */ /* 0x000fc60000000f00 */
[----:B------:R-:W-:Y:S04]  /*a4d00*/  LDGSTS.E [R3+-0x3c000], desc[UR60][R182.64], P0 ;  /* 0xc4000000b6037fae */ /* 0x000fe8000812187c */
[----:B------:R-:W-:Y:S01]  /*a4d10*/  STL.64 [R1+0x25b0], R122 ;  /* 0x0025b07a01007387 */ /* 0x000fe20000100a00 */
[----:B------:R-:W-:-:S03]  /*a4d20*/  IMAD.MOV.U32 R106, RZ, RZ, R105 ;  /* 0x000000ffff6a7224 */ /* 0x000fc600078e0069 */
[----:B------:R-:W-:Y:S04]  /*a4d30*/  LDGSTS.E [R3+-0x3bc00], desc[UR60][R178.64], P0 ;  /* 0xc4400000b2037fae */ /* 0x000fe8000812187c */
        /* <DEDUP_REMOVED lines=15> */
[----:B------:R1:W-:Y:S01]  /*a4e30*/  STL.64 [R1+0x2580], R14 ;  /* 0x0025800e01007387 */ /* 0x0003e20000100a00 */
        /* <DEDUP_REMOVED lines=8> */
[----:B------:R2:W-:Y:S01]  /*a4ec0*/  STL.64 [R1+0x2568], R16 ;  /* 0x0025681001007387 */ /* 0x0005e20000100a00 */
        /* <DEDUP_REMOVED lines=9> */
[----:B------:R-:W-:Y:S01]  /*a4f60*/  IMAD.MOV.U32 R94, RZ, RZ, R93 ;  /* 0x000000ffff5e7224 */ /* 0x000fe200078e005d */
[----:B------:R-:W-:Y:S02]  /*a4f70*/  MOV R4, R5 ;  /* 0x0000000500047202 */ /* 0x000fe40000000f00 */
[----:B------:R-:W-:Y:S04]  /*a4f80*/  LDGSTS.E [R3+-0x38c00], desc[UR60][R138.64], P0 ;  /* 0xc74000008a037fae */ /* 0x000fe8000812187c */
[----:B------:R-:W-:Y:S01]  /*a4f90*/  STL.64 [R1+0x2548], R102 ;  /* 0x0025486601007387 */ /* 0x000fe20000100a00 */
[----:B------:R-:W-:-:S03]  /*a4fa0*/  IMAD.MOV.U32 R5, RZ, RZ, R92 ;  /* 0x000000ffff057224 */ /* 0x000fc600078e005c */
[----:B------:R-:W-:Y:S04]  /*a4fb0*/  LDGSTS.E [R3+-0x38800], desc[UR60][R136.64], P0 ;  /* 0xc780000088037fae */ /* 0x000fe8000812187c */
[----:B------:R-:W-:Y:S04]  /*a4fc0*/  STL.64 [R1+0x2540], R100 ;  /* 0x0025406401007387 */ /* 0x000fe80000100a00 */
[----:B------:R-:W-:Y:S04]  /*a4fd0*/  LDGSTS.E [R3+-0x38400], desc[UR60][R134.64], P0 ;  /* 0xc7c0000086037fae */ /* 0x000fe8000812187c */
[----:B------:R-:W-:Y:S04]  /*a4fe0*/  STL.64 [R1+0x2538], R98 ;  /* 0x0025386201007387 */ /* 0x000fe80000100a00 */
[----:B------:R-:W-:Y:S04]  /*a4ff0*/  LDGSTS.E [R3+-0x20000], desc[UR60][R132.64], P0 ;  /* 0xe000000084037fae */ /* 0x000fe8000812187c */
[----:B------:R-:W-:Y:S04]  /*a5000*/  STL.64 [R1+0x2530], R96 ;  /* 0x0025306001007387 */ /* 0x000fe80000100a00 */
[----:B------:R-:W-:Y:S04]  /*a5010*/  LDGSTS.E [R3+-0x1fc00], desc[UR60][R130.64], P0 ;  /* 0xe040000082037fae */ /* 0x000fe8000812187c */
[----:B------:R-:W-:Y:S04]  /*a5020*/  STL.64 [R1+0x2528], R94 ;  /* 0x0025285e01007387 */ /* 0x000fe80000100a00 */
[----:B------:R-:W-:Y:S04]  /*a5030*/  LDGSTS.E [R3+-0x1f800], desc[UR60][R128.64], P0 ;  /* 0xe080000080037fae */ /* 0x000fe8000812187c */
[----:B------:R4:W-:Y:S04]  /*a5040*/  STL.64 [R1+0x2520], R4 ;  /* 0x0025200401007387 */ /* 0x0009e80000100a00 */
[----:B------:R-:W-:Y:S04]  /*a5050*/  LDGSTS.E [R3+-0x1f400], desc[UR60][R126.64], P0 ;  /* 0xe0c000007e037fae */ /* 0x000fe8000812187c */
[----:B------:R-:W-:Y:S04]  /*a5060*/  STL.64 [R1+0x24e0], R20 ;  /* 0x0024e01401007387 */ /* 0x000fe80000100a00 */
[----:B------:R-:W-:Y:S04]  /*a5070*/  LDGSTS.E [R3+-0x1f000], desc[UR60][R124.64], P0 ;  /* 0xe10000007c037fae */ /* 0x000fe8000812187c */
[----:B------:R4:W-:Y:S01]  /*a5080*/  STL.64 [R1+0x2510], R10 ;  /* 0x0025100a01007387 */ /* 0x0009e20000100a00 */
[----:B------:R-:W-:Y:S01]  /*a5090*/  MOV R92, R19 ;  /* 0x00000013005c7202 */ /* 0x000fe20000000f00 */
[----:B------:R-:W-:-:S02]  /*a50a0*/  IMAD.MOV.U32 R93, RZ, RZ, R83 ;  /* 0x000000ffff5d7224 */ /* 0x000fc400078e0053 */
        /* <DEDUP_REMOVED lines=24> */
[----:B-1----:R-:W4:Y:S04]  /*a5230*/  LDL.LU R15, [R1+0x393c] ;  /* 0x00393c00010f7983 */ /* 0x002f280000300800 */
[----:B------:R-:W4:Y:S04]  /*a5240*/  LDL.LU R9, [R1+0x397c] ;  /* 0x00397c0001097983 */ /* 0x000f280000300800 */
[----:B--2---:R-:W2:Y:S04]  /*a5250*/  LDL.LU R17, [R1+0x3938] ;  /* 0x0039380001117983 */ /* 0x004ea80000300800 */
[----:B------:R-:W-:Y:S04]  /*a5260*/  LDGSTS.E [R3+-0x1a400], desc[UR60][R4.64], P0 ;  /* 0xe5c0000004037fae */ /* 0x000fe8000812187c */
[----:B---3--:R-:W3:Y:S04]  /*a5270*/  LDL.LU R12, [R1+0x3978] ;  /* 0x00397800010c7983 */ /* 0x008ee80000300800 */
[----:B------:R-:W3:Y:S04]  /*a5280*/  LDL.LU R13, [R1+0x39bc] ;  /* 0x0039bc00010d7983 */ /* 0x000ee80000300800 */
[----:B------:R-:W-:Y:S04]  /*a5290*/  LDGSTS.E [R3+-0x1a000], desc[UR60][R92.64], P0 ;  /* 0xe60000005c037fae */ /* 0x000fe8000812187c */
[----:B------:R-:W-:Y:S04]  /*a52a0*/  LDGSTS.E [R3+-0x19c00], desc[UR60][R10.64], P0 ;  /* 0xe64000000a037fae */ /* 0x000fe8000812187c */
[----:B------:R-:W-:Y:S04]  /*a52b0*/  LDGSTS.E [R3+-0x19800], desc[UR60][R90.64], P0 ;  /* 0xe68000005a037fae */ /* 0x000fe8000812187c */
[----:B------:R-:W-:Y:S04]  /*a52c0*/  LDGSTS.E [R3+-0x19400], desc[UR60][R88.64], P0 ;  /* 0xe6c0000058037fae */ /* 0x000fe8000812187c */
[----:B------:R-:W-:Y:S04]  /*a52d0*/  LDGSTS.E [R3+-0x19000], desc[UR60][R86.64], P0 ;  /* 0xe700000056037fae */ /* 0x000fe8000812187c */
[----:B------:R-:W-:Y:S04]  /*a52e0*/  LDGSTS.E [R3+-0x18c00], desc[UR60][R84.64], P0 ;  /* 0xe740000054037fae */ /* 0x000fe8000812187c */
[----:B------:R-:W-:Y:S04]  /*a52f0*/  LDGSTS.E [R3+-0x18800], desc[UR60][R22.64], P0 ;  /* 0xe780000016037fae */ /* 0x000fe8000812187c */
[----:B----4-:R-:W4:Y:S04]  /*a5300*/  LDL.LU R4, [R1+0x39fc] ;  /* 0x0039fc0001047983 */ /* 0x010f280000300800 */
[----:B------:R-:W4:Y:S04]  /*a5310*/  LDL.LU R19, [R1+0x39b8] ;  /* 0x0039b80001137983 */ /* 0x000f280000300800 */
[----:B------:R1:W-:Y:S04]  /*a5320*/  LDGSTS.E [R3+-0x18400], desc[UR60][R20.64], P0 ;  /* 0xe7c0000014037fae */ /* 0x0003e8000812187c */
[----:B------:R-:W4:Y:S04]  /*a5330*/  LDL.LU R10, [R1+0x39f8] ;  /* 0x0039f800010a7983 */ /* 0x000f280000300800 */
[----:B------:R-:W4:Y:S04]  /*a5340*/  LDL.LU R11, [R1+0x3a38] ;  /* 0x003a3800010b7983 */ /* 0x000f280000300800 */
[----:B------:R-:W4:Y:S04]  /*a5350*/  LDL.LU R5, [R1+0x3a3c] ;  /* 0x003a3c0001057983 */ /* 0x000f280000300800 */
[----:B------:R-:W4:Y:S04]  /*a5360*/  LDL.LU R16, [R1+0x3a78] ;  /* 0x003a780001107983 */ /* 0x000f280000300800 */
[----:B------:R-:W4:Y:S01]  /*a5370*/  LDL.LU R14, [R1+0x3a7c] ;  /* 0x003a7c00010e7983 */ /* 0x000f220000300800 */
[----:B-1----:R-:W-:-:S04]  /*a5380*/  LOP3.LUT R3, R7, 0x10, RZ, 0x3c, !PT ;  /* 0x0000001007037812 */ /* 0x002fc800078e3cff */
[----:B------:R-:W-:Y:S02]  /*a5390*/  IADD3 R3, R3, 0x100000, R8 ;  /* 0x0010000003037810 */ /* 0x000fe40007ffe008 */
[-C--:B------:R-:W-:Y:S02]  /*a53a0*/  IADD3 R15, P1, R15, R6.reuse, RZ ;  /* 0x000000060f0f7210 */ /* 0x080fe40007f3e0ff */
[----:B------:R-:W-:Y:S02]  /*a53b0*/  IADD3 R9, P2, R9, R6, RZ ;  /* 0x0000000609097210 */ /* 0x000fe40007f5e0ff */
[----:B--2---:R-:W-:Y:S02]  /*a53c0*/  IADD3.X R17, R17, R2, RZ, P1, !PT ;  /* 0x0000000211117210 */ /* 0x004fe40000ffe4ff */
[----:B------:R-:W-:Y:S01]  /*a53d0*/  MOV R20, R15 ;  /* 0x0000000f00147202 */ /* 0x000fe20000000f00 */
[----:B---3--:R-:W-:Y:S01]  /*a53e0*/  IMAD.X R12, R12, 0x1, R2, P2 ;  /* 0x000000010c0c7824 */ /* 0x008fe200010e0602 */
[----:B------:R1:W-:Y:S01]  /*a53f0*/  STL [R1+0x393c], R15 ;  /* 0x00393c0f01007387 */ /* 0x0003e20000100800 */
[----:B------:R-:W-:-:S03]  /*a5400*/  IMAD.MOV.U32 R21, RZ, RZ, R17 ;  /* 0x000000ffff157224 */ /* 0x000fc600078e0011 */
[----:B------:R-:W-:Y:S04]  /*a5410*/  STL [R1+0x397c], R9 ;  /* 0x00397c0901007387 */ /* 0x000fe80000100800 */
[----:B------:R2:W-:Y:S04]  /*a5420*/  STL [R1+0x3938], R17 ;  /* 0x0039381101007387 */ /* 0x0005e80000100800 */
[----:B------:R-:W-:Y:S04]  /*a5430*/  LDGSTS.E [R3+-0x3ff80], desc[UR60][R20.64], P0 ;  /* 0xc008000014037fae */ /* 0x000fe8000812187c */
[----:B-1----:R-:W3:Y:S04]  /*a5440*/  LDL.LU R15, [R1+0x3abc] ;  /* 0x003abc00010f7983 */ /* 0x002ee80000300800 */
[----:B------:R1:W-:Y:S04]  /*a5450*/  STL [R1+0x3978], R12 ;  /* 0x0039780c01007387 */ /* 0x0003e80000100800 */
[----:B------:R-:W3:Y:S04]  /*a5460*/  LDL.LU R20, [R1+0x3afc] ;  /* 0x003afc0001147983 */ /* 0x000ee80000300800 */
[----:B--2---:R-:W2:Y:S04]  /*a5470*/  LDL.LU R17, [R1+0x3ab8] ;  /* 0x003ab80001117983 */ /* 0x004ea80000300800 */
[----:B------:R-:W2:Y:S01]  /*a5480*/  LDL.LU R21, [R1+0x3af8] ;  /* 0x003af80001157983 */ /* 0x000ea20000300800 */
[----:B------:R-:W-:-:S02]  /*a5490*/  IADD3 R13, P1, R13, R6, RZ ;  /* 0x000000060d0d7210 */ /* 0x000fc40007f3e0ff */
[----:B----4-:R-:W-:Y:S02]  /*a54a0*/  IADD3 R4, P2, R4, R6, RZ ;  /* 0x0000000604047210 */ /* 0x010fe40007f5e0ff */
[----:B------:R-:W-:Y:S01]  /*a54b0*/  MOV R22, R9 ;  /* 0x0000000900167202 */ /* 0x000fe20000000f00 */
[----:B------:R-:W-:Y:S01]  /*a54c0*/  IMAD.MOV.U32 R23, RZ, RZ, R12 ;  /* 0x000000ffff177224 */ /* 0x000fe200078e000c */
[----:B------:R-:W-:Y:S01]  /*a54d0*/  IADD3.X R19, R19, R2, RZ, P1, !PT ;  /* 0x0000000213137210 */ /* 0x000fe20000ffe4ff */
[----:B------:R-:W4:Y:S01]  /*a54e0*/  LDL.LU R9, [R1+0x3b3c] ;  /* 0x003b3c0001097983 */ /* 0x000f220000300800 */
[----:B------:R-:W-:-:S03]  /*a54f0*/  IMAD.X R10, R10, 0x1, R2, P2 ;  /* 0x000000010a0a7824 */ /* 0x000fc600010e0602 */
[----:B-1----:R-:W4:Y:S04]  /*a5500*/  LDL.LU R12, [R1+0x3b7c] ;  /* 0x003b7c00010c7983 */ /* 0x002f280000300800 */
[----:B------:R1:W-:Y:S04]  /*a5510*/  STL [R1+0x39bc], R13 ;  /* 0x0039bc0d01007387 */ /* 0x0003e80000100800 */
[----:B------:R1:W-:Y:S04]  /*a5520*/  STL [R1+0x39b8], R19 ;  /* 0x0039b81301007387 */ /* 0x0003e80000100800 */
[----:B------:R1:W-:Y:S04]  /*a5530*/  LDGSTS.E [R3+-0x3fb80], desc[UR60][R22.64], P0 ;  /* 0xc048000016037fae */ /* 0x0003e8000812187c */
[----:B------:R1:W-:Y:S04]  /*a5540*/  STL [R1+0x39fc], R4 ;  /* 0x0039fc0401007387 */ /* 0x0003e80000100800 */
[----:B------:R1:W-:Y:S02]  /*a5550*/  STL [R1+0x39f8], R10 ;  /* 0x0039f80a01007387 */ /* 0x0003e40000100800 */
[----:B-1----:R-:W-:-:S02]  /*a5560*/  MOV R22, R13 ;  /* 0x0000000d00167202 */ /* 0x002fc40000000f00 */
[----:B------:R-:W4:Y:S01]  /*a5570*/  LDL.LU R13, [R1+0x3b38] ;  /* 0x003b3800010d7983 */ /* 0x000f220000300800 */
[----:B------:R-:W-:-:S03]  /*a5580*/  IMAD.MOV.U32 R23, RZ, RZ, R19 ;  /* 0x000000ffff177224 */ /* 0x000fc600078e0013 */
[----:B------:R-:W4:Y:S01]  /*a5590*/  LDL.LU R19, [R1+0x3b78] ;  /* 0x003b780001137983 */ /* 0x000f220000300800 */
[-C--:B------:R-:W-:Y:S02]  /*a55a0*/  IADD3 R5, P1, R5, R6.reuse, RZ ;  /* 0x0000000605057210 */ /* 0x080fe40007f3e0ff */
[----:B------:R-:W-:Y:S01]  /*a55b0*/  IADD3 R14, P2, R14, R6, RZ ;  /* 0x000000060e0e7210 */ /* 0x000fe20007f5e0ff */
[----:B------:R1:W-:Y:S01]  /*a55c0*/  LDGSTS.E [R3+-0x3f780], desc[UR60][R22.64], P0 ;  /* 0xc088000016037fae */ /* 0x0003e2000812187c */
[----:B------:R-:W-:-:S03]  /*a55d0*/  IADD3.X R11, R11, R2, RZ, P1, !PT ;  /* 0x000000020b0b7210 */ /* 0x000fc60000ffe4ff */
[----:B------:R-:W-:Y:S01]  /*a55e0*/  IMAD.X R16, R16, 0x1, R2, P2 ;  /* 0x0000000110107824 */ /* 0x000fe200010e0602 */
[----:B-1----:R-:W-:Y:S01]  /*a55f0*/  MOV R22, R4 ;  /* 0x0000000400167202 */ /* 0x002fe20000000f00 */
[----:B------:R-:W-:Y:S01]  /*a5600*/  IMAD.MOV.U32 R23, RZ, RZ, R10 ;  /* 0x000000ffff177224 */ /* 0x000fe200078e000a */
[----:B------:R-:W4:Y:S04]  /*a5610*/  LDL.LU R4, [R1+0x3bcc] ;  /* 0x003bcc0001047983 */ /* 0x000f280000300800 */
[----:B------:R-:W4:Y:S04]  /*a5620*/  LDL.LU R10, [R1+0x3c0c] ;  /* 0x003c0c00010a7983 */ /* 0x000f280000300800 */
        /* <DEDUP_REMOVED lines=8> */
[----:B------:R-:W4:Y:S04]  /*a56b0*/  LDL.LU R11, [R1+0x3c08] ;  /* 0x003c0800010b7983 */ /* 0x000f280000300800 */
[----:B------:R1:W-:Y:S02]  /*a56c0*/  LDGSTS.E [R3+-0x3ef80], desc[UR60][R22.64], P0 ;  /* 0xc108000016037fae */ /* 0x0003e4000812187c */
[----:B-1----:R-:W-:Y:S01]  /*a56d0*/  MOV R22, R14 ;  /* 0x0000000e00167202 */ /* 0x002fe20000000f00 */
[----:B------:R-:W-:Y:S01]  /*a56e0*/  IMAD.MOV.U32 R23, RZ, RZ, R16 ;  /* 0x000000ffff177224 */ /* 0x000fe200078e0010 */
[----:B------:R-:W4:Y:S04]  /*a56f0*/  LDL.LU R14, [R1+0x3c4c] ;  /* 0x003c4c00010e7983 */ /* 0x000f280000300800 */
[----:B------:R-:W4:Y:S04]  /*a5700*/  LDL.LU R16, [R1+0x3c8c] ;  /* 0x003c8c0001107983 */ /* 0x000f280000300800 */
[----:B------:R1:W-:Y:S01]  /*a5710*/  LDGSTS.E [R3+-0x3eb80], desc[UR60][R22.64], P0 ;  /* 0xc148000016037fae */ /* 0x0003e2000812187c */
[----:B---3--:R-:W-:-:S02]  /*a5720*/  IADD3 R15, P1, R15, R6, RZ ;  /* 0x000000060f0f7210 */ /* 0x008fc40007f3e0ff */
[----:B------:R-:W-:Y:S02]  /*a5730*/  IADD3 R20, P2, R20, R6, RZ ;  /* 0x0000000614147210 */ /* 0x000fe40007f5e0ff */
[----:B--2---:R-:W-:Y:S01]  /*a5740*/  IADD3.X R17, R17, R2, RZ, P1, !PT ;  /* 0x0000000211117210 */ /* 0x004fe20000ffe4ff */
[----:B------:R2:W-:Y:S02]  /*a5750*/  STL [R1+0x3abc], R15 ;  /* 0x003abc0f01007387 */ /* 0x0005e40000100800 */
[----:B------:R-:W-:Y:S02]  /*a5760*/  IMAD.X R21, R21, 0x1, R2, P2 ;  /* 0x0000000115157824 */ /* 0x000fe400010e0602 */
[----:B------:R3:W-:Y:S04]  /*a5770*/  STL [R1+0x3ab8], R17 ;  /* 0x003ab81101007387 */ /* 0x0007e80000100800 */
[----:B------:R4:W-:Y:S01]  /*a5780*/  STL [R1+0x3afc], R20 ;  /* 0x003afc1401007387 */ /* 0x0009e20000100800 */
[----:B-1----:R-:W-:-:S03]  /*a5790*/  MOV R22, R15 ;  /* 0x0000000f00167202 */ /* 0x002fc60000000f00 */
[----:B------:R1:W-:Y:S04]  /*a57a0*/  STL [R1+0x3af8], R21 ;  /* 0x003af81501007387 */ /* 0x0003e80000100800 */
[----:B--2---:R-:W2:Y:S01]  /*a57b0*/  LDL.LU R15, [R1+0x3c48] ;  /* 0x003c4800010f7983 */ /* 0x004ea20000300800 */
[----:B------:R-:W-:-:S03]  /*a57c0*/  IMAD.MOV.U32 R23, RZ, RZ, R17 ;  /* 0x000000ffff177224 */ /* 0x000fc600078e0011 */
[----:B---3--:R-:W3:Y:S01]  /*a57d0*/  LDL.LU R17, [R1+0x3c88] ;  /* 0x003c880001117983 */ /* 0x008ee20000300800 */
[-C--:B----4-:R-:W-:Y:S02]  /*a57e0*/  IADD3 R9, P1, R9, R6.reuse, RZ ;  /* 0x0000000609097210 */ /* 0x090fe40007f3e0ff */
[----:B------:R-:W-:Y:S01]  /*a57f0*/  IADD3 R12, P2, R12, R6, RZ ;  /* 0x000000060c0c7210 */ /* 0x000fe20007f5e0ff */
[----:B------:R-:W-:Y:S04]  /*a5800*/  LDGSTS.E [R3+-0x3e780], desc[UR60][R22.64], P0 ;  /* 0xc188000016037fae */ /* 0x000fe8000812187c */
[----:B------:R4:W-:Y:S04]  /*a5810*/  LDGSTS.E [R3+-0x3e380], desc[UR60][R20.64], P0 ;  /* 0xc1c8000014037fae */ /* 0x0009e8000812187c */
[----:B------:R-:W-:Y:S01]  /*a5820*/  STL [R1+0x3b3c], R9 ;  /* 0x003b3c0901007387 */ /* 0x000fe20000100800 */
[----:B------:R-:W-:Y:S01]  /*a5830*/  IADD3.X R13, R13, R2, RZ, P1, !PT ;  /* 0x000000020d0d7210 */ /* 0x000fe20000ffe4ff */
[----:B------:R-:W-:Y:S01]  /*a5840*/  IMAD.X R19, R19, 0x1, R2, P2 ;  /* 0x0000000113137824 */ /* 0x000fe200010e0602 */
[----:B----4-:R-:W-:-:S03]  /*a5850*/  MOV R20, R9 ;  /* 0x0000000900147202 */ /* 0x010fc60000000f00 */
[----:B-1----:R-:W-:Y:S01]  /*a5860*/  IMAD.MOV.U32 R21, RZ, RZ, R13 ;  /* 0x000000ffff157224 */ /* 0x002fe200078e000d */
[----:B------:R1:W-:Y:S04]  /*a5870*/  STL [R1+0x3b38], R13 ;  /* 0x003b380d01007387 */ /* 0x0003e80000100800 */
[----:B------:R-:W-:Y:S04]  /*a5880*/  STL [R1+0x3b7c], R12 ;  /* 0x003b7c0c01007387 */ /* 0x000fe80000100800 */
[----:B------:R4:W-:Y:S04]  /*a5890*/  LDGSTS.E [R3+-0x3df80], desc[UR60][R20.64], P0 ;  /* 0xc208000014037fae */ /* 0x0009e8000812187c */
[----:B-1----:R-:W3:Y:S04]  /*a58a0*/  LDL.LU R13, [R1+0x3ccc] ;  /* 0x003ccc00010d7983 */ /* 0x002ee80000300800 */
[----:B------:R1:W-:Y:S04]  /*a58b0*/  STL [R1+0x3b78], R19 ;  /* 0x003b781301007387 */ /* 0x0003e80000100800 */
[----:B------:R-:W3:Y:S01]  /*a58c0*/  LDL.LU R9, [R1+0x3d0c] ;  /* 0x003d0c0001097983 */ /* 0x000ee20000300800 */
[----:B----4-:R-:W-:Y:S01]  /*a58d0*/  IMAD.MOV.U32 R21, RZ, RZ, R19 ;  /* 0x000000ffff157224 */ /* 0x010fe200078e0013 */
[----:B------:R-:W-:-:S02]  /*a58e0*/  MOV R20, R12 ;  /* 0x0000000c00147202 */ /* 0x000fc40000000f00 */
[----:B-1----:R-:W4:Y:S04]  /*a58f0*/  LDL.LU R19, [R1+0x3cc8] ;  /* 0x003cc80001137983 */ /* 0x002f280000300800 */
[----:B------:R-:W4:Y:S01]  /*a5900*/  LDL.LU R12, [R1+0x3d08] ;  /* 0x003d0800010c7983 */ /* 0x000f220000300800 */
[-C--:B------:R-:W-:Y:S02]  /*a5910*/  IADD3 R4, P1, R4, R6.reuse, RZ ;  /* 0x0000000604047210 */ /* 0x080fe40007f3e0ff */
[----:B------:R-:W-:Y:S01]  /*a5920*/  IADD3 R10, P2, R10, R6, RZ ;  /* 0x000000060a0a7210 */ /* 0x000fe20007f5e0ff */
[----:B------:R1:W-:Y:S04]  /*a5930*/  LDGSTS.E [R3+-0x3db80], desc[UR60][R20.64], P0 ;  /* 0xc248000014037fae */ /* 0x0003e8000812187c */
[----:B------:R-:W-:Y:S01]  /*a5940*/  STL [R1+0x3bcc], R4 ;  /* 0x003bcc0401007387 */ /* 0x000fe20000100800 */
[----:B------:R-:W-:Y:S01]  /*a5950*/  IADD3.X R5, R5, R2, RZ, P1, !PT ;  /* 0x0000000205057210 */ /* 0x000fe20000ffe4ff */
[----:B------:R-:W-:-:S04]  /*a5960*/  IMAD.X R11, R11, 0x1, R2, P2 ;  /* 0x000000010b0b7824 */ /* 0x000fc800010e0602 */
[----:B------:R1:W-:Y:S02]  /*a5970*/  STL [R1+0x3bc8], R5 ;  /* 0x003bc80501007387 */ /* 0x0003e40000100800 */
[----:B-1----:R-:W-:Y:S01]  /*a5980*/  MOV R20, R4 ;  /* 0x0000000400147202 */ /* 0x002fe20000000f00 */
[----:B------:R-:W-:Y:S01]  /*a5990*/  IMAD.MOV.U32 R21, RZ, RZ, R5 ;  /* 0x000000ffff157224 */ /* 0x000fe200078e0005 */
[----:B------:R-:W-:Y:S04]  /*a59a0*/  STL [R1+0x3c0c], R10 ;  /* 0x003c0c0a01007387 */ /* 0x000fe80000100800 */
[----:B------:R1:W-:Y:S04]  /*a59b0*/  LDGSTS.E [R3+-0x3d780], desc[UR60][R20.64], P0 ;  /* 0xc288000014037fae */ /* 0x0003e8000812187c */
[----:B------:R-:W4:Y:S04]  /*a59c0*/  LDL.LU.64 R4, [R1+0x2848] ;  /* 0x0028480001047983 */ /* 0x000f280000300a00 */
[----:B------:R1:W-:Y:S04]  /*a59d0*/  STL [R1+0x3c08], R11 ;  /* 0x003c080b01007387 */ /* 0x0003e80000100800 */
[----:B------:R-:W4:Y:S04]  /*a59e0*/  LDL.LU.64 R90, [R1+0x2808] ;  /* 0x00280800015a7983 */ /* 0x000f280000300a00 */
[----:B------:R-:W4:Y:S04]  /*a59f0*/  LDL.LU.64 R86, [R1+0x27c8] ;  /* 0x0027c80001567983 */ /* 0x000f280000300a00 */
[----:B------:R-:W-:Y:S01]  /*a5a00*/  LDGSTS.E [R3+-0x3d380], desc[UR60][R10.64], P0 ;  /* 0xc2c800000a037fae */ /* 0x000fe2000812187c */
[----:B------:R-:W-:-:S02]  /*a5a10*/  IADD3 R14, P1, R14, R6, RZ ;  /* 0x000000060e0e7210 */ /* 0x000fc40007f3e0ff */
[----:B------:R-:W-:Y:S01]  /*a5a20*/  IADD3 R16, P2, R16, R6, RZ ;  /* 0x0000000610107210 */ /* 0x000fe20007f5e0ff */
[----:B-1----:R-:W4:Y:S04]  /*a5a30*/  LDL.LU.64 R10, [R1+0x2788] ;  /* 0x00278800010a7983 */ /* 0x002f280000300a00 */
[----:B------:R-:W-:Y:S01]  /*a5a40*/  STL [R1+0x3c4c], R14 ;  /* 0x003c4c0e01007387 */ /* 0x000fe20000100800 */
[----:B--2---:R-:W-:-:S05]  /*a5a50*/  IADD3.X R15, R15, R2, RZ, P1, !PT ;  /* 0x000000020f0f7210 */ /* 0x004fca0000ffe4ff */
[----:B------:R1:W-:Y:S01]  /*a5a60*/  STL [R1+0x3c48], R15 ;  /* 0x003c480f01007387 */ /* 0x0003e20000100800 */
[----:B---3--:R-:W-:-:S03]  /*a5a70*/  IMAD.X R17, R17, 0x1, R2, P2 ;  /* 0x0000000111117824 */ /* 0x008fc600010e0602 */
[----:B------:R-:W-:Y:S04]  /*a5a80*/  STL [R1+0x3c8c], R16 ;  /* 0x003c8c1001007387 */ /* 0x000fe80000100800 */
[----:B------:R-:W2:Y:S04]  /*a5a90*/  LDL.LU.64 R92, [R1+0x2748] ;  /* 0x00274800015c7983 */ /* 0x000ea80000300a00 */
[----:B------:R-:W-:Y:S04]  /*a5aa0*/  LDGSTS.E [R3+-0x3cf80], desc[UR60][R14.64], P0 ;  /* 0xc30800000e037fae */ /* 0x000fe8000812187c */
[----:B------:R3:W-:Y:S04]  /*a5ab0*/  STL [R1+0x3c88], R17 ;  /* 0x003c881101007387 */ /* 0x0007e80000100800 */
[----:B------:R-:W-:Y:S04]  /*a5ac0*/  LDGSTS.E [R3+-0x3cb80], desc[UR60][R16.64], P0 ;  /* 0xc348000010037fae */ /* 0x000fe8000812187c */
[----:B-1----:R-:W2:Y:S04]  /*a5ad0*/  LDL.LU.64 R14, [R1+0x2708] ;  /* 0x00270800010e7983 */ /* 0x002ea80000300a00 */
[----:B------:R-:W2:Y:S04]  /*a5ae0*/  LDL.LU.64 R84, [R1+0x26c8] ;  /* 0x0026c80001547983 */ /* 0x000ea80000300a00 */
[----:B------:R-:W2:Y:S04]  /*a5af0*/  LDL.LU.64 R22, [R1+0x2688] ;  /* 0x0026880001167983 */ /* 0x000ea80000300a00 */
[----:B---3--:R-:W3:Y:S01]  /*a5b00*/  LDL.LU.64 R16, [R1+0x2648] ;  /* 0x0026480001107983 */ /* 0x008ee20000300a00 */
[----:B------:R-:W-:-:S02]  /*a5b10*/  IADD3 R13, P1, R13, R6, RZ ;  /* 0x000000060d0d7210 */ /* 0x000fc40007f3e0ff */
[----:B------:R-:W-:Y:S02]  /*a5b20*/  IADD3 R9, P2, R9, R6, RZ ;  /* 0x0000000609097210 */ /* 0x000fe40007f5e0ff */
[----:B------:R-:W-:Y:S02]  /*a5b30*/  MOV R20, R13 ;  /* 0x0000000d00147202 */ /* 0x000fe40000000f00 */
[----:B----4-:R-:W-:Y:S01]  /*a5b40*/  IADD3.X R19, R19, R2, RZ, P1, !PT ;  /* 0x0000000213137210 */ /* 0x010fe20000ffe4ff */
[----:B------:R-:W-:Y:S01]  /*a5b50*/  IMAD.X R12, R12, 0x1, R2, P2 ;  /* 0x000000010c0c7824 */ /* 0x000fe200010e0602 */
[----:B------:R1:W-:Y:S03]  /*a5b60*/  STL [R1+0x3ccc], R13 ;  /* 0x003ccc0d01007387 */ /* 0x0003e60000100800 */
[----:B------:R-:W-:Y:S01]  /*a5b70*/  IMAD.MOV.U32 R21, RZ, RZ, R19 ;  /* 0x000000ffff157224 */ /* 0x000fe200078e0013 */
[----:B------:R-:W-:Y:S04]  /*a5b80*/  STL [R1+0x3cc8], R19 ;  /* 0x003cc81301007387 */ /* 0x000fe80000100800 */
[----:B------:R-:W-:Y:S04]  /*a5b90*/  STL [R1+0x3d0c], R9 ;  /* 0x003d0c0901007387 */ /* 0x000fe80000100800 */
[----:B------:R4:W-:Y:S04]  /*a5ba0*/  STL [R1+0x3d08], R12 ;  /* 0x003d080c01007387 */ /* 0x0009e80000100800 */
[----:B------:R3:W-:Y:S01]  /*a5bb0*/  LDGSTS.E [R3+-0x3c780], desc[UR60][R20.64], P0 ;  /* 0xc388000014037fae */ /* 0x0007e2000812187c */
[----:B-1----:R-:W-:Y:S01]  /*a5bc0*/  MOV R13, R12 ;  /* 0x0000000c000d7202 */ /* 0x002fe20000000f00 */
[----:B----4-:R-:W-:-:S02]  /*a5bd0*/  IMAD.MOV.U32 R12, RZ, RZ, R9 ;  /* 0x000000ffff0c7224 */ /* 0x010fc400078e0009 */
[----:B------:R-:W4:Y:S04]  /*a5be0*/  LDL.LU.64 R20, [R1+0x24d8] ;  /* 0x0024d80001147983 */ /* 0x000f280000300a00 */
[----:B------:R1:W-:Y:S01]  /*a5bf0*/  LDGSTS.E [R3+-0x3c380], desc[UR60][R12.64], P0 ;  /* 0xc3c800000c037fae */ /* 0x0003e2000812187c */
[----:B------:R-:W-:-:S04]  /*a5c00*/  IADD3 R178, P1, R4, R6, RZ ;  /* 0x0000000604b27210 */ /* 0x000fc80007f3e0ff */
[----:B------:R-:W-:Y:S02]  /*a5c10*/  IADD3.X R4, R5, R2, RZ, P1, !PT ;  /* 0x0000000205047210 */ /* 0x000fe40000ffe4ff */
[-C--:B------:R-:W-:Y:S01]  /*a5c20*/  IADD3 R161, P1, R90, R6.reuse, RZ ;  /* 0x000000065aa17210 */ /* 0x080fe20007f3e0ff */
[----:B------:R-:W4:Y:S04]  /*a5c30*/  LDL.LU.64 R12, [R1+0x24a0] ;  /* 0x0024a000010c7983 */ /* 0x000f280000300a00 */
[----:B------:R-:W4:Y:S01]  /*a5c40*/  LDL.LU.64 R88, [R1+0x2468] ;  /* 0x0024680001587983 */ /* 0x000f220000300a00 */
[----:B------:R-:W-:Y:S01]  /*a5c50*/  IMAD.X R9, R91, 0x1, R2, P1 ;  /* 0x000000015b097824 */ /* 0x000fe200008e0602 */
[----:B------:R-:W-:Y:S02]  /*a5c60*/  IADD3 R159, P1, R86, R6, RZ ;  /* 0x00000006569f7210 */ /* 0x000fe40007f3e0ff */
[----:B------:R-:W4:Y:S02]  /*a5c70*/  LDL.LU.64 R90, [R1+0x2430] ;  /* 0x00243000015a7983 */ /* 0x000f240000300a00 */
[----:B------:R-:W-:-:S02]  /*a5c80*/  IADD3.X R160, R87, R2, RZ, P1, !PT ;  /* 0x0000000257a07210 */ /* 0x000fc40000ffe4ff */
[-C--:B------:R-:W-:Y:S01]  /*a5c90*/  IADD3 R157, P1, R10, R6.reuse, RZ ;  /* 0x000000060a9d7210 */ /* 0x080fe20007f3e0ff */
[----:B------:R-:W4:Y:S04]  /*a5ca0*/  LDL.LU.64 R86, [R1+0x2408] ;  /* 0x0024080001567983 */ /* 0x000f280000300a00 */
[----:B------:R-:W-:Y:S02]  /*a5cb0*/  IMAD.X R158, R11, 0x1, R2, P1 ;  /* 0x000000010b9e7824 */ /* 0x000fe400008e0602 */
[----:B------:R-:W4:Y:S01]  /*a5cc0*/  LDL.LU.64 R10, [R1+0x2400] ;  /* 0x00240000010a7983 */ /* 0x000f220000300a00 */
[----:B--2---:R-:W-:-:S04]  /*a5cd0*/  IADD3 R155, P1, R92, R6, RZ ;  /* 0x000000065c9b7210 */ /* 0x004fc80007f3e0ff */
[----:B------:R-:W-:Y:S02]  /*a5ce0*/  IADD3.X R156, R93, R2, RZ, P1, !PT ;  /* 0x000000025d9c7210 */ /* 0x000fe40000ffe4ff */
[----:B------:R-:W-:-:S05]  /*a5cf0*/  IADD3 R153, P1, R14, R6, RZ ;  /* 0x000000060e997210 */ /* 0x000fca0007f3e0ff */
[--C-:B------:R-:W-:Y:S01]  /*a5d00*/  IMAD.X R154, R15, 0x1, R2.reuse, P1 ;  /* 0x000000010f9a7824 */ /* 0x100fe200008e0602 */
[----:B------:R-:W-:Y:S01]  /*a5d10*/  IADD3 R151, P1, R84, R6, RZ ;  /* 0x0000000654977210 */ /* 0x000fe20007f3e0ff */
[----:B------:R-:W2:Y:S03]  /*a5d20*/  LDL.LU.64 R14, [R1+0x23f8] ;  /* 0x0023f800010e7983 */ /* 0x000ea60000300a00 */
[----:B------:R-:W-:Y:S02]  /*a5d30*/  IADD3.X R152, R85, R2, RZ, P1, !PT ;  /* 0x0000000255987210 */ /* 0x000fe40000ffe4ff */
[-C--:B------:R-:W-:Y:S01]  /*a5d40*/  IADD3 R149, P1, R22, R6.reuse, RZ ;  /* 0x0000000616957210 */ /* 0x080fe20007f3e0ff */
[----:B------:R-:W2:Y:S04]  /*a5d50*/  LDL.LU.64 R84, [R1+0x23f0] ;  /* 0x0023f00001547983 */ /* 0x000ea80000300a00 */
[----:B------:R-:W2:Y:S01]  /*a5d60*/  LDL.LU.64 R96, [R1+0x23e8] ;  /* 0x0023e80001607983 */ /* 0x000ea20000300a00 */
[----:B------:R-:W-:Y:S01]  /*a5d70*/  IMAD.X R150, R23, 0x1, R2, P1 ;  /* 0x0000000117967824 */ /* 0x000fe200008e0602 */
[----:B---3--:R-:W-:-:S04]  /*a5d80*/  IADD3 R147, P1, R16, R6, RZ ;  /* 0x0000000610937210 */ /* 0x008fc80007f3e0ff */
[----:B------:R-:W-:Y:S02]  /*a5d90*/  IADD3.X R148, R17, R2, RZ, P1, !PT ;  /* 0x0000000211947210 */ /* 0x000fe40000ffe4ff */
[----:B------:R-:W3:Y:S04]  /*a5da0*/  LDL.LU.64 R16, [R1+0x23e0] ;  /* 0x0023e00001107983 */ /* 0x000ee80000300a00 */
[----:B------:R-:W3:Y:S01]  /*a5db0*/  LDL.LU.64 R22, [R1+0x23d8] ;  /* 0x0023d80001167983 */ /* 0x000ee20000300a00 */
[----:B----4-:R-:W-:-:S05]  /*a5dc0*/  IADD3 R145, P1, R20, R6, RZ ;  /* 0x0000000614917210 */ /* 0x010fca0007f3e0ff */
[----:B------:R-:W-:Y:S02]  /*a5dd0*/  IMAD.X R146, R21, 0x1, R2, P1 ;  /* 0x0000000115927824 */ /* 0x000fe400008e0602 */
[----:B------:R-:W4:Y:S01]  /*a5de0*/  LDL.LU.64 R20, [R1+0x23d0] ;  /* 0x0023d00001147983 */ /* 0x000f220000300a00 */
[----:B------:R-:W-:-:S04]  /*a5df0*/  IADD3 R143, P1, R12, R6, RZ ;  /* 0x000000060c8f7210 */ /* 0x000fc80007f3e0ff */
[----:B------:R-:W-:Y:S02]  /*a5e00*/  IADD3.X R144, R13, R2, RZ, P1, !PT ;  /* 0x000000020d907210 */ /* 0x000fe40000ffe4ff */
[-C--:B------:R-:W-:Y:S01]  /*a5e10*/  IADD3 R141, P1, R88, R6.reuse, RZ ;  /* 0x00000006588d7210 */ /* 0x080fe20007f3e0ff */
[----:B------:R-:W4:Y:S04]  /*a5e20*/  LDL.LU.64 R12, [R1+0x22f8] ;  /* 0x0022f800010c7983 */ /* 0x000f280000300a00 */
[----:B------:R-:W-:Y:S01]  /*a5e30*/  IMAD.X R142, R89, 0x1, R2, P1 ;  /* 0x00000001598e7824 */ /* 0x000fe200008e0602 */
[----:B------:R-:W-:Y:S01]  /*a5e40*/  IADD3 R139, P1, R90, R6, RZ ;  /* 0x000000065a8b7210 */ /* 0x000fe20007f3e0ff */
[----:B------:R-:W4:Y:S04]  /*a5e50*/  LDL.LU.64 R88, [R1+0x23c8] ;  /* 0x0023c80001587983 */ /* 0x000f280000300a00 */
[----:B------:R-:W4:Y:S01]  /*a5e60*/  LDL.LU.64 R94, [R1+0x23c0] ;  /* 0x0023c000015e7983 */ /* 0x000f220000300a00 */
[----:B------:R-:W-:-:S02]  /*a5e70*/  IADD3.X R140, R91, R2, RZ, P1, !PT ;  /* 0x000000025b8c7210 */ /* 0x000fc40000ffe4ff */
[----:B------:R-:W-:-:S05]  /*a5e80*/  IADD3 R137, P1, R86, R6, RZ ;  /* 0x0000000656897210 */ /* 0x000fca0007f3e0ff */
[----:B------:R-:W-:Y:S02]  /*a5e90*/  IMAD.X R138, R87, 0x1, R2, P1 ;  /* 0x00000001578a7824 */ /* 0x000fe400008e0602 */
[----:B------:R-:W4:Y:S01]  /*a5ea0*/  LDL.LU.64 R86, [R1+0x23b8] ;  /* 0x0023b80001567983 */ /* 0x000f220000300a00 */
[----:B------:R-:W-:-:S03]  /*a5eb0*/  IADD3 R135, P1, R10, R6, RZ ;  /* 0x000000060a877210 */ /* 0x000fc60007f3e0ff */
[----:B------:R-:W4:Y:S01]  /*a5ec0*/  LDL.LU.64 R92, [R1+0x23b0] ;  /* 0x0023b000015c7983 */ /* 0x000f220000300a00 */
[----:B------:R-:W-:-:S03]  /*a5ed0*/  IADD3.X R136, R11, R2, RZ, P1, !PT ;  /* 0x000000020b887210 */ /* 0x000fc60000ffe4ff */
[----:B------:R-:W4:Y:S01]  /*a5ee0*/  LDL.LU.64 R10, [R1+0x23a8] ;  /* 0x0023a800010a7983 */ /* 0x000f220000300a00 */
[----:B--2---:R-:W-:-:S05]  /*a5ef0*/  IADD3 R133, P1, R14, R6, RZ ;  /* 0x000000060e857210 */ /* 0x004fca0007f3e0ff */
[--C-:B------:R-:W-:Y:S01]  /*a5f00*/  IMAD.X R134, R15, 0x1, R2.reuse, P1 ;  /* 0x000000010f867824 */ /* 0x100fe200008e0602 */
[----:B------:R-:W-:Y:S01]  /*a5f10*/  IADD3 R131, P1, R84, R6, RZ ;  /* 0x0000000654837210 */ /* 0x000fe20007f3e0ff */
[----:B------:R-:W2:Y:S04]  /*a5f20*/  LDL.LU.64 R14, [R1+0x23a0] ;  /* 0x0023a000010e7983 */ /* 0x000ea80000300a00 */
[----:B------:R-:W2:Y:S01]  /*a5f30*/  LDL.LU.64 R90, [R1+0x2398] ;  /* 0x00239800015a7983 */ /* 0x000ea20000300a00 */
[----:B------:R-:W-:Y:S02]  /*a5f40*/  IADD3.X R132, R85, R2, RZ, P1, !PT ;  /* 0x0000000255847210 */ /* 0x000fe40000ffe4ff */
[-C--:B------:R-:W-:Y:S01]  /*a5f50*/  IADD3 R129, P1, R96, R6.reuse, RZ ;  /* 0x0000000660817210 */ /* 0x080fe20007f3e0ff */
[----:B------:R-:W2:Y:S04]  /*a5f60*/  LDL.LU.64 R84, [R1+0x2390] ;  /* 0x0023900001547983 */ /* 0x000ea80000300a00 */
[----:B------:R-:W-:Y:S01]  /*a5f70*/  IMAD.X R130, R97, 0x1, R2, P1 ;  /* 0x0000000161827824 */ /* 0x000fe200008e0602 */
[----:B---3--:R-:W-:-:S04]  /*a5f80*/  IADD3 R127, P1, R16, R6, RZ ;  /* 0x00000006107f7210 */ /* 0x008fc80007f3e0ff */
[----:B------:R-:W-:Y:S02]  /*a5f90*/  IADD3.X R128, R17, R2, RZ, P1, !PT ;  /* 0x0000000211807210 */ /* 0x000fe40000ffe4ff */
[-C--:B------:R-:W-:Y:S01]  /*a5fa0*/  IADD3 R125, P1, R22, R6.reuse, RZ ;  /* 0x00000006167d7210 */ /* 0x080fe20007f3e0ff */
[----:B------:R-:W3:Y:S04]  /*a5fb0*/  LDL.LU.64 R16, [R1+0x2388] ;  /* 0x0023880001107983 */ /* 0x000ee80000300a00 */
[----:B------:R-:W-:Y:S02]  /*a5fc0*/  IMAD.X R126, R23, 0x1, R2, P1 ;  /* 0x00000001177e7824 */ /* 0x000fe400008e0602 */
[----:B------:R-:W3:Y:S01]  /*a5fd0*/  LDL.LU.64 R22, [R1+0x2380] ;  /* 0x0023800001167983 */ /* 0x000ee20000300a00 */
[----:B----4-:R-:W-:-:S04]  /*a5fe0*/  IADD3 R123, P1, R20, R6, RZ ;  /* 0x00000006147b7210 */ /* 0x010fc80007f3e0ff */
[----:B------:R-:W-:Y:S02]  /*a5ff0*/  IADD3.X R124, R21, R2, RZ, P1, !PT ;  /* 0x00000002157c7210 */ /* 0x000fe40000ffe4ff */
[----:B------:R-:W-:-:S05]  /*a6000*/  IADD3 R20, P1, R12, R6, RZ ;  /* 0x000000060c147210 */ /* 0x000fca0007f3e0ff */
[--C-:B------:R-:W-:Y:S01]  /*a6010*/  IMAD.X R21, R13, 0x1, R2.reuse, P1 ;  /* 0x000000010d157824 */ /* 0x100fe200008e0602 */
[----:B------:R-:W-:Y:S01]  /*a6020*/  IADD3 R121, P1, R88, R6, RZ ;  /* 0x0000000658797210 */ /* 0x000fe20007f3e0ff */
[----:B------:R-:W4:Y:S03]  /*a6030*/  LDL.LU.64 R12, [R1+0x2378] ;  /* 0x00237800010c7983 */ /* 0x000f260000300a00 */
[----:B------:R-:W-:Y:S02]  /*a6040*/  IADD3.X R122, R89, R2, RZ, P1, !PT ;  /* 0x00000002597a7210 */ /* 0x000fe40000ffe4ff */
[-C--:B------:R-:W-:Y:S01]  /*a6050*/  IADD3 R119, P1, R94, R6.reuse, RZ ;  /* 0x000000065e777210 */ /* 0x080fe20007f3e0ff */
[----:B------:R-:W1:Y:S04]  /*a6060*/  LDL.LU.64 R88, [R1+0x2370] ;  /* 0x0023700001587983 */ /* 0x000e680000300a00 */
        /* <DEDUP_REMOVED lines=9> */
[----:B--2---:R-:W-:-:S05]  /*a6100*/  IADD3 R111, P1, R14, R6, RZ ;  /* 0x000000060e6f7210 */ /* 0x004fca0007f3e0ff */
[----:B------:R-:W-:Y:S01]  /*a6110*/  IMAD.X R112, R15, 0x1, R2, P1 ;  /* 0x000000010f707824 */ /* 0x000fe200008e0602 */
[----:B------:R-:W-:-:S04]  /*a6120*/  IADD3 R14, P1, R90, R6, RZ ;  /* 0x000000065a0e7210 */ /* 0x000fc80007f3e0ff */
[----:B------:R-:W-:Y:S02]  /*a6130*/  IADD3.X R15, R91, R2, RZ, P1, !PT ;  /* 0x000000025b0f7210 */ /* 0x000fe40000ffe4ff */
[----:B------:R-:W-:-:S05]  /*a6140*/  IADD3 R109, P1, R84, R6, RZ ;  /* 0x00000006546d7210 */ /* 0x000fca0007f3e0ff */
[----:B------:R-:W-:Y:S01]  /*a6150*/  IMAD.X R110, R85, 0x1, R2, P1 ;  /* 0x00000001556e7824 */ /* 0x000fe200008e0602 */
[----:B---3--:R-:W-:Y:S01]  /*a6160*/  IADD3 R107, P1, R16, R6, RZ ;  /* 0x00000006106b7210 */ /* 0x008fe20007f3e0ff */
[----:B------:R-:W2:Y:S03]  /*a6170*/  LDL.LU.64 R84, [R1+0x2358] ;  /* 0x0023580001547983 */ /* 0x000ea60000300a00 */
[----:B------:R-:W-:Y:S02]  /*a6180*/  IADD3.X R108, R17, R2, RZ, P1, !PT ;  /* 0x00000002116c7210 */ /* 0x000fe40000ffe4ff */
[----:B------:R-:W-:-:S05]  /*a6190*/  IADD3 R16, P1, R22, R6, RZ ;  /* 0x0000000616107210 */ /* 0x000fca0007f3e0ff */
[----:B------:R-:W-:Y:S02]  /*a61a0*/  IMAD.X R17, R23, 0x1, R2, P1 ;  /* 0x0000000117117824 */ /* 0x000fe400008e0602 */
[----:B------:R-:W3:Y:S04]  /*a61b0*/  LDL.LU.64 R22, [R1+0x2350] ;  /* 0x0023500001167983 */ /* 0x000ee80000300a00 */
[----:B------:R-:W3:Y:S04]  /*a61c0*/  LDL.LU.64 R92, [R1+0x2348] ;  /* 0x00234800015c7983 */ /* 0x000ee80000300a00 */
[----:B------:R-:W3:Y:S04]  /*a61d0*/  LDL.LU.64 R190, [R1+0x2340] ;  /* 0x0023400001be7983 */ /* 0x000ee80000300a00 */
[----:B------:R-:W3:Y:S01]  /*a61e0*/  LDL.LU.64 R90, [R1+0x2338] ;  /* 0x00233800015a7983 */ /* 0x000ee20000300a00 */
[----:B----4-:R-:W-:-:S04]  /*a61f0*/  IADD3 R105, P1, R12, R6, RZ ;  /* 0x000000060c697210 */ /* 0x010fc80007f3e0ff */
[----:B------:R-:W-:Y:S02]  /*a6200*/  IADD3.X R106, R13, R2, RZ, P1, !PT ;  /* 0x000000020d6a7210 */ /* 0x000fe40000ffe4ff */
[----:B-1----:R-:W-:-:S05]  /*a6210*/  IADD3 R12, P1, R88, R6, RZ ;  /* 0x00000006580c7210 */ /* 0x002fca0007f3e0ff */
[----:B------:R-:W-:Y:S01]  /*a6220*/  IMAD.X R13, R89, 0x1, R2, P1 ;  /* 0x00000001590d7824 */ /* 0x000fe200008e0602 */
[----:B------:R-:W-:-:S04]  /*a6230*/  IADD3 R103, P1, R86, R6, RZ ;  /* 0x0000000656677210 */ /* 0x000fc80007f3e0ff */
[----:B------:R-:W-:Y:S02]  /*a6240*/  IADD3.X R104, R87, R2, RZ, P1, !PT ;  /* 0x0000000257687210 */ /* 0x000fe40000ffe4ff */
[----:B------:R-:W-:-:S05]  /*a6250*/  IADD3 R101, P1, R10, R6, RZ ;  /* 0x000000060a657210 */ /* 0x000fca0007f3e0ff */
[----:B------:R-:W-:Y:S02]  /*a6260*/  IMAD.X R102, R11, 0x1, R2, P1 ;  /* 0x000000010b667824 */ /* 0x000fe400008e0602 */
[----:B------:R-:W4:Y:S04]  /*a6270*/  LDL.LU.64 R10, [R1+0x2330] ;  /* 0x00233000010a7983 */ /* 0x000f280000300a00 */
[----:B------:R-:W4:Y:S04]  /*a6280*/  LDL.LU.64 R88, [R1+0x2328] ;  /* 0x0023280001587983 */ /* 0x000f280000300a00 */
[----:B------:R-:W4:Y:S01]  /*a6290*/  LDL.LU.64 R86, [R1+0x2320] ;  /* 0x0023200001567983 */ /* 0x000f220000300a00 */
[----:B--2---:R-:W-:-:S04]  /*a62a0*/  IADD3 R99, P1, R84, R6, RZ ;  /* 0x0000000654637210 */ /* 0x004fc80007f3e0ff */
[----:B------:R-:W-:Y:S02]  /*a62b0*/  IADD3.X R100, R85, R2, RZ, P1, !PT ;  /* 0x0000000255647210 */ /* 0x000fe40000ffe4ff */
[----:B------:R-:W2:Y:S01]  /*a62c0*/  LDL.LU.64 R84, [R1+0x2318] ;  /* 0x0023180001547983 */ /* 0x000ea20000300a00 */
[----:B---3--:R-:W-:-:S05]  /*a62d0*/  IADD3 R97, P1, R22, R6, RZ ;  /* 0x0000000616617210 */ /* 0x008fca0007f3e0ff */
[----:B------:R-:W-:Y:S02]  /*a62e0*/  IMAD.X R98, R23, 0x1, R2, P1 ;  /* 0x0000000117627824 */ /* 0x000fe400008e0602 */
[----:B------:R-:W3:Y:S04]  /*a62f0*/  LDL.LU.64 R22, [R1+0x2310] ;  /* 0x0023100001167983 */ /* 0x000ee80000300a00 */
[----:B------:R-:W3:Y:S04]  /*a6300*/  LDL.LU.64 R186, [R1+0x2308] ;  /* 0x0023080001ba7983 */ /* 0x000ee80000300a00 */
[----:B------:R-:W3:Y:S01]  /*a6310*/  LDL.LU.64 R182, [R1+0x2300] ;  /* 0x0023000001b67983 */ /* 0x000ee20000300a00 */
[----:B------:R-:W-:-:S04]  /*a6320*/  IADD3 R95, P1, R92, R6, RZ ;  /* 0x000000065c5f7210 */ /* 0x000fc80007f3e0ff */
[----:B------:R-:W-:Y:S02]  /*a6330*/  IADD3.X R96, R93, R2, RZ, P1, !PT ;  /* 0x000000025d607210 */ /* 0x000fe40000ffe4ff */
[----:B------:R-:W-:-:S05]  /*a6340*/  IADD3 R93, P1, R190, R6, RZ ;  /* 0x00000006be5d7210 */ /* 0x000fca0007f3e0ff */
[----:B------:R-:W-:Y:S01]  /*a6350*/  IMAD.X R94, R191, 0x1, R2, P1 ;  /* 0x00000001bf5e7824 */ /* 0x000fe200008e0602 */
[----:B------:R-:W-:-:S04]  /*a6360*/  IADD3 R5, P1, R90, R6, RZ ;  /* 0x000000065a057210 */ /* 0x000fc80007f3e0ff */
[----:B------:R-:W-:Y:S02]  /*a6370*/  IADD3.X R92, R91, R2, RZ, P1, !PT ;  /* 0x000000025b5c7210 */ /* 0x000fe40000ffe4ff */
[----:B----4-:R-:W-:-:S05]  /*a6380*/  IADD3 R90, P1, R10, R6, RZ ;  /* 0x000000060a5a7210 */ /* 0x010fca0007f3e0ff */
[----:B------:R-:W-:Y:S01]  /*a6390*/  IMAD.X R91, R11, 0x1, R2, P1 ;  /* 0x000000010b5b7824 */ /* 0x000fe200008e0602 */
[----:B------:R-:W-:-:S04]  /*a63a0*/  IADD3 R10, P1, R88, R6, RZ ;  /* 0x00000006580a7210 */ /* 0x000fc80007f3e0ff */
[----:B------:R-:W-:Y:S02]  /*a63b0*/  IADD3.X R11, R89, R2, RZ, P1, !PT ;  /* 0x00000002590b7210 */ /* 0x000fe40000ffe4ff */
[----:B------:R-:W-:-:S05]  /*a63c0*/  IADD3 R88, P1, R86, R6, RZ ;  /* 0x0000000656587210 */ /* 0x000fca0007f3e0ff */
[----:B------:R-:W-:Y:S02]  /*a63d0*/  IMAD.X R89, R87, 0x1, R2, P1 ;  /* 0x0000000157597824 */ /* 0x000fe400008e0602 */
[----:B------:R-:W-:Y:S01]  /*a63e0*/  IMAD.MOV.U32 R179, RZ, RZ, R9 ;  /* 0x000000ffffb37224 */ /* 0x000fe200078e0009 */
[----:B--2---:R-:W-:-:S04]  /*a63f0*/  IADD3 R86, P1, R84, R6, RZ ;  /* 0x0000000654567210 */ /* 0x004fc80007f3e0ff */
[----:B------:R-:W-:Y:S02]  /*a6400*/  IADD3.X R87, R85, R2, RZ, P1, !PT ;  /* 0x0000000255577210 */ /* 0x000fe40000ffe4ff */
[----:B---3--:R-:W-:-:S05]  /*a6410*/  IADD3 R84, P1, R22, R6, RZ ;  /* 0x0000000616547210 */ /* 0x008fca0007f3e0ff */
[----:B------:R-:W-:Y:S01]  /*a6420*/  IMAD.X R85, R23, 0x1, R2, P1 ;  /* 0x0000000117557824 */ /* 0x000fe200008e0602 */
[----:B------:R-:W-:-:S04]  /*a6430*/  IADD3 R23, P1, R186, R6, RZ ;  /* 0x00000006ba177210 */ /* 0x000fc80007f3e0ff */
[----:B------:R-:W-:Y:S02]  /*a6440*/  IADD3.X R83, R187, R2, RZ, P1, !PT ;  /* 0x00000002bb537210 */ /* 0x000fe40000ffe4ff */
[----:B------:R-:W-:Y:S02]  /*a6450*/  IADD3 R19, P1, R182, R6, RZ ;  /* 0x00000006b6137210 */ /* 0x000fe40007f3e0ff */
[----:B------:R-:W-:Y:S02]  /*a6460*/  MOV R182, R178 ;  /* 0x000000b200b67202 */ /* 0x000fe40000000f00 */
[----:B------:R-:W-:Y:S02]  /*a6470*/  MOV R178, R161 ;  /* 0x000000a100b27202 */ /* 0x000fe40000000f00 */
        /* <DEDUP_REMOVED lines=27> */
[----:B------:R-:W-:-:S02]  /*a6630*/  IMAD.X R22, R183, 0x1, R2, P1 ;  /* 0x00000001b7167824 */ /* 0x000fc400008e0602 */
[----:B------:R-:W-:Y:S02]  /*a6640*/  IMAD.MOV.U32 R134, RZ, RZ, R133 ;  /* 0x000000ffff867224 */ /* 0x000fe400078e0085 */
[----:B------:R-:W-:Y:S01]  /*a6650*/  IMAD.MOV.U32 R183, RZ, RZ, R4 ;  /* 0x000000ffffb77224 */ /* 0x000fe200078e0004 */
[----:B------:R-:W-:Y:S01]  /*a6660*/  MOV R133, R132 ;  /* 0x0000008400857202 */ /* 0x000fe20000000f00 */
[----:B------:R-:W-:Y:S01]  /*a6670*/  IMAD.MOV.U32 R132, RZ, RZ, R131 ;  /* 0x000000ffff847224 */ /* 0x000fe200078e0083 */
[----:B------:R-:W-:Y:S01]  /*a6680*/  MOV R131, R130 ;  /* 0x0000008200837202 */ /* 0x000fe20000000f00 */
[----:B------:R-:W-:Y:S01]  /*a6690*/  IMAD.MOV.U32 R130, RZ, RZ, R129 ;  /* 0x000000ffff827224 */ /* 0x000fe200078e0081 */
[----:B------:R-:W-:Y:S01]  /*a66a0*/  MOV R129, R128 ;  /* 0x0000008000817202 */ /* 0x000fe20000000f00 */
        /* <DEDUP_REMOVED lines=89> */
[----:B------:R-:W-:Y:S01]  /*a6c40*/  STL.64 [R1+0x2358], R100 ;  /* 0x0023586401007387 */ /* 0x000fe20000100a00 */
[----:B------:R-:W-:Y:S01]  /*a6c50*/  MOV R92, R90 ;  /* 0x0000005a005c7202 */ /* 0x000fe20000000f00 */
[----:B------:R-:W-:Y:S02]  /*a6c60*/  IMAD.MOV.U32 R93, RZ, RZ, R91 ;  /* 0x000000ffff5d7224 */ /* 0x000fe400078e005b */
[----:B------:R-:W-:Y:S04]  /*a6c70*/  LDGSTS.E [R3+-0x1ff80], desc[UR60][R132.64], P0 ;  /* 0xe008000084037fae */ /* 0x000fe8000812187c */
[----:B------:R-:W-:Y:S01]  /*a6c80*/  STL.64 [R1+0x2350], R98 ;  /* 0x0023506201007387 */ /* 0x000fe20000100a00 */
[----:B------:R-:W-:-:S03]  /*a6c90*/  MOV R90, R88 ;  /* 0x00000058005a7202 */ /* 0x000fc60000000f00 */
[----:B------:R-:W-:Y:S04]  /*a6ca0*/  LDGSTS.E [R3+-0x1fb80], desc[UR60][R130.64], P0 ;  /* 0xe048000082037fae */ /* 0x000fe8000812187c */
[----:B------:R-:W-:Y:S01]  /*a6cb0*/  STL.64 [R1+0x2348], R96 ;  /* 0x0023486001007387 */ /* 0x000fe20000100a00 */
[----:B------:R-:W-:Y:S01]  /*a6cc0*/  IMAD.MOV.U32 R91, RZ, RZ, R89 ;  /* 0x000000ffff5b7224 */ /* 0x000fe200078e0059 */
[----:B------:R-:W-:Y:S02]  /*a6cd0*/  MOV R88, R86 ;  /* 0x0000005600587202 */ /* 0x000fe40000000f00 */
[----:B------:R-:W-:Y:S04]  /*a6ce0*/  LDGSTS.E [R3+-0x1f780], desc[UR60][R128.64], P0 ;  /* 0xe088000080037fae */ /* 0x000fe8000812187c */
[----:B------:R-:W-:Y:S01]  /*a6cf0*/  STL.64 [R1+0x2340], R94 ;  /* 0x0023405e01007387 */ /* 0x000fe20000100a00 */
[----:B------:R-:W-:Y:S01]  /*a6d00*/  IMAD.MOV.U32 R89, RZ, RZ, R87 ;  /* 0x000000ffff597224 */ /* 0x000fe200078e0057 */
[----:B------:R-:W-:-:S02]  /*a6d10*/  MOV R86, R84 ;  /* 0x0000005400567202 */ /* 0x000fc40000000f00 */
[----:B------:R-:W-:Y:S04]  /*a6d20*/  LDGSTS.E [R3+-0x1f380], desc[UR60][R126.64], P0 ;  /* 0xe0c800007e037fae */ /* 0x000fe8000812187c */
[----:B------:R4:W-:Y:S01]  /*a6d30*/  STL.64 [R1+0x2338], R4 ;  /* 0x0023380401007387 */ /* 0x0009e20000100a00 */
        /* <DEDUP_REMOVED lines=31> */
[----:B------:R-:W-:Y:S04]  /*a6f30*/  LDGSTS.E [R3+-0x1ab80], desc[UR60][R96.64], P0 ;  /* 0xe548000060037fae */ /* 0x000fe8000812187c */
[----:B------:R-:W-:Y:S04]  /*a6f40*/  LDGSTS.E [R3+-0x1a780], desc[UR60][R94.64], P0 ;  /* 0xe58800005e037fae */ /* 0x000fe8000812187c */
[----:B------:R-:W-:Y:S04]  /*a6f50*/  LDGSTS.E [R3+-0x1a380], desc[UR60][R4.64], P0 ;  /* 0xe5c8000004037fae */ /* 0x000fe8000812187c */
[----:B--2---:R-:W2:Y:S04]  /*a6f60*/  LDL.LU R17, [R1+0x3940] ;  /* 0x0039400001117983 */ /* 0x004ea80000300800 */
        /* <DEDUP_REMOVED lines=10> */
[----:B------:R-:W-:Y:S04]  /*a7010*/  LDGSTS.E [R3+-0x18780], desc[UR60][R22.64], P0 ;  /* 0xe788000016037fae */ /* 0x000fe8000812187c */
        /* <DEDUP_REMOVED lines=10> */
[----:B--2---:R-:W-:-:S03]  /*a70c0*/  IADD3.X R17, R17, R2, RZ, P1, !PT ;  /* 0x0000000211117210 */ /* 0x004fc60000ffe4ff */
[----:B---3--:R-:W-:Y:S01]  /*a70d0*/  IMAD.X R13, R13, 0x1, R2, P2 ;  /* 0x000000010d0d7824 */ /* 0x008fe200010e0602 */
[----:B------:R-:W-:Y:S04]  /*a70e0*/  STL [R1+0x3944], R15 ;  /* 0x0039440f01007387 */ /* 0x000fe80000100800 */
[----:B------:R-:W-:Y:S04]  /*a70f0*/  STL [R1+0x3984], R9 ;  /* 0x0039840901007387 */ /* 0x000fe80000100800 */
[----:B------:R1:W-:Y:S01]  /*a7100*/  STL [R1+0x3940], R17 ;  /* 0x0039401101007387 */ /* 0x0003e20000100800 */
[----:B------:R-:W-:Y:S01]  /*a7110*/  IMAD.MOV.U32 R23, RZ, RZ, R17 ;  /* 0x000000ffff177224 */ /* 0x000fe200078e0011 */
[----:B------:R-:W-:-:S02]  /*a7120*/  MOV R22, R15 ;  /* 0x0000000f00167202 */ /* 0x000fc40000000f00 */
[-C--:B------:R-:W-:Y:S02]  /*a7130*/  IADD3 R12, P1, R12, R6.reuse, RZ ;  /* 0x000000060c0c7210 */ /* 0x080fe40007f3e0ff */
[----:B----4-:R-:W-:Y:S01]  /*a7140*/  IADD3 R4, P2, R4, R6, RZ ;  /* 0x0000000604047210 */ /* 0x010fe20007f5e0ff */
[----:B------:R2:W-:Y:S04]  /*a7150*/  LDGSTS.E [R3+-0x3ff00], desc[UR60][R22.64], P0 ;  /* 0xc010000016037fae */ /* 0x0005e8000812187c */
[----:B-1----:R-:W3:Y:S04]  /*a7160*/  LDL.LU R17, [R1+0x3ac4] ;  /* 0x003ac40001117983 */ /* 0x002ee80000300800 */
[----:B------:R1:W-:Y:S04]  /*a7170*/  STL [R1+0x3980], R13 ;  /* 0x0039800d01007387 */ /* 0x0003e80000100800 */
[----:B------:R-:W4:Y:S04]  /*a7180*/  LDL.LU R15, [R1+0x3b04] ;  /* 0x003b0400010f7983 */ /* 0x000f280000300800 */
[----:B------:R-:W4:Y:S04]  /*a7190*/  LDL.LU R21, [R1+0x3ac0] ;  /* 0x003ac00001157983 */ /* 0x000f280000300800 */
[----:B------:R-:W4:Y:S01]  /*a71a0*/  LDL.LU R19, [R1+0x3b00] ;  /* 0x003b000001137983 */ /* 0x000f220000300800 */
[----:B------:R-:W-:Y:S01]  /*a71b0*/  IADD3.X R14, R14, R2, RZ, P1, !PT ;  /* 0x000000020e0e7210 */ /* 0x000fe20000ffe4ff */
[----:B------:R-:W-:Y:S01]  /*a71c0*/  IMAD.X R10, R10, 0x1, R2, P2 ;  /* 0x000000010a0a7824 */ /* 0x000fe200010e0602 */
[----:B--2---:R-:W-:Y:S01]  /*a71d0*/  MOV R22, R9 ;  /* 0x0000000900167202 */ /* 0x004fe20000000f00 */
[----:B------:R-:W-:Y:S01]  /*a71e0*/  IMAD.MOV.U32 R23, RZ, RZ, R13 ;  /* 0x000000ffff177224 */ /* 0x000fe200078e000d */
[----:B------:R-:W2:Y:S04]  /*a71f0*/  LDL.LU R9, [R1+0x3b44] ;  /* 0x003b440001097983 */ /* 0x000ea80000300800 */
[----:B-1----:R-:W2:Y:S04]  /*a7200*/  LDL.LU R13, [R1+0x3b84] ;  /* 0x003b8400010d7983 */ /* 0x002ea80000300800 */
[----:B------:R1:W-:Y:S04]  /*a7210*/  STL [R1+0x39c4], R12 ;  /* 0x0039c40c01007387 */ /* 0x0003e80000100800 */
[----:B------:R1:W-:Y:S04]  /*a7220*/  STL [R1+0x39c0], R14 ;  /* 0x0039c00e01007387 */ /* 0x0003e80000100800 */
[----:B------:R1:W-:Y:S04]  /*a7230*/  LDGSTS.E [R3+-0x3fb00], desc[UR60][R22.64], P0 ;  /* 0xc050000016037fae */ /* 0x0003e8000812187c */
[----:B------:R1:W-:Y:S04]  /*a7240*/  STL [R1+0x3a04], R4 ;  /* 0x003a040401007387 */ /* 0x0003e80000100800 */
[----:B------:R1:W-:Y:S02]  /*a7250*/  STL [R1+0x3a00], R10 ;  /* 0x003a000a01007387 */ /* 0x0003e40000100800 */
[----:B-1----:R-:W-:-:S02]  /*a7260*/  MOV R22, R12 ;  /* 0x0000000c00167202 */ /* 0x002fc40000000f00 */
[----:B------:R-:W2:Y:S01]  /*a7270*/  LDL.LU R12, [R1+0x3b40] ;  /* 0x003b4000010c7983 */ /* 0x000ea20000300800 */
[----:B------:R-:W-:-:S03]  /*a7280*/  IMAD.MOV.U32 R23, RZ, RZ, R14 ;  /* 0x000000ffff177224 */ /* 0x000fc600078e000e */
[----:B------:R-:W2:Y:S01]  /*a7290*/  LDL.LU R14, [R1+0x3b80] ;  /* 0x003b8000010e7983 */ /* 0x000ea20000300800 */
[-C--:B------:R-:W-:Y:S02]  /*a72a0*/  IADD3 R5, P1, R5, R6.reuse, RZ ;  /* 0x0000000605057210 */ /* 0x080fe40007f3e0ff */
[----:B------:R-:W-:Y:S01]  /*a72b0*/  IADD3 R16, P2, R16, R6, RZ ;  /* 0x0000000610107210 */ /* 0x000fe20007f5e0ff */
[----:B------:R1:W-:Y:S01]  /*a72c0*/  LDGSTS.E [R3+-0x3f700], desc[UR60][R22.64], P0 ;  /* 0xc090000016037fae */ /* 0x0003e2000812187c */
[----:B------:R-:W-:-:S03]  /*a72d0*/  IADD3.X R11, R11, R2, RZ, P1, !PT ;  /* 0x000000020b0b7210 */ /* 0x000fc60000ffe4ff */
[----:B------:R-:W-:Y:S01]  /*a72e0*/  IMAD.X R20, R20, 0x1, R2, P2 ;  /* 0x0000000114147824 */ /* 0x000fe200010e0602 */
[----:B-1----:R-:W-:Y:S01]  /*a72f0*/  MOV R22, R4 ;  /* 0x0000000400167202 */ /* 0x002fe20000000f00 */
[----:B------:R-:W-:Y:S01]  /*a7300*/  IMAD.MOV.U32 R23, RZ, RZ, R10 ;  /* 0x000000ffff177224 */ /* 0x000fe200078e000a */
[----:B------:R-:W2:Y:S04]  /*a7310*/  LDL.LU R4, [R1+0x3bd4] ;  /* 0x003bd40001047983 */ /* 0x000ea80000300800 */
[----:B------:R-:W2:Y:S04]  /*a7320*/  LDL.LU R10, [R1+0x3c14] ;  /* 0x003c1400010a7983 */ /* 0x000ea80000300800 */
[----:B------:R1:W-:Y:S04]  /*a7330*/  STL [R1+0x3a44], R5 ;  /* 0x003a440501007387 */ /* 0x0003e80000100800 */
[----:B------:R1:W-:Y:S04]  /*a7340*/  STL [R1+0x3a40], R11 ;  /* 0x003a400b01007387 */ /* 0x0003e80000100800 */
[----:B------:R1:W-:Y:S04]  /*a7350*/  LDGSTS.E [R3+-0x3f300], desc[UR60][R22.64], P0 ;  /* 0xc0d0000016037fae */ /* 0x0003e8000812187c */
[----:B------:R-:W-:Y:S04]  /*a7360*/  STL [R1+0x3a84], R16 ;  /* 0x003a841001007387 */ /* 0x000fe80000100800 */
[----:B------:R1:W-:Y:S02]  /*a7370*/  STL [R1+0x3a80], R20 ;  /* 0x003a801401007387 */ /* 0x0003e40000100800 */
[----:B-1----:R-:W-:-:S02]  /*a7380*/  MOV R22, R5 ;  /* 0x0000000500167202 */ /* 0x002fc40000000f00 */
[----:B------:R-:W2:Y:S01]  /*a7390*/  LDL.LU R5, [R1+0x3bd0] ;  /* 0x003bd00001057983 */ /* 0x000ea20000300800 */
[----:B------:R-:W-:-:S03]  /*a73a0*/  IMAD.MOV.U32 R23, RZ, RZ, R11 ;  /* 0x000000ffff177224 */ /* 0x000fc600078e000b */
[----:B------:R-:W2:Y:S04]  /*a73b0*/  LDL.LU R11, [R1+0x3c10] ;  /* 0x003c1000010b7983 */ /* 0x000ea80000300800 */
[----:B------:R1:W-:Y:S02]  /*a73c0*/  LDGSTS.E [R3+-0x3ef00], desc[UR60][R22.64], P0 ;  /* 0xc110000016037fae */ /* 0x0003e4000812187c */
[----:B-1----:R-:W-:Y:S01]  /*a73d0*/  MOV R22, R16 ;  /* 0x0000001000167202 */ /* 0x002fe20000000f00 */
[----:B------:R-:W-:Y:S02]  /*a73e0*/  IMAD.MOV.U32 R23, RZ, RZ, R20 ;  /* 0x000000ffff177224 */ /* 0x000fe400078e0014 */
[----:B------:R-:W2:Y:S04]  /*a73f0*/  LDL.LU R20, [R1+0x3c54] ;  /* 0x003c540001147983 */ /* 0x000ea80000300800 */
[----:B------:R-:W2:Y:S04]  /*a7400*/  LDL.LU R16, [R1+0x3c94] ;  /* 0x003c940001107983 */ /* 0x000ea80000300800 */
[----:B------:R1:W-:Y:S01]  /*a7410*/  LDGSTS.E [R3+-0x3eb00], desc[UR60][R22.64], P0 ;  /* 0xc150000016037fae */ /* 0x0003e2000812187c */
[----:B---3--:R-:W-:-:S02]  /*a7420*/  IADD3 R17, P1, R17, R6, RZ ;  /* 0x0000000611117210 */ /* 0x008fc40007f3e0ff */
[----:B----4-:R-:W-:Y:S02]  /*a7430*/  IADD3 R15, P2, R15, R6, RZ ;  /* 0x000000060f0f7210 */ /* 0x010fe40007f5e0ff */
[----:B------:R-:W-:Y:S01]  /*a7440*/  IADD3.X R21, R21, R2, RZ, P1, !PT ;  /* 0x0000000215157210 */ /* 0x000fe20000ffe4ff */
[----:B------:R-:W-:Y:S02]  /*a7450*/  STL [R1+0x3ac4], R17 ;  /* 0x003ac41101007387 */ /* 0x000fe40000100800 */
[----:B------:R-:W-:Y:S02]  /*a7460*/  IMAD.X R19, R19, 0x1, R2, P2 ;  /* 0x0000000113137824 */ /* 0x000fe400010e0602 */
[----:B------:R3:W-:Y:S04]  /*a7470*/  STL [R1+0x3ac0], R21 ;  /* 0x003ac01501007387 */ /* 0x0007e80000100800 */
[----:B------:R4:W-:Y:S01]  /*a7480*/  STL [R1+0x3b04], R15 ;  /* 0x003b040f01007387 */ /* 0x0009e20000100800 */
[----:B-1----:R-:W-:-:S03]  /*a7490*/  IMAD.MOV.U32 R23, RZ, RZ, R21 ;  /* 0x000000ffff177224 */ /* 0x002fc600078e0015 */
[----:B------:R-:W-:Y:S01]  /*a74a0*/  STL [R1+0x3b00], R19 ;  /* 0x003b001301007387 */ /* 0x000fe20000100800 */
[----:B------:R-:W-:Y:S02]  /*a74b0*/  MOV R22, R17 ;  /* 0x0000001100167202 */ /* 0x000fe40000000f00 */
[-C--:B--2---:R-:W-:Y:S02]  /*a74c0*/  IADD3 R9, P1, R9, R6.reuse, RZ ;  /* 0x0000000609097210 */ /* 0x084fe40007f3e0ff */
[----:B------:R-:W-:Y:S01]  /*a74d0*/  IADD3 R13, P2, R13, R6, RZ ;  /* 0x000000060d0d7210 */ /* 0x000fe20007f5e0ff */
[----:B------:R1:W-:Y:S04]  /*a74e0*/  LDGSTS.E [R3+-0x3e700], desc[UR60][R22.64], P0 ;  /* 0xc190000016037fae */ /* 0x0003e8000812187c */
[----:B---3--:R-:W2:Y:S04]  /*a74f0*/  LDL.LU R21, [R1+0x3c50] ;  /* 0x003c500001157983 */ /* 0x008ea80000300800 */
[----:B------:R-:W3:Y:S04]  /*a7500*/  LDL.LU R17, [R1+0x3c90] ;  /* 0x003c900001117983 */ /* 0x000ee80000300800 */
[----:B------:R-:W-:Y:S01]  /*a7510*/  STL [R1+0x3b44], R9 ;  /* 0x003b440901007387 */ /* 0x000fe20000100800 */
[----:B-1----:R-:W-:Y:S01]  /*a7520*/  MOV R22, R15 ;  /* 0x0000000f00167202 */ /* 0x002fe20000000f00 */
[----:B------:R-:W-:Y:S01]  /*a7530*/  IMAD.MOV.U32 R23, RZ, RZ, R19 ;  /* 0x000000ffff177224 */ /* 0x000fe200078e0013 */
[----:B------:R-:W-:Y:S01]  /*a7540*/  IADD3.X R12, R12, R2, RZ, P1, !PT ;  /* 0x000000020c0c7210 */ /* 0x000fe20000ffe4ff */
[----:B------:R-:W-:-:S03]  /*a7550*/  IMAD.X R14, R14, 0x1, R2, P2 ;  /* 0x000000010e0e7824 */ /* 0x000fc600010e0602 */
[----:B------:R1:W-:Y:S04]  /*a7560*/  LDGSTS.E [R3+-0x3e300], desc[UR60][R22.64], P0 ;  /* 0xc1d0000016037fae */ /* 0x0003e8000812187c */
[----:B------:R1:W-:Y:S04]  /*a7570*/  STL [R1+0x3b40], R12 ;  /* 0x003b400c01007387 */ /* 0x0003e80000100800 */
[----:B------:R-:W-:Y:S01]  /*a7580*/  STL [R1+0x3b84], R13 ;  /* 0x003b840d01007387 */ /* 0x000fe20000100800 */
[----:B----4-:R-:W-:Y:S01]  /*a7590*/  MOV R15, R14 ;  /* 0x0000000e000f7202 */ /* 0x010fe20000000f00 */
[----:B-1----:R-:W-:Y:S01]  /*a75a0*/  IMAD.MOV.U32 R23, RZ, RZ, R12 ;  /* 0x000000ffff177224 */ /* 0x002fe200078e000c */
[----:B------:R-:W-:Y:S01]  /*a75b0*/  MOV R22, R9 ;  /* 0x0000000900167202 */ /* 0x000fe20000000f00 */
[----:B------:R-:W4:Y:S04]  /*a75c0*/  LDL.LU R12, [R1+0x3cd4] ;  /* 0x003cd400010c7983 */ /* 0x000f280000300800 */
[----:B------:R1:W-:Y:S04]  /*a75d0*/  STL [R1+0x3b80], R14 ;  /* 0x003b800e01007387 */ /* 0x0003e80000100800 */
[----:B------:R-:W4:Y:S01]  /*a75e0*/  LDL.LU R9, [R1+0x3d14] ;  /* 0x003d140001097983 */ /* 0x000f220000300800 */
[----:B------:R-:W-:-:S02]  /*a75f0*/  IADD3 R4, P1, R4, R6, RZ ;  /* 0x0000000604047210 */ /* 0x000fc40007f3e0ff */
[----:B------:R-:W-:Y:S01]  /*a7600*/  IADD3 R10, P2, R10, R6, RZ ;  /* 0x000000060a0a7210 */ /* 0x000fe20007f5e0ff */
[----:B------:R-:W-:Y:S01]  /*a7610*/  LDGSTS.E [R3+-0x3df00], desc[UR60][R22.64], P0 ;  /* 0xc210000016037fae */ /* 0x000fe2000812187c */
[----:B-1----:R-:W-:-:S03]  /*a7620*/  IMAD.MOV.U32 R14, RZ, RZ, R13 ;  /* 0x000000ffff0e7224 */ /* 0x002fc600078e000d */
[----:B------:R-:W4:Y:S04]  /*a7630*/  LDL.LU R13, [R1+0x3cd0] ;  /* 0x003cd000010d7983 */ /* 0x000f280000300800 */
[----:B------:R-:W4:Y:S04]  /*a7640*/  LDL.LU R19, [R1+0x3d10] ;  /* 0x003d100001137983 */ /* 0x000f280000300800 */
[----:B------:R-:W-:Y:S04]  /*a7650*/  STL [R1+0x3bd4], R4 ;  /* 0x003bd40401007387 */ /* 0x000fe80000100800 */
[----:B------:R1:W-:Y:S01]  /*a7660*/  LDGSTS.E [R3+-0x3db00], desc[UR60][R14.64], P0 ;  /* 0xc25000000e037fae */ /* 0x0003e2000812187c */
[----:B------:R-:W-:Y:S01]  /*a7670*/  IADD3.X R5, R5, R2, RZ, P1, !PT ;  /* 0x0000000205057210 */ /* 0x000fe20000ffe4ff */
[----:B------:R-:W-:-:S04]  /*a7680*/  IMAD.X R11, R11, 0x1, R2, P2 ;  /* 0x000000010b0b7824 */ /* 0x000fc800010e0602 */
[----:B------:R1:W-:Y:S04]  /*a7690*/  STL [R1+0x3bd0], R5 ;  /* 0x003bd00501007387 */ /* 0x0003e80000100800 */
[----:B------:R-:W-:Y:S01]  /*a76a0*/  STL [R1+0x3c14], R10 ;  /* 0x003c140a01007387 */ /* 0x000fe20000100800 */
[----:B-1----:R-:W-:Y:S01]  /*a76b0*/  IMAD.MOV.U32 R15, RZ, RZ, R5 ;  /* 0x000000ffff0f7224 */ /* 0x002fe200078e0005 */
[----:B------:R-:W-:-:S05]  /*a76c0*/  MOV R14, R4 ;  /* 0x00000004000e7202 */ /* 0x000fca0000000f00 */
[----:B------:R1:W-:Y:S04]  /*a76d0*/  LDGSTS.E [R3+-0x3d700], desc[UR60][R14.64], P0 ;  /* 0xc29000000e037fae */ /* 0x0003e8000812187c */
[----:B------:R-:W4:Y:S04]  /*a76e0*/  LDL.LU.64 R4, [R1+0x2840] ;  /* 0x0028400001047983 */ /* 0x000f280000300a00 */
[----:B------:R1:W-:Y:S04]  /*a76f0*/  STL [R1+0x3c10], R11 ;  /* 0x003c100b01007387 */ /* 0x0003e80000100800 */
[----:B------:R-:W4:Y:S04]  /*a7700*/  LDL.LU.64 R84, [R1+0x2800] ;  /* 0x0028000001547983 */ /* 0x000f280000300a00 */
[----:B------:R-:W-:Y:S01]  /*a7710*/  LDGSTS.E [R3+-0x3d300], desc[UR60][R10.64], P0 ;  /* 0xc2d000000a037fae */ /* 0x000fe2000812187c */
[----:B------:R-:W-:-:S03]  /*a7720*/  IADD3 R20, P1, R20, R6, RZ ;  /* 0x0000000614147210 */ /* 0x000fc60007f3e0ff */
[----:B------:R-:W4:Y:S01]  /*a7730*/  LDL.LU.64 R14, [R1+0x27c0] ;  /* 0x0027c000010e7983 */ /* 0x000f220000300a00 */
[----:B------:R-:W-:-:S03]  /*a7740*/  IADD3 R16, P2, R16, R6, RZ ;  /* 0x0000000610107210 */ /* 0x000fc60007f5e0ff */
[----:B-1----:R-:W4:Y:S04]  /*a7750*/  LDL.LU.64 R10, [R1+0x2780] ;  /* 0x00278000010a7983 */ /* 0x002f280000300a00 */
[----:B------:R-:W-:Y:S01]  /*a7760*/  STL [R1+0x3c54], R20 ;  /* 0x003c541401007387 */ /* 0x000fe20000100800 */
[----:B--2---:R-:W-:Y:S01]  /*a7770*/  IADD3.X R21, R21, R2, RZ, P1, !PT ;  /* 0x0000000215157210 */ /* 0x004fe20000ffe4ff */
[----:B---3--:R-:W-:-:S04]  /*a7780*/  IMAD.X R17, R17, 0x1, R2, P2 ;  /* 0x0000000111117824 */ /* 0x008fc800010e0602 */
[----:B------:R-:W-:Y:S04]  /*a7790*/  STL [R1+0x3c50], R21 ;  /* 0x003c501501007387 */ /* 0x000fe80000100800 */
[----:B------:R-:W-:Y:S04]  /*a77a0*/  STL [R1+0x3c94], R16 ;  /* 0x003c941001007387 */ /* 0x000fe80000100800 */
[----:B------:R-:W2:Y:S04]  /*a77b0*/  LDL.LU.64 R92, [R1+0x2740] ;  /* 0x00274000015c7983 */ /* 0x000ea80000300a00 */
[----:B------:R1:W-:Y:S04]  /*a77c0*/  STL [R1+0x3c90], R17 ;  /* 0x003c901101007387 */ /* 0x0003e80000100800 */
[----:B------:R-:W3:Y:S04]  /*a77d0*/  LDL.LU.64 R22, [R1+0x2700] ;  /* 0x0027000001167983 */ /* 0x000ee80000300a00 */
[----:B------:R-:W-:Y:S04]  /*a77e0*/  LDGSTS.E [R3+-0x3cf00], desc[UR60][R20.64], P0 ;  /* 0xc310000014037fae */ /* 0x000fe8000812187c */
[----:B------:R3:W-:Y:S04]  /*a77f0*/  LDGSTS.E [R3+-0x3cb00], desc[UR60][R16.64], P0 ;  /* 0xc350000010037fae */ /* 0x0007e8000812187c */
[----:B-1----:R-:W3:Y:S04]  /*a7800*/  LDL.LU.64 R16, [R1+0x26c0] ;  /* 0x0026c00001107983 */ /* 0x002ee80000300a00 */
[----:B------:R-:W3:Y:S04]  /*a7810*/  LDL.LU.64 R90, [R1+0x2680] ;  /* 0x00268000015a7983 */ /* 0x000ee80000300a00 */
[----:B------:R-:W3:Y:S01]  /*a7820*/  LDL.LU.64 R20, [R1+0x2640] ;  /* 0x0026400001147983 */ /* 0x000ee20000300a00 */
[----:B----4-:R-:W-:-:S02]  /*a7830*/  IADD3 R12, P1, R12, R6, RZ ;  /* 0x000000060c0c7210 */ /* 0x010fc40007f3e0ff */
[----:B------:R-:W-:-:S03]  /*a7840*/  IADD3 R9, P2, R9, R6, RZ ;  /* 0x0000000609097210 */ /* 0x000fc60007f5e0ff */
[----:B------:R-:W-:Y:S01]  /*a7850*/  STL [R1+0x3cd4], R12 ;  /* 0x003cd40c01007387 */ /* 0x000fe20000100800 */
[----:B------:R-:W-:Y:S01]  /*a7860*/  IADD3.X R13, R13, R2, RZ, P1, !PT ;  /* 0x000000020d0d7210 */ /* 0x000fe20000ffe4ff */
[----:B------:R-:W-:-:S04]  /*a7870*/  IMAD.X R19, R19, 0x1, R2, P2 ;  /* 0x0000000113137824 */ /* 0x000fc800010e0602 */
[----:B------:R1:W-:Y:S04]  /*a7880*/  STL [R1+0x3cd0], R13 ;  /* 0x003cd00d01007387 */ /* 0x0003e80000100800 */
[----:B------:R4:W-:Y:S04]  /*a7890*/  STL [R1+0x3d14], R9 ;  /* 0x003d140901007387 */ /* 0x0009e80000100800 */
[----:B------:R3:W-:Y:S04]  /*a78a0*/  LDGSTS.E [R3+-0x3c700], desc[UR60][R12.64], P0 ;  /* 0xc39000000c037fae */ /* 0x0007e8000812187c */
[----:B------:R3:W-:Y:S04]  /*a78b0*/  STL [R1+0x3d10], R19 ;  /* 0x003d101301007387 */ /* 0x0007e80000100800 */
[----:B-1----:R-:W3:Y:S01]  /*a78c0*/  LDL.LU.64 R12, [R1+0x24d0] ;  /* 0x0024d000010c7983 */ /* 0x002ee20000300a00 */
[----:B------:R-:W-:Y:S01]  /*a78d0*/  MOV R86, R9 ;  /* 0x0000000900567202 */ /* 0x000fe20000000f00 */
[----:B------:R-:W-:-:S02]  /*a78e0*/  IMAD.MOV.U32 R87, RZ, RZ, R19 ;  /* 0x000000ffff577224 */ /* 0x000fc400078e0013 */
[----:B------:R-:W3:Y:S01]  /*a78f0*/  LDL.LU.64 R88, [R1+0x2498] ;  /* 0x0024980001587983 */ /* 0x000ee20000300a00 */
[----:B------:R-:W-:-:S03]  /*a7900*/  IADD3 R178, P1, R4, R6, RZ ;  /* 0x0000000604b27210 */ /* 0x000fc60007f3e0ff */
[----:B------:R1:W-:Y:S01]  /*a7910*/  LDGSTS.E [R3+-0x3c300], desc[UR60][R86.64], P0 ;  /* 0xc3d0000056037fae */ /* 0x0003e2000812187c */
[----:B------:R-:W-:Y:S02]  /*a7920*/  IADD3.X R4, R5, R2, RZ, P1, !PT ;  /* 0x0000000205047210 */ /* 0x000fe40000ffe4ff */
[-C--:B------:R-:W-:Y:S01]  /*a7930*/  IADD3 R161, P1, R84, R6.reuse, RZ ;  /* 0x0000000654a17210 */ /* 0x080fe20007f3e0ff */
[----:B------:R-:W3:Y:S04]  /*a7940*/  LDL.LU.64 R86, [R1+0x2460] ;  /* 0x0024600001567983 */ /* 0x000ee80000300a00 */
[----:B----4-:R-:W-:Y:S02]  /*a7950*/  IMAD.X R9, R85, 0x1, R2, P1 ;  /* 0x0000000155097824 */ /* 0x010fe400008e0602 */
[----:B------:R-:W4:Y:S01]  /*a7960*/  LDL.LU.64 R84, [R1+0x2428] ;  /* 0x0024280001547983 */ /* 0x000f220000300a00 */
[----:B------:R-:W-:-:S04]  /*a7970*/  IADD3 R159, P1, R14, R6, RZ ;  /* 0x000000060e9f7210 */ /* 0x000fc80007f3e0ff */
[----:B------:R-:W-:Y:S02]  /*a7980*/  IADD3.X R160, R15, R2, RZ, P1, !PT ;  /* 0x000000020fa07210 */ /* 0x000fe40000ffe4ff */
[-C--:B------:R-:W-:Y:S01]  /*a7990*/  IADD3 R157, P1, R10, R6.reuse, RZ ;  /* 0x000000060a9d7210 */ /* 0x080fe20007f3e0ff */
[----:B------:R-:W4:Y:S04]  /*a79a0*/  LDL.LU.64 R14, [R1+0x22e0] ;  /* 0x0022e000010e7983 */ /* 0x000f280000300a00 */
[----:B------:R-:W-:Y:S02]  /*a79b0*/  IMAD.X R158, R11, 0x1, R2, P1 ;  /* 0x000000010b9e7824 */ /* 0x000fe400008e0602 */
[----:B------:R-:W4:Y:S01]  /*a79c0*/  LDL.LU.64 R10, [R1+0x22b0] ;  /* 0x0022b000010a7983 */ /* 0x000f220000300a00 */
[----:B--2---:R-:W-:-:S04]  /*a79d0*/  IADD3 R155, P1, R92, R6, RZ ;  /* 0x000000065c9b7210 */ /* 0x004fc80007f3e0ff */
[----:B------:R-:W-:Y:S02]  /*a79e0*/  IADD3.X R156, R93, R2, RZ, P1, !PT ;  /* 0x000000025d9c7210 */ /* 0x000fe40000ffe4ff */
[----:B---3--:R-:W-:-:S05]  /*a79f0*/  IADD3 R153, P1, R22, R6, RZ ;  /* 0x0000000616997210 */ /* 0x008fca0007f3e0ff */
[----:B------:R-:W-:Y:S02]  /*a7a00*/  IMAD.X R154, R23, 0x1, R2, P1 ;  /* 0x00000001179a7824 */ /* 0x000fe400008e0602 */
[----:B------:R-:W2:Y:S01]  /*a7a10*/  LDL.LU.64 R22, [R1+0x2280] ;  /* 0x0022800001167983 */ /* 0x000ea20000300a00 */
[----:B------:R-:W-:-:S04]  /*a7a20*/  IADD3 R151, P1, R16, R6, RZ ;  /* 0x0000000610977210 */ /* 0x000fc80007f3e0ff */
[----:B------:R-:W-:Y:S02]  /*a7a30*/  IADD3.X R152, R17, R2, RZ, P1, !PT ;  /* 0x0000000211987210 */ /* 0x000fe40000ffe4ff */
[-C--:B------:R-:W-:Y:S01]  /*a7a40*/  IADD3 R149, P1, R90, R6.reuse, RZ ;  /* 0x000000065a957210 */ /* 0x080fe20007f3e0ff */
[----:B------:R-:W3:Y:S04]  /*a7a50*/  LDL.LU.64 R16, [R1+0x2250] ;  /* 0x0022500001107983 */ /* 0x000ee80000300a00 */
[----:B------:R-:W3:Y:S01]  /*a7a60*/  LDL.LU.64 R96, [R1+0x2228] ;  /* 0x0022280001607983 */ /* 0x000ee20000300a00 */
[----:B------:R-:W-:Y:S01]  /*a7a70*/  IMAD.X R150, R91, 0x1, R2, P1 ;  /* 0x000000015b967824 */ /* 0x000fe200008e0602 */
[----:B------:R-:W-:-:S04]  /*a7a80*/  IADD3 R147, P1, R20, R6, RZ ;  /* 0x0000000614937210 */ /* 0x000fc80007f3e0ff */
[----:B------:R-:W-:Y:S02]  /*a7a90*/  IADD3.X R148, R21, R2, RZ, P1, !PT ;  /* 0x0000000215947210 */ /* 0x000fe40000ffe4ff */
[----:B------:R-:W3:Y:S01]  /*a7aa0*/  LDL.LU.64 R20, [R1+0x2220] ;  /* 0x0022200001147983 */ /* 0x000ee20000300a00 */
[----:B------:R-:W-:-:S05]  /*a7ab0*/  IADD3 R145, P1, R12, R6, RZ ;  /* 0x000000060c917210 */ /* 0x000fca0007f3e0ff */
[----:B------:R-:W-:Y:S02]  /*a7ac0*/  IMAD.X R146, R13, 0x1, R2, P1 ;  /* 0x000000010d927824 */ /* 0x000fe400008e0602 */
[----:B------:R-:W3:Y:S01]  /*a7ad0*/  LDL.LU.64 R12, [R1+0x2218] ;  /* 0x00221800010c7983 */ /* 0x000ee20000300a00 */
[----:B------:R-:W-:-:S03]  /*a7ae0*/  IADD3 R143, P1, R88, R6, RZ ;  /* 0x00000006588f7210 */ /* 0x000fc60007f3e0ff */
[----:B------:R-:W3:Y:S01]  /*a7af0*/  LDL.LU.64 R94, [R1+0x2210] ;  /* 0x00221000015e7983 */ /* 0x000ee20000300a00 */
[----:B------:R-:W-:-:S03]  /*a7b00*/  IADD3.X R144, R89, R2, RZ, P1, !PT ;  /* 0x0000000259907210 */ /* 0x000fc60000ffe4ff */
[----:B------:R-:W3:Y:S01]  /*a7b10*/  LDL.LU.64 R88, [R1+0x2208] ;  /* 0x0022080001587983 */ /* 0x000ee20000300a00 */
[----:B------:R-:W-:-:S05]  /*a7b20*/  IADD3 R141, P1, R86, R6, RZ ;  /* 0x00000006568d7210 */ /* 0x000fca0007f3e0ff */
[----:B------:R-:W-:Y:S02]  /*a7b30*/  IMAD.X R142, R87, 0x1, R2, P1 ;  /* 0x00000001578e7824 */ /* 0x000fe400008e0602 */
[----:B------:R-:W3:Y:S01]  /*a7b40*/  LDL.LU.64 R86, [R1+0x2200] ;  /* 0x0022000001567983 */ /* 0x000ee20000300a00 */
[----:B----4-:R-:W-:-:S03]  /*a7b50*/  IADD3 R139, P1, R84, R6, RZ ;  /* 0x00000006548b7210 */ /* 0x010fc60007f3e0ff */
[----:B------:R-:W4:Y:S01]  /*a7b60*/  LDL.LU.64 R92, [R1+0x21f8] ;  /* 0x0021f800015c7983 */ /* 0x000f220000300a00 */
[----:B------:R-:W-:Y:S02]  /*a7b70*/  IADD3.X R140, R85, R2, RZ, P1, !PT ;  /* 0x00000002558c7210 */ /* 0x000fe40000ffe4ff */
[-C--:B------:R-:W-:Y:S01]  /*a7b80*/  IADD3 R137, P1, R14, R6.reuse, RZ ;  /* 0x000000060e897210 */ /* 0x080fe20007f3e0ff */
[----:B------:R-:W4:Y:S04]  /*a7b90*/  LDL.LU.64 R84, [R1+0x21f0] ;  /* 0x0021f00001547983 */ /* 0x000f280000300a00 */
[----:B------:R-:W-:Y:S01]  /*a7ba0*/  IMAD.X R138, R15, 0x1, R2, P1 ;  /* 0x000000010f8a7824 */ /* 0x000fe200008e0602 */
[----:B------:R-:W-:Y:S01]  /*a7bb0*/  IADD3 R135, P1, R10, R6, RZ ;  /* 0x000000060a877210 */ /* 0x000fe20007f3e0ff */
[----:B------:R-:W4:Y:S03]  /*a7bc0*/  LDL.LU.64 R14, [R1+0x21e8] ;  /* 0x0021e800010e7983 */ /* 0x000f260000300a00 */
[----:B------:R-:W-:-:S02]  /*a7bd0*/  IADD3.X R136, R11, R2, RZ, P1, !PT ;  /* 0x000000020b887210 */ /* 0x000fc40000ffe4ff */
[----:B------:R-:W4:Y:S04]  /*a7be0*/  LDL.LU.64 R10, [R1+0x21e0] ;  /* 0x0021e000010a7983 */ /* 0x000f280000300a00 */
[----:B------:R-:W4:Y:S01]  /*a7bf0*/  LDL.LU.64 R90, [R1+0x21d8] ;  /* 0x0021d800015a7983 */ /* 0x000f220000300a00 */
[----:B--2---:R-:W-:-:S05]  /*a7c00*/  IADD3 R133, P1, R22, R6, RZ ;  /* 0x0000000616857210 */ /* 0x004fca0007f3e0ff */
[----:B------:R-:W-:Y:S02]  /*a7c10*/  IMAD.X R134, R23, 0x1, R2, P1 ;  /* 0x0000000117867824 */ /* 0x000fe400008e0602 */
[----:B------:R-:W2:Y:S01]  /*a7c20*/  LDL.LU.64 R22, [R1+0x21d0] ;  /* 0x0021d00001167983 */ /* 0x000ea20000300a00 */
[----:B---3--:R-:W-:-:S04]  /*a7c30*/  IADD3 R131, P1, R16, R6, RZ ;  /* 0x0000000610837210 */ /* 0x008fc80007f3e0ff */
[----:B------:R-:W-:Y:S02]  /*a7c40*/  IADD3.X R132, R17, R2, RZ, P1, !PT ;  /* 0x0000000211847210 */ /* 0x000fe40000ffe4ff */
[-C--:B------:R-:W-:Y:S01]  /*a7c50*/  IADD3 R129, P1, R96, R6.reuse, RZ ;  /* 0x0000000660817210 */ /* 0x080fe20007f3e0ff */
[----:B------:R-:W3:Y:S04]  /*a7c60*/  LDL.LU.64 R16, [R1+0x21c8] ;  /* 0x0021c80001107983 */ /* 0x000ee80000300a00 */
[----:B------:R-:W-:Y:S01]  /*a7c70*/  IMAD.X R130, R97, 0x1, R2, P1 ;  /* 0x0000000161827824 */ /* 0x000fe200008e0602 */
[----:B------:R-:W-:-:S04]  /*a7c80*/  IADD3 R127, P1, R20, R6, RZ ;  /* 0x00000006147f7210 */ /* 0x000fc80007f3e0ff */
[----:B------:R-:W-:Y:S02]  /*a7c90*/  IADD3.X R128, R21, R2, RZ, P1, !PT ;  /* 0x0000000215807210 */ /* 0x000fe40000ffe4ff */
[----:B------:R-:W3:Y:S01]  /*a7ca0*/  LDL.LU.64 R20, [R1+0x21c0] ;  /* 0x0021c00001147983 */ /* 0x000ee20000300a00 */
[----:B------:R-:W-:-:S05]  /*a7cb0*/  IADD3 R125, P1, R12, R6, RZ ;  /* 0x000000060c7d7210 */ /* 0x000fca0007f3e0ff */
[----:B------:R-:W-:Y:S01]  /*a7cc0*/  IMAD.X R126, R13, 0x1, R2, P1 ;  /* 0x000000010d7e7824 */ /* 0x000fe200008e0602 */
[----:B------:R-:W-:Y:S01]  /*a7cd0*/  IADD3 R123, P1, R94, R6, RZ ;  /* 0x000000065e7b7210 */ /* 0x000fe20007f3e0ff */
[----:B------:R-:W3:Y:S03]  /*a7ce0*/  LDL.LU.64 R12, [R1+0x21b8] ;  /* 0x0021b800010c7983 */ /* 0x000ee60000300a00 */
[----:B------:R-:W-:Y:S02]  /*a7cf0*/  IADD3.X R124, R95, R2, RZ, P1, !PT ;  /* 0x000000025f7c7210 */ /* 0x000fe40000ffe4ff */
[----:B------:R-:W-:-:S05]  /*a7d00*/  IADD3 R121, P1, R88, R6, RZ ;  /* 0x0000000658797210 */ /* 0x000fca0007f3e0ff */
[----:B------:R-:W-:Y:S02]  /*a7d10*/  IMAD.X R122, R89, 0x1, R2, P1 ;  /* 0x00000001597a7824 */ /* 0x000fe400008e0602 */
[----:B------:R-:W3:Y:S01]  /*a7d20*/  LDL.LU.64 R88, [R1+0x21b0] ;  /* 0x0021b00001587983 */ /* 0x000ee20000300a00 */
[----:B------:R-:W-:-:S04]  /*a7d30*/  IADD3 R119, P1, R86, R6, RZ ;  /* 0x0000000656777210 */ /* 0x000fc80007f3e0ff */
[----:B------:R-:W-:Y:S02]  /*a7d40*/  IADD3.X R120, R87, R2, RZ, P1, !PT ;  /* 0x0000000257787210 */ /* 0x000fe40000ffe4ff */
[-C--:B----4-:R-:W-:Y:S01]  /*a7d50*/  IADD3 R117, P1, R92, R6.reuse, RZ ;  /* 0x000000065c757210 */ /* 0x090fe20007f3e0ff */
        /* <DEDUP_REMOVED lines=10> */
[----:B------:R-:W-:-:S05]  /*a7e00*/  IADD3 R14, P1, R90, R6, RZ ;  /* 0x000000065a0e7210 */ /* 0x000fca0007f3e0ff */
[----:B------:R-:W-:Y:S01]  /*a7e10*/  IMAD.X R15, R91, 0x1, R2, P1 ;  /* 0x000000015b0f7824 */ /* 0x000fe200008e0602 */
[----:B--2---:R-:W-:-:S04]  /*a7e20*/  IADD3 R109, P1, R22, R6, RZ ;  /* 0x00000006166d7210 */ /* 0x004fc80007f3e0ff */
[----:B------:R-:W-:Y:S02]  /*a7e30*/  IADD3.X R110, R23, R2, RZ, P1, !PT ;  /* 0x00000002176e7210 */ /* 0x000fe40000ffe4ff */
[----:B------:R-:W2:Y:S01]  /*a7e40*/  LDL.LU.64 R22, [R1+0x2190] ;  /* 0x0021900001167983 */ /* 0x000ea20000300a00 */
[----:B---3--:R-:W-:-:S05]  /*a7e50*/  IADD3 R107, P1, R16, R6, RZ ;  /* 0x00000006106b7210 */ /* 0x008fca0007f3e0ff */
[----:B------:R-:W-:Y:S01]  /*a7e60*/  IMAD.X R108, R17, 0x1, R2, P1 ;  /* 0x00000001116c7824 */ /* 0x000fe200008e0602 */
[----:B------:R-:W-:-:S04]  /*a7e70*/  IADD3 R16, P1, R20, R6, RZ ;  /* 0x0000000614107210 */ /* 0x000fc80007f3e0ff */
[----:B------:R-:W-:Y:S02]  /*a7e80*/  IADD3.X R17, R21, R2, RZ, P1, !PT ;  /* 0x0000000215117210 */ /* 0x000fe40000ffe4ff */
[----:B------:R-:W3:Y:S04]  /*a7e90*/  LDL.LU.64 R20, [R1+0x2188] ;  /* 0x0021880001147983 */ /* 0x000ee80000300a00 */
[----:B------:R-:W3:Y:S04]  /*a7ea0*/  LDL.LU.64 R182, [R1+0x2180] ;  /* 0x0021800001b67983 */ /* 0x000ee80000300a00 */
[----:B------:R-:W3:Y:S01]  /*a7eb0*/  LDL.LU.64 R90, [R1+0x2178] ;  /* 0x00217800015a7983 */ /* 0x000ee20000300a00 */
        /* <DEDUP_REMOVED lines=10> */
[----:B------:R-:W4:Y:S04]  /*a7f60*/  LDL.LU.64 R10, [R1+0x2170] ;  /* 0x00217000010a7983 */ /* 0x000f280000300a00 */
[----:B------:R-:W4:Y:S04]  /*a7f70*/  LDL.LU.64 R88, [R1+0x2168] ;  /* 0x0021680001587983 */ /* 0x000f280000300a00 */
[----:B------:R-:W4:Y:S04]  /*a7f80*/  LDL.LU.64 R86, [R1+0x2160] ;  /* 0x0021600001567983 */ /* 0x000f280000300a00 */
[----:B------:R-:W1:Y:S01]  /*a7f90*/  LDL.LU.64 R84, [R1+0x2158] ;  /* 0x0021580001547983 */ /* 0x000e620000300a00 */
[----:B--2---:R-:W-:-:S04]  /*a7fa0*/  IADD3 R97, P1, R22, R6, RZ ;  /* 0x0000000616617210 */ /* 0x004fc80007f3e0ff */
[----:B------:R-:W-:Y:S02]  /*a7fb0*/  IADD3.X R98, R23, R2, RZ, P1, !PT ;  /* 0x0000000217627210 */ /* 0x000fe40000ffe4ff */
[----:B------:R-:W2:Y:S01]  /*a7fc0*/  LDL.LU.64 R22, [R1+0x2150] ;  /* 0x0021500001167983 */ /* 0x000ea20000300a00 */
[----:B---3--:R-:W-:-:S05]  /*a7fd0*/  IADD3 R95, P1, R20, R6, RZ ;  /* 0x00000006145f7210 */ /* 0x008fca0007f3e0ff */
[----:B------:R-:W-:Y:S02]  /*a7fe0*/  IMAD.X R96, R21, 0x1, R2, P1 ;  /* 0x0000000115607824 */ /* 0x000fe400008e0602 */
[----:B------:R-:W3:Y:S01]  /*a7ff0*/  LDL.LU.64 R20, [R1+0x2148] ;  /* 0x0021480001147983 */ /* 0x000ee20000300a00 */
[----:B------:R-:W-:-:S03]  /*a8000*/  IADD3 R93, P1, R182, R6, RZ ;  /* 0x00000006b65d7210 */ /* 0x000fc60007f3e0ff */
[----:B------:R-:W3:Y:S01]  /*a8010*/  LDL.LU.64 R186, [R1+0x2140] ;  /* 0x0021400001ba7983 */ /* 0x000ee20000300a00 */
[----:B------:R-:W-:-:S03]  /*a8020*/  IADD3.X R94, R183, R2, RZ, P1, !PT ;  /* 0x00000002b75e7210 */ /* 0x000fc60000ffe4ff */
[----:B------:R-:W3:Y:S01]  /*a8030*/  LDL.LU.64 R182, [R1+0x2138] ;  /* 0x0021380001b67983 */ /* 0x000ee20000300a00 */
[----:B------:R-:W-:-:S05]  /*a8040*/  IADD3 R5, P1, R90, R6, RZ ;  /* 0x000000065a057210 */ /* 0x000fca0007f3e0ff */
[----:B------:R-:W-:Y:S01]  /*a8050*/  IMAD.X R92, R91, 0x1, R2, P1 ;  /* 0x000000015b5c7824 */ /* 0x000fe200008e0602 */
[----:B----4-:R-:W-:-:S04]  /*a8060*/  IADD3 R90, P1, R10, R6, RZ ;  /* 0x000000060a5a7210 */ /* 0x010fc80007f3e0ff */
[----:B------:R-:W-:Y:S02]  /*a8070*/  IADD3.X R91, R11, R2, RZ, P1, !PT ;  /* 0x000000020b5b7210 */ /* 0x000fe40000ffe4ff */
[----:B------:R-:W-:-:S05]  /*a8080*/  IADD3 R10, P1, R88, R6, RZ ;  /* 0x00000006580a7210 */ /* 0x000fca0007f3e0ff */
[----:B------:R-:W-:Y:S01]  /*a8090*/  IMAD.X R11, R89, 0x1, R2, P1 ;  /* 0x00000001590b7824 */ /* 0x000fe200008e0602 */
[----:B------:R-:W-:-:S04]  /*a80a0*/  IADD3 R88, P1, R86, R6, RZ ;  /* 0x0000000656587210 */ /* 0x000fc80007f3e0ff */
[----:B------:R-:W-:Y:S02]  /*a80b0*/  IADD3.X R89, R87, R2, RZ, P1, !PT ;  /* 0x0000000257597210 */ /* 0x000fe40000ffe4ff */
[----:B-1----:R-:W-:-:S05]  /*a80c0*/  IADD3 R86, P1, R84, R6, RZ ;  /* 0x0000000654567210 */ /* 0x002fca0007f3e0ff */
        /* <DEDUP_REMOVED lines=39> */
[----:B------:R-:W-:Y:S01]  /*a8340*/  IMAD.X R20, R183, 0x1, R2, P1 ;  /* 0x00000001b7147824 */ /* 0x000fe200008e0602 */
[----:B------:R-:W-:Y:S01]  /*a8350*/  MOV R133, R132 ;  /* 0x0000008400857202 */ /* 0x000fe20000000f00 */
[----:B------:R-:W-:Y:S02]  /*a8360*/  IMAD.MOV.U32 R183, RZ, RZ, R4 ;  /* 0x000000ffffb77224 */ /* 0x000fe400078e0004 */
[----:B------:R-:W-:Y:S01]  /*a8370*/  IMAD.MOV.U32 R132, RZ, RZ, R131 ;  /* 0x000000ffff847224 */ /* 0x000fe200078e0083 */
[----:B------:R-:W-:Y:S01]  /*a8380*/  MOV R131, R130 ;  /* 0x0000008200837202 */ /* 0x000fe20000000f00 */
[----:B------:R-:W-:Y:S01]  /*a8390*/  IMAD.MOV.U32 R130, RZ, RZ, R129 ;  /* 0x000000ffff827224 */ /* 0x000fe200078e0081 */
[----:B------:R-:W-:Y:S01]  /*a83a0*/  MOV R129, R128 ;  /* 0x0000008000817202 */ /* 0x000fe20000000f00 */
        /* <DEDUP_REMOVED lines=78> */
[----:B------:R-:W-:Y:S02]  /*a8890*/  MOV R95, R94 ;  /* 0x0000005e005f7202 */ /* 0x000fe40000000f00 */
[----:B------:R-:W-:Y:S01]  /*a88a0*/  MOV R4, R5 ;  /* 0x0000000500047202 */ /* 0x000fe20000000f00 */
[----:B------:R-:W-:Y:S04]  /*a88b0*/  LDGSTS.E [R3+-0x38f00], desc[UR60][R140.64], P0 ;  /* 0xc71000008c037fae */ /* 0x000fe8000812187c */
[----:B------:R-:W-:Y:S01]  /*a88c0*/  STL.64 [R1+0x21a8], R104 ;  /* 0x0021a86801007387 */ /* 0x000fe20000100a00 */
[----:B------:R-:W-:-:S02]  /*a88d0*/  IMAD.MOV.U32 R94, RZ, RZ, R93 ;  /* 0x000000ffff5e7224 */ /* 0x000fc400078e005d */
[----:B------:R-:W-:Y:S01]  /*a88e0*/  IMAD.MOV.U32 R5, RZ, RZ, R92 ;  /* 0x000000ffff057224 */ /* 0x000fe200078e005c */
        /* <DEDUP_REMOVED lines=24> */
[----:B------:R-:W-:-:S02]  /*a8a70*/  IMAD.MOV.U32 R85, RZ, RZ, R83 ;  /* 0x000000ffff557224 */ /* 0x000fc400078e0053 */
[----:B------:R-:W-:Y:S01]  /*a8a80*/  IMAD.MOV.U32 R22, RZ, RZ, R21 ;  /* 0x000000ffff167224 */ /* 0x000fe200078e0015 */
[----:B------:R-:W-:Y:S04]  /*a8a90*/  LDGSTS.E [R3+-0x1ef00], desc[UR60][R124.64], P0 ;  /* 0xe11000007c037fae */ /* 0x000fe8000812187c */
[----:B------:R4:W-:Y:S01]  /*a8aa0*/  STL.64 [R1+0x2168], R10 ;  /* 0x0021680a01007387 */ /* 0x0009e20000100a00 */
[----:B------:R-:W-:-:S03]  /*a8ab0*/  MOV R21, R20 ;  /* 0x0000001400157202 */ /* 0x000fc60000000f00 */
        /* <DEDUP_REMOVED lines=50> */
[----:B--2---:R-:W-:Y:S01]  /*a8de0*/  IADD3.X R17, R17, R2, RZ, P1, !PT ;  /* 0x0000000211117210 */ /* 0x004fe20000ffe4ff */
[----:B------:R-:W-:Y:S02]  /*a8df0*/  STL [R1+0x394c], R15 ;  /* 0x00394c0f01007387 */ /* 0x000fe40000100800 */
[----:B---3--:R-:W-:Y:S02]  /*a8e00*/  IMAD.X R12, R12, 0x1, R2, P2 ;  /* 0x000000010c0c7824 */ /* 0x008fe400010e0602 */
[----:B------:R-:W-:Y:S01]  /*a8e10*/  STL [R1+0x398c], R9 ;  /* 0x00398c0901007387 */ /* 0x000fe20000100800 */
[----:B------:R-:W-:-:S03]  /*a8e20*/  IMAD.MOV.U32 R23, RZ, RZ, R17 ;  /* 0x000000ffff177224 */ /* 0x000fc600078e0011 */
[----:B------:R1:W-:Y:S01]  /*a8e30*/  STL [R1+0x3948], R17 ;  /* 0x0039481101007387 */ /* 0x0003e20000100800 */
[----:B------:R-:W-:Y:S02]  /*a8e40*/  MOV R22, R15 ;  /* 0x0000000f00167202 */ /* 0x000fe40000000f00 */
        /* <DEDUP_REMOVED lines=14> */
[----:B------:R-:W-:Y:S04]  /*a8f30*/  STL [R1+0x39cc], R13 ;  /* 0x0039cc0d01007387 */ /* 0x000fe80000100800 */
[----:B------:R1:W-:Y:S04]  /*a8f40*/  STL [R1+0x39c8], R14 ;  /* 0x0039c80e01007387 */ /* 0x0003e80000100800 */
[----:B------:R1:W-:Y:S04]  /*a8f50*/  LDGSTS.E [R3+-0x3fa80], desc[UR60][R22.64], P0 ;  /* 0xc058000016037fae */ /* 0x0003e8000812187c */
[----:B------:R1:W-:Y:S04]  /*a8f60*/  STL [R1+0x3a0c], R4 ;  /* 0x003a0c0401007387 */ /* 0x0003e80000100800 */
[----:B------:R1:W-:Y:S02]  /*a8f70*/  STL [R1+0x3a08], R10 ;  /* 0x003a080a01007387 */ /* 0x0003e40000100800 */
[----:B-1----:R-:W-:-:S02]  /*a8f80*/  IMAD.MOV.U32 R23, RZ, RZ, R14 ;  /* 0x000000ffff177224 */ /* 0x002fc400078e000e */
[----:B------:R-:W2:Y:S01]  /*a8f90*/  LDL.LU R14, [R1+0x3b48] ;  /* 0x003b4800010e7983 */ /* 0x000ea20000300800 */
[----:B------:R-:W-:-:S03]  /*a8fa0*/  MOV R22, R13 ;  /* 0x0000000d00167202 */ /* 0x000fc60000000f00 */
        /* <DEDUP_REMOVED lines=13> */
[----:B------:R1:W-:Y:S04]  /*a9080*/  STL [R1+0x3a8c], R16 ;  /* 0x003a8c1001007387 */ /* 0x0003e80000100800 */
[----:B------:R4:W-:Y:S01]  /*a9090*/  STL [R1+0x3a88], R21 ;  /* 0x003a881501007387 */ /* 0x0009e20000100800 */
[----:B-1----:R-:W-:-:S03]  /*a90a0*/  MOV R22, R5 ;  /* 0x0000000500167202 */ /* 0x002fc60000000f00 */
[----:B------:R-:W2:Y:S01]  /*a90b0*/  LDL.LU R5, [R1+0x3bd8] ;  /* 0x003bd80001057983 */ /* 0x000ea20000300800 */
[----:B------:R-:W-:-:S03]  /*a90c0*/  IMAD.MOV.U32 R23, RZ, RZ, R11 ;  /* 0x000000ffff177224 */ /* 0x000fc600078e000b */
[----:B------:R-:W2:Y:S04]  /*a90d0*/  LDL.LU R11, [R1+0x3c18] ;  /* 0x003c1800010b7983 */ /* 0x000ea80000300800 */
[----:B------:R1:W-:Y:S02]  /*a90e0*/  LDGSTS.E [R3+-0x3ee80], desc[UR60][R22.64], P0 ;  /* 0xc118000016037fae */ /* 0x0003e4000812187c */
[----:B-1----:R-:W-:Y:S01]  /*a90f0*/  MOV R22, R16 ;  /* 0x0000001000167202 */ /* 0x002fe20000000f00 */
[----:B------:R-:W-:-:S05]  /*a9100*/  IMAD.MOV.U32 R23, RZ, RZ, R21 ;  /* 0x000000ffff177224 */ /* 0x000fca00078e0015 */
[----:B------:R-:W-:Y:S04]  /*a9110*/  LDGSTS.E [R3+-0x3ea80], desc[UR60][R22.64], P0 ;  /* 0xc158000016037fae */ /* 0x000fe8000812187c */
[----:B------:R-:W2:Y:S04]  /*a9120*/  LDL.LU R22, [R1+0x3c5c] ;  /* 0x003c5c0001167983 */ /* 0x000ea80000300800 */
[----:B------:R-:W2:Y:S01]  /*a9130*/  LDL.LU R16, [R1+0x3c9c] ;  /* 0x003c9c0001107983 */ /* 0x000ea20000300800 */
[-C--:B---3--:R-:W-:Y:S02]  /*a9140*/  IADD3 R17, P1, R17, R6.reuse, RZ ;  /* 0x0000000611117210 */ /* 0x088fe40007f3e0ff */
[----:B----4-:R-:W-:-:S02]  /*a9150*/  IADD3 R15, P2, R15, R6, RZ ;  /* 0x000000060f0f7210 */ /* 0x010fc40007f5e0ff */
[----:B------:R-:W-:Y:S01]  /*a9160*/  IADD3.X R20, R20, R2, RZ, P1, !PT ;  /* 0x0000000214147210 */ /* 0x000fe20000ffe4ff */
[----:B------:R-:W-:Y:S02]  /*a9170*/  STL [R1+0x3acc], R17 ;  /* 0x003acc1101007387 */ /* 0x000fe40000100800 */
[----:B------:R-:W-:Y:S02]  /*a9180*/  IMAD.X R19, R19, 0x1, R2, P2 ;  /* 0x0000000113137824 */ /* 0x000fe400010e0602 */
[----:B------:R1:W-:Y:S04]  /*a9190*/  STL [R1+0x3ac8], R20 ;  /* 0x003ac81401007387 */ /* 0x0003e80000100800 */
[----:B------:R3:W-:Y:S04]  /*a91a0*/  STL [R1+0x3b0c], R15 ;  /* 0x003b0c0f01007387 */ /* 0x0007e80000100800 */
[----:B------:R-:W-:Y:S04]  /*a91b0*/  STL [R1+0x3b08], R19 ;  /* 0x003b081301007387 */ /* 0x000fe80000100800 */
[----:B------:R-:W4:Y:S01]  /*a91c0*/  LDL.LU R23, [R1+0x3c58] ;  /* 0x003c580001177983 */ /* 0x000f220000300800 */
[----:B------:R-:W-:-:S02]  /*a91d0*/  MOV R21, R20 ;  /* 0x0000001400157202 */ /* 0x000fc40000000f00 */
[-C--:B--2---:R-:W-:Y:S01]  /*a91e0*/  IADD3 R9, P1, R9, R6.reuse, RZ ;  /* 0x0000000609097210 */ /* 0x084fe20007f3e0ff */
[----:B-1----:R-:W-:Y:S02]  /*a91f0*/  IMAD.MOV.U32 R20, RZ, RZ, R17 ;  /* 0x000000ffff147224 */ /* 0x002fe400078e0011 */
[----:B------:R-:W2:Y:S01]  /*a9200*/  LDL.LU R17, [R1+0x3c98] ;  /* 0x003c980001117983 */ /* 0x000ea20000300800 */
[----:B------:R-:W-:-:S03]  /*a9210*/  IADD3 R12, P2, R12, R6, RZ ;  /* 0x000000060c0c7210 */ /* 0x000fc60007f5e0ff */
[----:B------:R1:W-:Y:S04]  /*a9220*/  LDGSTS.E [R3+-0x3e680], desc[UR60][R20.64], P0 ;  /* 0xc198000014037fae */ /* 0x0003e8000812187c */
[----:B------:R-:W-:Y:S01]  /*a9230*/  STL [R1+0x3b4c], R9 ;  /* 0x003b4c0901007387 */ /* 0x000fe20000100800 */
[----:B------:R-:W-:Y:S01]  /*a9240*/  IADD3.X R14, R14, R2, RZ, P1, !PT ;  /* 0x000000020e0e7210 */ /* 0x000fe20000ffe4ff */
[----:B------:R-:W-:Y:S01]  /*a9250*/  IMAD.X R13, R13, 0x1, R2, P2 ;  /* 0x000000010d0d7824 */ /* 0x000fe200010e0602 */
[----:B-1----:R-:W-:Y:S01]  /*a9260*/  MOV R20, R15 ;  /* 0x0000000f00147202 */ /* 0x002fe20000000f00 */
[----:B------:R-:W-:Y:S02]  /*a9270*/  IMAD.MOV.U32 R21, RZ, RZ, R19 ;  /* 0x000000ffff157224 */ /* 0x000fe400078e0013 */
[----:B------:R1:W-:Y:S04]  /*a9280*/  STL [R1+0x3b48], R14 ;  /* 0x003b480e01007387 */ /* 0x0003e80000100800 */
[----:B------:R1:W-:Y:S01]  /*a9290*/  STL [R1+0x3b8c], R12 ;  /* 0x003b8c0c01007387 */ /* 0x0003e20000100800 */
[----:B---3--:R-:W-:-:S03]  /*a92a0*/  MOV R15, R14 ;  /* 0x0000000e000f7202 */ /* 0x008fc60000000f00 */
[----:B------:R-:W-:Y:S01]  /*a92b0*/  LDGSTS.E [R3+-0x3e280], desc[UR60][R20.64], P0 ;  /* 0xc1d8000014037fae */ /* 0x000fe2000812187c */
[----:B-1----:R-:W-:Y:S01]  /*a92c0*/  IMAD.MOV.U32 R14, RZ, RZ, R9 ;  /* 0x000000ffff0e7224 */ /* 0x002fe200078e0009 */
[-C--:B------:R-:W-:Y:S02]  /*a92d0*/  IADD3 R4, P1, R4, R6.reuse, RZ ;  /* 0x0000000604047210 */ /* 0x080fe40007f3e0ff */
[----:B------:R-:W-:Y:S02]  /*a92e0*/  IADD3 R10, P2, R10, R6, RZ ;  /* 0x000000060a0a7210 */ /* 0x000fe40007f5e0ff */
[----:B------:R-:W-:Y:S04]  /*a92f0*/  LDGSTS.E [R3+-0x3de80], desc[UR60][R14.64], P0 ;  /* 0xc21800000e037fae */ /* 0x000fe8000812187c */
[----:B------:R-:W3:Y:S04]  /*a9300*/  LDL.LU R20, [R1+0x3cdc] ;  /* 0x003cdc0001147983 */ /* 0x000ee80000300800 */
[----:B------:R1:W-:Y:S04]  /*a9310*/  STL [R1+0x3b88], R13 ;  /* 0x003b880d01007387 */ /* 0x0003e80000100800 */
[----:B------:R-:W3:Y:S04]  /*a9320*/  LDL.LU R9, [R1+0x3d1c] ;  /* 0x003d1c0001097983 */ /* 0x000ee80000300800 */
[----:B------:R-:W3:Y:S04]  /*a9330*/  LDL.LU R21, [R1+0x3cd8] ;  /* 0x003cd80001157983 */ /* 0x000ee80000300800 */
[----:B------:R-:W3:Y:S04]  /*a9340*/  LDL.LU R19, [R1+0x3d18] ;  /* 0x003d180001137983 */ /* 0x000ee80000300800 */
[----:B------:R-:W-:Y:S04]  /*a9350*/  STL [R1+0x3bdc], R4 ;  /* 0x003bdc0401007387 */ /* 0x000fe80000100800 */
[----:B------:R1:W-:Y:S01]  /*a9360*/  LDGSTS.E [R3+-0x3da80], desc[UR60][R12.64], P0 ;  /* 0xc25800000c037fae */ /* 0x0003e2000812187c */
[----:B------:R-:W-:Y:S01]  /*a9370*/  IADD3.X R5, R5, R2, RZ, P1, !PT ;  /* 0x0000000205057210 */ /* 0x000fe20000ffe4ff */
[----:B------:R-:W-:-:S04]  /*a9380*/  IMAD.X R11, R11, 0x1, R2, P2 ;  /* 0x000000010b0b7824 */ /* 0x000fc800010e0602 */
[----:B------:R1:W-:Y:S02]  /*a9390*/  STL [R1+0x3bd8], R5 ;  /* 0x003bd80501007387 */ /* 0x0003e40000100800 */
[----:B-1----:R-:W-:Y:S01]  /*a93a0*/  MOV R12, R4 ;  /* 0x00000004000c7202 */ /* 0x002fe20000000f00 */
[----:B------:R-:W-:Y:S01]  /*a93b0*/  IMAD.MOV.U32 R13, RZ, RZ, R5 ;  /* 0x000000ffff0d7224 */ /* 0x000fe200078e0005 */
[----:B------:R-:W-:Y:S04]  /*a93c0*/  STL [R1+0x3c1c], R10 ;  /* 0x003c1c0a01007387 */ /* 0x000fe80000100800 */
[----:B------:R-:W-:Y:S04]  /*a93d0*/  LDGSTS.E [R3+-0x3d680], desc[UR60][R12.64], P0 ;  /* 0xc29800000c037fae */ /* 0x000fe8000812187c */
[----:B------:R-:W3:Y:S04]  /*a93e0*/  LDL.LU.64 R4, [R1+0x2838] ;  /* 0x0028380001047983 */ /* 0x000ee80000300a00 */
[----:B------:R1:W-:Y:S04]  /*a93f0*/  STL [R1+0x3c18], R11 ;  /* 0x003c180b01007387 */ /* 0x0003e80000100800 */
[----:B------:R-:W3:Y:S04]  /*a9400*/  LDL.LU.64 R14, [R1+0x27f8] ;  /* 0x0027f800010e7983 */ /* 0x000ee80000300a00 */
[----:B------:R3:W-:Y:S04]  /*a9410*/  LDGSTS.E [R3+-0x3d280], desc[UR60][R10.64], P0 ;  /* 0xc2d800000a037fae */ /* 0x0007e8000812187c */
[----:B------:R-:W3:Y:S04]  /*a9420*/  LDL.LU.64 R12, [R1+0x27b8] ;  /* 0x0027b800010c7983 */ /* 0x000ee80000300a00 */
[----:B-1----:R-:W3:Y:S01]  /*a9430*/  LDL.LU.64 R10, [R1+0x2778] ;  /* 0x00277800010a7983 */ /* 0x002ee20000300a00 */
[----:B------:R-:W-:-:S02]  /*a9440*/  IADD3 R22, P1, R22, R6, RZ ;  /* 0x0000000616167210 */ /* 0x000fc40007f3e0ff */
[----:B------:R-:W-:-:S03]  /*a9450*/  IADD3 R16, P2, R16, R6, RZ ;  /* 0x0000000610107210 */ /* 0x000fc60007f5e0ff */
[----:B------:R-:W-:Y:S01]  /*a9460*/  STL [R1+0x3c5c], R22 ;  /* 0x003c5c1601007387 */ /* 0x000fe20000100800 */
[----:B----4-:R-:W-:-:S05]  /*a9470*/  IADD3.X R23, R23, R2, RZ, P1, !PT ;  /* 0x0000000217177210 */ /* 0x010fca0000ffe4ff */
[----:B------:R1:W-:Y:S04]  /*a9480*/  STL [R1+0x3c58], R23 ;  /* 0x003c581701007387 */ /* 0x0003e80000100800 */
[----:B------:R-:W-:Y:S01]  /*a9490*/  STL [R1+0x3c9c], R16 ;  /* 0x003c9c1001007387 */ /* 0x000fe20000100800 */
[----:B--2---:R-:W-:-:S03]  /*a94a0*/  IMAD.X R17, R17, 0x1, R2, P2 ;  /* 0x0000000111117824 */ /* 0x004fc600010e0602 */
[----:B------:R-:W2:Y:S04]  /*a94b0*/  LDL.LU.64 R92, [R1+0x2738] ;  /* 0x00273800015c7983 */ /* 0x000ea80000300a00 */
[----:B------:R-:W-:Y:S04]  /*a94c0*/  LDGSTS.E [R3+-0x3ce80], desc[UR60][R22.64], P0 ;  /* 0xc318000016037fae */ /* 0x000fe8000812187c */
[----:B------:R4:W-:Y:S04]  /*a94d0*/  STL [R1+0x3c98], R17 ;  /* 0x003c981101007387 */ /* 0x0009e80000100800 */
[----:B------:R2:W-:Y:S04]  /*a94e0*/  LDGSTS.E [R3+-0x3ca80], desc[UR60][R16.64], P0 ;  /* 0xc358000010037fae */ /* 0x0005e8000812187c */
[----:B-1----:R-:W2:Y:S04]  /*a94f0*/  LDL.LU.64 R22, [R1+0x26f8] ;  /* 0x0026f80001167983 */ /* 0x002ea80000300a00 */
[----:B----4-:R-:W4:Y:S04]  /*a9500*/  LDL.LU.64 R16, [R1+0x26b8] ;  /* 0x0026b80001107983 */ /* 0x010f280000300a00 */
[----:B------:R-:W4:Y:S04]  /*a9510*/  LDL.LU.64 R90, [R1+0x2678] ;  /* 0x00267800015a7983 */ /* 0x000f280000300a00 */
[----:B------:R-:W4:Y:S01]  /*a9520*/  LDL.LU.64 R88, [R1+0x2638] ;  /* 0x0026380001587983 */ /* 0x000f220000300a00 */
[----:B---3--:R-:W-:-:S02]  /*a9530*/  IADD3 R20, P1, R20, R6, RZ ;  /* 0x0000000614147210 */ /* 0x008fc40007f3e0ff */
[----:B------:R-:W-:Y:S02]  /*a9540*/  IADD3 R9, P2, R9, R6, RZ ;  /* 0x0000000609097210 */ /* 0x000fe40007f5e0ff */
[----:B------:R-:W-:Y:S01]  /*a9550*/  IADD3.X R21, R21, R2, RZ, P1, !PT ;  /* 0x0000000215157210 */ /* 0x000fe20000ffe4ff */
[----:B------:R-:W-:Y:S02]  /*a9560*/  STL [R1+0x3cdc], R20 ;  /* 0x003cdc1401007387 */ /* 0x000fe40000100800 */
[----:B------:R-:W-:Y:S02]  /*a9570*/  IMAD.X R19, R19, 0x1, R2, P2 ;  /* 0x0000000113137824 */ /* 0x000fe400010e0602 */
[----:B------:R1:W-:Y:S04]  /*a9580*/  STL [R1+0x3cd8], R21 ;  /* 0x003cd81501007387 */ /* 0x0003e80000100800 */
[----:B------:R3:W-:Y:S04]  /*a9590*/  STL [R1+0x3d1c], R9 ;  /* 0x003d1c0901007387 */ /* 0x0007e80000100800 */
[----:B------:R-:W-:Y:S04]  /*a95a0*/  LDGSTS.E [R3+-0x3c680], desc[UR60][R20.64], P0 ;  /* 0xc398000014037fae */ /* 0x000fe8000812187c */
[----:B------:R4:W-:Y:S04]  /*a95b0*/  STL [R1+0x3d18], R19 ;  /* 0x003d181301007387 */ /* 0x0009e80000100800 */
[----:B-1----:R-:W4:Y:S01]  /*a95c0*/  LDL.LU.64 R20, [R1+0x24c8] ;  /* 0x0024c80001147983 */ /* 0x002f220000300a00 */
[----:B------:R-:W-:Y:S01]  /*a95d0*/  MOV R84, R9 ;  /* 0x0000000900547202 */ /* 0x000fe20000000f00 */
[----:B------:R-:W-:Y:S01]  /*a95e0*/  IMAD.MOV.U32 R85, RZ, RZ, R19 ;  /* 0x000000ffff557224 */ /* 0x000fe200078e0013 */
[----:B------:R-:W-:Y:S01]  /*a95f0*/  IADD3 R178, P1, R4, R6, RZ ;  /* 0x0000000604b27210 */ /* 0x000fe20007f3e0ff */
[----:B------:R-:W4:Y:S04]  /*a9600*/  LDL.LU.64 R86, [R1+0x2490] ;  /* 0x0024900001567983 */ /* 0x000f280000300a00 */
[----:B------:R1:W-:Y:S01]  /*a9610*/  LDGSTS.E [R3+-0x3c280], desc[UR60][R84.64], P0 ;  /* 0xc3d8000054037fae */ /* 0x0003e2000812187c */
[----:B------:R-:W-:-:S02]  /*a9620*/  IADD3.X R4, R5, R2, RZ, P1, !PT ;  /* 0x0000000205047210 */ /* 0x000fc40000ffe4ff */
[----:B------:R-:W-:-:S05]  /*a9630*/  IADD3 R161, P1, R14, R6, RZ ;  /* 0x000000060ea17210 */ /* 0x000fca0007f3e0ff */
[----:B---3--:R-:W-:Y:S01]  /*a9640*/  IMAD.X R9, R15, 0x1, R2, P1 ;  /* 0x000000010f097824 */ /* 0x008fe200008e0602 */
[----:B------:R-:W3:Y:S01]  /*a9650*/  LDL.LU.64 R84, [R1+0x2458] ;  /* 0x0024580001547983 */ /* 0x000ee20000300a00 */
[----:B------:R-:W-:-:S03]  /*a9660*/  IADD3 R159, P1, R12, R6, RZ ;  /* 0x000000060c9f7210 */ /* 0x000fc60007f3e0ff */
[----:B------:R-:W3:Y:S01]  /*a9670*/  LDL.LU.64 R14, [R1+0x2420] ;  /* 0x00242000010e7983 */ /* 0x000ee20000300a00 */
[----:B------:R-:W-:Y:S02]  /*a9680*/  IADD3.X R160, R13, R2, RZ, P1, !PT ;  /* 0x000000020da07210 */ /* 0x000fe40000ffe4ff */
[-C--:B------:R-:W-:Y:S01]  /*a9690*/  IADD3 R157, P1, R10, R6.reuse, RZ ;  /* 0x000000060a9d7210 */ /* 0x080fe20007f3e0ff */
[----:B------:R-:W3:Y:S04]  /*a96a0*/  LDL.LU.64 R12, [R1+0x22d8] ;  /* 0x0022d800010c7983 */ /* 0x000ee80000300a00 */
[----:B------:R-:W-:Y:S02]  /*a96b0*/  IMAD.X R158, R11, 0x1, R2, P1 ;  /* 0x000000010b9e7824 */ /* 0x000fe400008e0602 */
[----:B------:R-:W3:Y:S01]  /*a96c0*/  LDL.LU.64 R10, [R1+0x22a8] ;  /* 0x0022a800010a7983 */ /* 0x000ee20000300a00 */
[----:B--2---:R-:W-:-:S04]  /*a96d0*/  IADD3 R155, P1, R92, R6, RZ ;  /* 0x000000065c9b7210 */ /* 0x004fc80007f3e0ff */
[----:B------:R-:W-:Y:S02]  /*a96e0*/  IADD3.X R156, R93, R2, RZ, P1, !PT ;  /* 0x000000025d9c7210 */ /* 0x000fe40000ffe4ff */
[----:B------:R-:W-:-:S05]  /*a96f0*/  IADD3 R153, P1, R22, R6, RZ ;  /* 0x0000000616997210 */ /* 0x000fca0007f3e0ff */
[--C-:B------:R-:W-:Y:S01]  /*a9700*/  IMAD.X R154, R23, 0x1, R2.reuse, P1 ;  /* 0x00000001179a7824 */ /* 0x100fe200008e0602 */
[----:B----4-:R-:W-:Y:S01]  /*a9710*/  IADD3 R151, P1, R16, R6, RZ ;  /* 0x0000000610977210 */ /* 0x010fe20007f3e0ff */
[----:B------:R-:W2:Y:S03]  /*a9720*/  LDL.LU.64 R22, [R1+0x2278] ;  /* 0x0022780001167983 */ /* 0x000ea60000300a00 */
[----:B------:R-:W-:Y:S02]  /*a9730*/  IADD3.X R152, R17, R2, RZ, P1, !PT ;  /* 0x0000000211987210 */ /* 0x000fe40000ffe4ff */
[-C--:B------:R-:W-:Y:S01]  /*a9740*/  IADD3 R149, P1, R90, R6.reuse, RZ ;  /* 0x000000065a957210 */ /* 0x080fe20007f3e0ff */
[----:B------:R-:W4:Y:S04]  /*a9750*/  LDL.LU.64 R16, [R1+0x2248] ;  /* 0x0022480001107983 */ /* 0x000f280000300a00 */
[----:B------:R-:W4:Y:S01]  /*a9760*/  LDL.LU.64 R96, [R1+0x2128] ;  /* 0x0021280001607983 */ /* 0x000f220000300a00 */
[----:B------:R-:W-:Y:S01]  /*a9770*/  IMAD.X R150, R91, 0x1, R2, P1 ;  /* 0x000000015b967824 */ /* 0x000fe200008e0602 */
[----:B------:R-:W-:-:S04]  /*a9780*/  IADD3 R147, P1, R88, R6, RZ ;  /* 0x0000000658937210 */ /* 0x000fc80007f3e0ff */
[----:B------:R-:W-:Y:S02]  /*a9790*/  IADD3.X R148, R89, R2, RZ, P1, !PT ;  /* 0x0000000259947210 */ /* 0x000fe40000ffe4ff */
[----:B------:R-:W4:Y:S01]  /*a97a0*/  LDL.LU.64 R88, [R1+0x2100] ;  /* 0x0021000001587983 */ /* 0x000f220000300a00 */
        /* <DEDUP_REMOVED lines=8> */
[----:B------:R-:W-:Y:S02]  /*a9830*/  IMAD.X R142, R85, 0x1, R2, P1 ;  /* 0x00000001558e7824 */ /* 0x000fe400008e0602 */
[----:B------:R-:W3:Y:S01]  /*a9840*/  LDL.LU.64 R84, [R1+0x2078] ;  /* 0x0020780001547983 */ /* 0x000ee20000300a00 */
[----:B------:R-:W-:-:S03]  /*a9850*/  IADD3 R139, P1, R14, R6, RZ ;  /* 0x000000060e8b7210 */ /* 0x000fc60007f3e0ff */
[----:B------:R-:W3:Y:S01]  /*a9860*/  LDL.LU.64 R92, [R1+0x2070] ;  /* 0x00207000015c7983 */ /* 0x000ee20000300a00 */
[----:B------:R-:W-:Y:S02]  /*a9870*/  IADD3.X R140, R15, R2, RZ, P1, !PT ;  /* 0x000000020f8c7210 */ /* 0x000fe40000ffe4ff */
[-C--:B------:R-:W-:Y:S01]  /*a9880*/  IADD3 R137, P1, R12, R6.reuse, RZ ;  /* 0x000000060c897210 */ /* 0x080fe20007f3e0ff */
[----:B------:R-:W3:Y:S04]  /*a9890*/  LDL.LU.64 R14, [R1+0x2068] ;  /* 0x00206800010e7983 */ /* 0x000ee80000300a00 */
[----:B------:R-:W-:Y:S01]  /*a98a0*/  IMAD.X R138, R13, 0x1, R2, P1 ;  /* 0x000000010d8a7824 */ /* 0x000fe200008e0602 */
[----:B------:R-:W-:Y:S01]  /*a98b0*/  IADD3 R135, P1, R10, R6, RZ ;  /* 0x000000060a877210 */ /* 0x000fe20007f3e0ff */
[----:B------:R-:W3:Y:S03]  /*a98c0*/  LDL.LU.64 R12, [R1+0x2060] ;  /* 0x00206000010c7983 */ /* 0x000ee60000300a00 */
[----:B------:R-:W-:-:S02]  /*a98d0*/  IADD3.X R136, R11, R2, RZ, P1, !PT ;  /* 0x000000020b887210 */ /* 0x000fc40000ffe4ff */
[----:B------:R-:W3:Y:S04]  /*a98e0*/  LDL.LU.64 R10, [R1+0x2058] ;  /* 0x00205800010a7983 */ /* 0x000ee80000300a00 */
[----:B------:R-:W3:Y:S01]  /*a98f0*/  LDL.LU.64 R90, [R1+0x1fb0] ;  /* 0x001fb000015a7983 */ /* 0x000ee20000300a00 */
[----:B--2---:R-:W-:-:S05]  /*a9900*/  IADD3 R133, P1, R22, R6, RZ ;  /* 0x0000000616857210 */ /* 0x004fca0007f3e0ff */
[--C-:B------:R-:W-:Y:S01]  /*a9910*/  IMAD.X R134, R23, 0x1, R2.reuse, P1 ;  /* 0x0000000117867824 */ /* 0x100fe200008e0602 */
[----:B----4-:R-:W-:Y:S01]  /*a9920*/  IADD3 R131, P1, R16, R6, RZ ;  /* 0x0000000610837210 */ /* 0x010fe20007f3e0ff */
[----:B------:R-:W2:Y:S03]  /*a9930*/  LDL.LU.64 R22, [R1+0x2050] ;  /* 0x0020500001167983 */ /* 0x000ea60000300a00 */
        /* <DEDUP_REMOVED lines=8> */
[----:B------:R-:W-:Y:S02]  /*a99c0*/  IMAD.X R126, R21, 0x1, R2, P1 ;  /* 0x00000001157e7824 */ /* 0x000fe400008e0602 */
[----:B------:R-:W4:Y:S01]  /*a99d0*/  LDL.LU.64 R20, [R1+0x2038] ;  /* 0x0020380001147983 */ /* 0x000f220000300a00 */
[----:B------:R-:W-:-:S04]  /*a99e0*/  IADD3 R123, P1, R94, R6, RZ ;  /* 0x000000065e7b7210 */ /* 0x000fc80007f3e0ff */
[----:B------:R-:W-:Y:S02]  /*a99f0*/  IADD3.X R124, R95, R2, RZ, P1, !PT ;  /* 0x000000025f7c7210 */ /* 0x000fe40000ffe4ff */
[----:B------:R-:W-:-:S05]  /*a9a00*/  IADD3 R121, P1, R86, R6, RZ ;  /* 0x0000000656797210 */ /* 0x000fca0007f3e0ff */
[--C-:B------:R-:W-:Y:S01]  /*a9a10*/  IMAD.X R122, R87, 0x1, R2.reuse, P1 ;  /* 0x00000001577a7824 */ /* 0x100fe200008e0602 */
[----:B---3--:R-:W-:Y:S01]  /*a9a20*/  IADD3 R119, P1, R84, R6, RZ ;  /* 0x0000000654777210 */ /* 0x008fe20007f3e0ff */
[----:B------:R-:W3:Y:S03]  /*a9a30*/  LDL.LU.64 R86, [R1+0x2030] ;  /* 0x0020300001567983 */ /* 0x000ee60000300a00 */
        /* <DEDUP_REMOVED lines=8> */
[----:B------:R-:W-:Y:S01]  /*a9ac0*/  IMAD.X R114, R13, 0x1, R2, P1 ;  /* 0x000000010d727824 */ /* 0x000fe200008e0602 */
[----:B------:R-:W-:Y:S01]  /*a9ad0*/  IADD3 R111, P1, R10, R6, RZ ;  /* 0x000000060a6f7210 */ /* 0x000fe20007f3e0ff */
[----:B------:R-:W3:Y:S03]  /*a9ae0*/  LDL.LU.64 R12, [R1+0x2018] ;  /* 0x00201800010c7983 */ /* 0x000ee60000300a00 */
[----:B------:R-:W-:-:S02]  /*a9af0*/  IADD3.X R112, R11, R2, RZ, P1, !PT ;  /* 0x000000020b707210 */ /* 0x000fc40000ffe4ff */
[----:B------:R-:W-:-:S05]  /*a9b00*/  IADD3 R10, P1, R90, R6, RZ ;  /* 0x000000065a0a7210 */ /* 0x000fca0007f3e0ff */
[----:B------:R-:W-:Y:S01]  /*a9b10*/  IMAD.X R11, R91, 0x1, R2, P1 ;  /* 0x000000015b0b7824 */ /* 0x000fe200008e0602 */
[----:B--2---:R-:W-:-:S04]  /*a9b20*/  IADD3 R109, P1, R22, R6, RZ ;  /* 0x00000006166d7210 */ /* 0x004fc80007f3e0ff */
[----:B------:R-:W-:Y:S02]  /*a9b30*/  IADD3.X R110, R23, R2, RZ, P1, !PT ;  /* 0x00000002176e7210 */ /* 0x000fe40000ffe4ff */
[-C--:B----4-:R-:W-:Y:S01]  /*a9b40*/  IADD3 R107, P1, R16, R6.reuse, RZ ;  /* 0x00000006106b7210 */ /* 0x090fe20007f3e0ff */
[----:B------:R-:W2:Y:S04]  /*a9b50*/  LDL.LU.64 R22, [R1+0x2010] ;  /* 0x0020100001167983 */ /* 0x000ea80000300a00 */
        /* <DEDUP_REMOVED lines=8> */
[----:B------:R-:W4:Y:S01]  /*a9be0*/  LDL.LU.64 R88, [R1+0x1ff0] ;  /* 0x001ff00001587983 */ /* 0x000f220000300a00 */
        /* <DEDUP_REMOVED lines=13> */
[----:B------:R-:W1:Y:S01]  /*a9cc0*/  LDL.LU.64 R22, [R1+0x1fd0] ;  /* 0x001fd00001167983 */ /* 0x000e620000300a00 */
[----:B----4-:R-:W-:-:S05]  /*a9cd0*/  IADD3 R95, P1, R20, R6, RZ ;  /* 0x00000006145f7210 */ /* 0x010fca0007f3e0ff */
[----:B------:R-:W-:Y:S02]  /*a9ce0*/  IMAD.X R96, R21, 0x1, R2, P1 ;  /* 0x0000000115607824 */ /* 0x000fe400008e0602 */
[----:B------:R-:W2:Y:S04]  /*a9cf0*/  LDL.LU.64 R20, [R1+0x1fc8] ;  /* 0x001fc80001147983 */ /* 0x000ea80000300a00 */
[----:B------:R-:W4:Y:S04]  /*a9d00*/  LDL.LU.64 R186, [R1+0x1fc0] ;  /* 0x001fc00001ba7983 */ /* 0x000f280000300a00 */
[----:B------:R-:W4:Y:S01]  /*a9d10*/  LDL.LU.64 R182, [R1+0x1fb8] ;  /* 0x001fb80001b67983 */ /* 0x000f220000300a00 */
[----:B------:R-:W-:-:S04]  /*a9d20*/  IADD3 R93, P1, R90, R6, RZ ;  /* 0x000000065a5d7210 */ /* 0x000fc80007f3e0ff */
[----:B------:R-:W-:Y:S02]  /*a9d30*/  IADD3.X R94, R91, R2, RZ, P1, !PT ;  /* 0x000000025b5e7210 */ /* 0x000fe40000ffe4ff */
[----:B------:R-:W-:-:S05]  /*a9d40*/  IADD3 R91, P1, R190, R6, RZ ;  /* 0x00000006be5b7210 */ /* 0x000fca0007f3e0ff */
[----:B------:R-:W-:Y:S01]  /*a9d50*/  IMAD.X R92, R191, 0x1, R2, P1 ;  /* 0x00000001bf5c7824 */ /* 0x000fe200008e0602 */
[----:B------:R-:W-:Y:S01]  /*a9d60*/  IADD3 R5, P1, R88, R6, RZ ;  /* 0x0000000658057210 */ /* 0x000fe20007f3e0ff */
[----:B------:R-:W-:Y:S01]  /*a9d70*/  IMAD.MOV.U32 R179, RZ, RZ, R9 ;  /* 0x000000ffffb37224 */ /* 0x000fe200078e0009 */
[----:B------:R-:W4:Y:S02]  /*a9d80*/  LDL.LU.64 R190, [R1+0x4ca0] ;  /* 0x004ca00001be7983 */ /* 0x000f240000300a00 */
[----:B------:R-:W-:Y:S02]  /*a9d90*/  IADD3.X R90, R89, R2, RZ, P1, !PT ;  /* 0x00000002595a7210 */ /* 0x000fe40000ffe4ff */
[----:B---3--:R-:W-:-:S05]  /*a9da0*/  IADD3 R88, P1, R12, R6, RZ ;  /* 0x000000060c587210 */ /* 0x008fca0007f3e0ff */
[----:B------:R-:W-:Y:S01]  /*a9db0*/  IMAD.X R89, R13, 0x1, R2, P1 ;  /* 0x000000010d597824 */ /* 0x000fe200008e0602 */
[----:B------:R-:W-:-:S04]  /*a9dc0*/  IADD3 R12, P1, R86, R6, RZ ;  /* 0x00000006560c7210 */ /* 0x000fc80007f3e0ff */
[----:B------:R-:W-:Y:S02]  /*a9dd0*/  IADD3.X R13, R87, R2, RZ, P1, !PT ;  /* 0x00000002570d7210 */ /* 0x000fe40000ffe4ff */
[----:B------:R-:W-:-:S05]  /*a9de0*/  IADD3 R86, P1, R84, R6, RZ ;  /* 0x0000000654567210 */ /* 0x000fca0007f3e0ff */
[----:B------:R-:W-:Y:S01]  /*a9df0*/  IMAD.X R87, R85, 0x1, R2, P1 ;  /* 0x0000000155577824 */ /* 0x000fe200008e0602 */
[----:B-1----:R-:W-:-:S04]  /*a9e00*/  IADD3 R84, P1, R22, R6, RZ ;  /* 0x0000000616547210 */ /* 0x002fc80007f3e0ff */
[----:B------:R-:W-:Y:S02]  /*a9e10*/  IADD3.X R85, R23, R2, RZ, P1, !PT ;  /* 0x0000000217557210 */ /* 0x000fe40000ffe4ff */
[----:B--2---:R-:W-:-:S05]  /*a9e20*/  IADD3 R23, P1, R20, R6, RZ ;  /* 0x0000000614177210 */ /* 0x004fca0007f3e0ff */
[----:B------:R-:W-:Y:S01]  /*a9e30*/  IMAD.X R83, R21, 0x1, R2, P1 ;  /* 0x0000000115537824 */ /* 0x000fe200008e0602 */
[----:B----4-:R-:W-:-:S04]  /*a9e40*/  IADD3 R21, P1, R186, R6, RZ ;  /* 0x00000006ba157210 */ /* 0x010fc80007f3e0ff */
        /* <DEDUP_REMOVED lines=123> */
[----:B------:R-:W-:Y:S02]  /*aa600*/  MOV R93, R92 ;  /* 0x0000005c005d7202 */ /* 0x000fe40000000f00 */
[----:B------:R-:W-:Y:S01]  /*aa610*/  MOV R4, R5 ;  /* 0x0000000500047202 */ /* 0x000fe20000000f00 */
        /* <DEDUP_REMOVED lines=24> */
[----:B------:R-:W-:Y:S02]  /*aa7a0*/  IMAD.MOV.U32 R85, RZ, RZ, R83 ;  /* 0x000000ffff557224 */ /* 0x000fe400078e0053 */
[----:B------:R-:W-:Y:S01]  /*aa7b0*/  IMAD.MOV.U32 R22, RZ, RZ, R21 ;  /* 0x000000ffff167224 */ /* 0x000fe200078e0015 */
[----:B------:R-:W-:Y:S04]  /*aa7c0*/  LDGSTS.E [R3+-0x1e680], desc[UR60][R120.64], P0 ;  /* 0xe198000078037fae */ /* 0x000fe8000812187c */
[----:B------:R-:W-:Y:S01]  /*aa7d0*/  STL.64 [R1+0x1fe8], R90 ;  /* 0x001fe85a01007387 */ /* 0x000fe20000100a00 */
[----:B------:R-:W-:-:S03]  /*aa7e0*/  MOV R21, R20 ;  /* 0x0000001400157202 */ /* 0x000fc60000000f00 */
        /* <DEDUP_REMOVED lines=27> */
[----:B------:R-:W4:Y:S04]  /*aa9a0*/  LDL.LU R19, [R1+0x3950] ;  /* 0x0039500001137983 */ /* 0x000f280000300800 */
[----:B------:R-:W-:Y:S04]  /*aa9b0*/  LDGSTS.E [R3+-0x19a80], desc[UR60][R12.64], P0 ;  /* 0xe65800000c037fae */ /* 0x000fe8000812187c */
[----:B--2---:R-:W2:Y:S04]  /*aa9c0*/  LDL.LU R14, [R1+0x3990] ;  /* 0x00399000010e7983 */ /* 0x004ea80000300800 */
[----:B------:R-:W2:Y:S04]  /*aa9d0*/  LDL.LU R15, [R1+0x39d4] ;  /* 0x0039d400010f7983 */ /* 0x000ea80000300800 */
[----:B------:R-:W-:Y:S04]  /*aa9e0*/  LDGSTS.E [R3+-0x19680], desc[UR60][R88.64], P0 ;  /* 0xe698000058037fae */ /* 0x000fe8000812187c */
[----:B------:R-:W-:Y:S04]  /*aa9f0*/  LDGSTS.E [R3+-0x19280], desc[UR60][R86.64], P0 ;  /* 0xe6d8000056037fae */ /* 0x000fe8000812187c */
[----:B------:R-:W-:Y:S04]  /*aaa00*/  LDGSTS.E [R3+-0x18e80], desc[UR60][R84.64], P0 ;  /* 0xe718000054037fae */ /* 0x000fe8000812187c */
[----:B---3--:R-:W3:Y:S04]  /*aaa10*/  LDL.LU R4, [R1+0x3a14] ;  /* 0x003a140001047983 */ /* 0x008ee80000300800 */
[----:B------:R-:W3:Y:S04]  /*aaa20*/  LDL.LU R16, [R1+0x39d0] ;  /* 0x0039d00001107983 */ /* 0x000ee80000300800 */
[----:B------:R-:W-:Y:S04]  /*aaa30*/  LDGSTS.E [R3+-0x18a80], desc[UR60][R22.64], P0 ;  /* 0xe758000016037fae */ /* 0x000fe8000812187c */
[----:B------:R-:W-:Y:S04]  /*aaa40*/  LDGSTS.E [R3+-0x18680], desc[UR60][R20.64], P0 ;  /* 0xe798000014037fae */ /* 0x000fe8000812187c */
[----:B------:R1:W-:Y:S04]  /*aaa50*/  LDGSTS.E [R3+-0x18280], desc[UR60][R10.64], P0 ;  /* 0xe7d800000a037fae */ /* 0x0003e8000812187c */
[----:B----4-:R-:W4:Y:S04]  /*aaa60*/  LDL.LU R12, [R1+0x3a10] ;  /* 0x003a1000010c7983 */ /* 0x010f280000300800 */
[----:B------:R-:W4:Y:S04]  /*aaa70*/  LDL.LU R13, [R1+0x3a50] ;  /* 0x003a5000010d7983 */ /* 0x000f280000300800 */
        /* <DEDUP_REMOVED lines=9> */
[----:B------:R-:W-:Y:S01]  /*aab10*/  IADD3.X R19, R19, R2, RZ, P1, !PT ;  /* 0x0000000213137210 */ /* 0x000fe20000ffe4ff */
[----:B------:R-:W-:Y:S02]  /*aab20*/  STL [R1+0x3954], R17 ;  /* 0x0039541101007387 */ /* 0x000fe40000100800 */
[----:B--2---:R-:W-:Y:S02]  /*aab30*/  IMAD.X R14, R14, 0x1, R2, P2 ;  /* 0x000000010e0e7824 */ /* 0x004fe400010e0602 */
[----:B------:R-:W-:Y:S01]  /*aab40*/  STL [R1+0x3994], R9 ;  /* 0x0039940901007387 */ /* 0x000fe20000100800 */
[----:B------:R-:W-:-:S03]  /*aab50*/  IMAD.MOV.U32 R23, RZ, RZ, R19 ;  /* 0x000000ffff177224 */ /* 0x000fc600078e0013 */
[----:B------:R1:W-:Y:S01]  /*aab60*/  STL [R1+0x3950], R19 ;  /* 0x0039501301007387 */ /* 0x0003e20000100800 */
[----:B------:R-:W-:Y:S02]  /*aab70*/  MOV R22, R17 ;  /* 0x0000001100167202 */ /* 0x000fe40000000f00 */
[-C--:B------:R-:W-:Y:S02]  /*aab80*/  IADD3 R15, P1, R15, R6.reuse, RZ ;  /* 0x000000060f0f7210 */ /* 0x080fe40007f3e0ff */
[----:B---3--:R-:W-:Y:S01]  /*aab90*/  IADD3 R4, P2, R4, R6, RZ ;  /* 0x0000000604047210 */ /* 0x008fe20007f5e0ff */
[----:B------:R2:W-:Y:S04]  /*aaba0*/  LDGSTS.E [R3+-0x3fe00], desc[UR60][R22.64], P0 ;  /* 0xc020000016037fae */ /* 0x0005e8000812187c */
[----:B-1----:R-:W3:Y:S04]  /*aabb0*/  LDL.LU R19, [R1+0x3ad0] ;  /* 0x003ad00001137983 */ /* 0x002ee80000300800 */
[----:B------:R1:W-:Y:S04]  /*aabc0*/  STL [R1+0x3990], R14 ;  /* 0x0039900e01007387 */ /* 0x0003e80000100800 */
[----:B------:R-:W3:Y:S01]  /*aabd0*/  LDL.LU R17, [R1+0x3b10] ;  /* 0x003b100001117983 */ /* 0x000ee20000300800 */
[----:B------:R-:W-:Y:S01]  /*aabe0*/  IADD3.X R16, R16, R2, RZ, P1, !PT ;  /* 0x0000000210107210 */ /* 0x000fe20000ffe4ff */
[----:B----4-:R-:W-:Y:S01]  /*aabf0*/  IMAD.X R12, R12, 0x1, R2, P2 ;  /* 0x000000010c0c7824 */ /* 0x010fe200010e0602 */
[----:B--2---:R-:W-:Y:S01]  /*aac00*/  MOV R22, R9 ;  /* 0x0000000900167202 */ /* 0x004fe20000000f00 */
[----:B------:R-:W-:Y:S01]  /*aac10*/  IMAD.MOV.U32 R23, RZ, RZ, R14 ;  /* 0x000000ffff177224 */ /* 0x000fe200078e000e */
[----:B------:R-:W2:Y:S04]  /*aac20*/  LDL.LU R9, [R1+0x3b54] ;  /* 0x003b540001097983 */ /* 0x000ea80000300800 */
        /* <DEDUP_REMOVED lines=23> */
[----:B------:R-:W-:Y:S01]  /*aada0*/  STL [R1+0x3a90], R21 ;  /* 0x003a901501007387 */ /* 0x000fe20000100800 */
[----:B-1----:R-:W-:-:S03]  /*aadb0*/  MOV R22, R5 ;  /* 0x0000000500167202 */ /* 0x002fc60000000f00 */
[----:B------:R-:W4:Y:S01]  /*aadc0*/  LDL.LU R5, [R1+0x3be0] ;  /* 0x003be00001057983 */ /* 0x000f220000300800 */
[----:B------:R-:W-:-:S03]  /*aadd0*/  IMAD.MOV.U32 R23, RZ, RZ, R13 ;  /* 0x000000ffff177224 */ /* 0x000fc600078e000d */
[----:B------:R-:W4:Y:S01]  /*aade0*/  LDL.LU R13, [R1+0x3c20] ;  /* 0x003c2000010d7983 */ /* 0x000f220000300800 */
[-C--:B------:R-:W-:Y:S02]  /*aadf0*/  IADD3 R10, P1, R10, R6.reuse, RZ ;  /* 0x000000060a0a7210 */ /* 0x080fe40007f3e0ff */
[----:B------:R-:W-:Y:S01]  /*aae00*/  IADD3 R11, P2, R11, R6, RZ ;  /* 0x000000060b0b7210 */ /* 0x000fe20007f5e0ff */
[----:B------:R1:W-:Y:S04]  /*aae10*/  LDGSTS.E [R3+-0x3ee00], desc[UR60][R22.64], P0 ;  /* 0xc120000016037fae */ /* 0x0003e8000812187c */
[----:B------:R3:W-:Y:S04]  /*aae20*/  STL [R1+0x3ad4], R10 ;  /* 0x003ad40a01007387 */ /* 0x0007e80000100800 */
[----:B------:R-:W-:Y:S01]  /*aae30*/  LDGSTS.E [R3+-0x3ea00], desc[UR60][R20.64], P0 ;  /* 0xc160000014037fae */ /* 0x000fe2000812187c */
[----:B-1----:R-:W-:-:S02]  /*aae40*/  MOV R22, R10 ;  /* 0x0000000a00167202 */ /* 0x002fc40000000f00 */
[----:B---3--:R-:W-:Y:S01]  /*aae50*/  IADD3.X R19, R19, R2, RZ, P1, !PT ;  /* 0x0000000213137210 */ /* 0x008fe20000ffe4ff */
[----:B------:R-:W-:-:S04]  /*aae60*/  IMAD.X R17, R17, 0x1, R2, P2 ;  /* 0x0000000111117824 */ /* 0x000fc800010e0602 */
[----:B------:R-:W-:Y:S04]  /*aae70*/  STL [R1+0x3ad0], R19 ;  /* 0x003ad01301007387 */ /* 0x000fe80000100800 */
[----:B------:R1:W-:Y:S01]  /*aae80*/  STL [R1+0x3b14], R11 ;  /* 0x003b140b01007387 */ /* 0x0003e20000100800 */
[----:B------:R-:W-:-:S03]  /*aae90*/  IMAD.MOV.U32 R23, RZ, RZ, R19 ;  /* 0x000000ffff177224 */ /* 0x000fc600078e0013 */
[----:B------:R-:W3:Y:S04]  /*aaea0*/  LDL.LU R20, [R1+0x3c64] ;  /* 0x003c640001147983 */ /* 0x000ee80000300800 */
[----:B------:R-:W-:Y:S04]  /*aaeb0*/  STL [R1+0x3b10], R17 ;  /* 0x003b101101007387 */ /* 0x000fe80000100800 */
[----:B------:R-:W3:Y:S04]  /*aaec0*/  LDL.LU R10, [R1+0x3ca4] ;  /* 0x003ca400010a7983 */ /* 0x000ee80000300800 */
[----:B------:R1:W-:Y:S04]  /*aaed0*/  LDGSTS.E [R3+-0x3e600], desc[UR60][R22.64], P0 ;  /* 0xc1a0000016037fae */ /* 0x0003e8000812187c */
[----:B------:R-:W3:Y:S01]  /*aaee0*/  LDL.LU R21, [R1+0x3c60] ;  /* 0x003c600001157983 */ /* 0x000ee20000300800 */
[----:B--2---:R-:W-:-:S02]  /*aaef0*/  IADD3 R9, P1, R9, R6, RZ ;  /* 0x0000000609097210 */ /* 0x004fc40007f3e0ff */
[----:B-1----:R-:W-:Y:S02]  /*aaf00*/  MOV R22, R11 ;  /* 0x0000000b00167202 */ /* 0x002fe40000000f00 */
[----:B------:R-:W2:Y:S01]  /*aaf10*/  LDL.LU R11, [R1+0x3ca0] ;  /* 0x003ca000010b7983 */ /* 0x000ea20000300800 */
[----:B----4-:R-:W-:Y:S01]  /*aaf20*/  IADD3 R14, P2, R14, R6, RZ ;  /* 0x000000060e0e7210 */ /* 0x010fe20007f5e0ff */
[----:B------:R-:W-:Y:S01]  /*aaf30*/  IMAD.MOV.U32 R23, RZ, RZ, R17 ;  /* 0x000000ffff177224 */ /* 0x000fe200078e0011 */
[----:B------:R-:W-:Y:S01]  /*aaf40*/  IADD3.X R15, R15, R2, RZ, P1, !PT ;  /* 0x000000020f0f7210 */ /* 0x000fe20000ffe4ff */
[----:B------:R-:W-:Y:S04]  /*aaf50*/  STL [R1+0x3b54], R9 ;  /* 0x003b540901007387 */ /* 0x000fe80000100800 */
[----:B------:R1:W-:Y:S01]  /*aaf60*/  LDGSTS.E [R3+-0x3e200], desc[UR60][R22.64], P0 ;  /* 0xc1e0000016037fae */ /* 0x0003e2000812187c */
[----:B------:R-:W-:-:S03]  /*aaf70*/  IMAD.X R16, R16, 0x1, R2, P2 ;  /* 0x0000000110107824 */ /* 0x000fc600010e0602 */
[----:B------:R4:W-:Y:S04]  /*aaf80*/  STL [R1+0x3b50], R15 ;  /* 0x003b500f01007387 */ /* 0x0009e80000100800 */
[----:B------:R-:W-:Y:S01]  /*aaf90*/  STL [R1+0x3ba4], R14 ;  /* 0x003ba40e01007387 */ /* 0x000fe20000100800 */
[----:B-1----:R-:W-:-:S03]  /*aafa0*/  IMAD.MOV.U32 R23, RZ, RZ, R15 ;  /* 0x000000ffff177224 */ /* 0x002fc600078e000f */
[----:B----4-:R-:W4:Y:S01]  /*aafb0*/  LDL.LU R15, [R1+0x3ce4] ;  /* 0x003ce400010f7983 */ /* 0x010f220000300800 */
[----:B------:R-:W-:-:S03]  /*aafc0*/  MOV R22, R9 ;  /* 0x0000000900167202 */ /* 0x000fc60000000f00 */
[----:B------:R1:W-:Y:S04]  /*aafd0*/  STL [R1+0x3ba0], R16 ;  /* 0x003ba01001007387 */ /* 0x0003e80000100800 */
[----:B------:R-:W4:Y:S04]  /*aafe0*/  LDL.LU R9, [R1+0x3d24] ;  /* 0x003d240001097983 */ /* 0x000f280000300800 */
[----:B------:R-:W4:Y:S01]  /*aaff0*/  LDL.LU R19, [R1+0x3ce0] ;  /* 0x003ce00001137983 */ /* 0x000f220000300800 */
[----:B------:R-:W-:Y:S02]  /*ab000*/  MOV R17, R16 ;  /* 0x0000001000117202 */ /* 0x000fe40000000f00 */
[----:B------:R-:W-:-:S02]  /*ab010*/  IADD3 R4, P1, R4, R6, RZ ;  /* 0x0000000604047210 */ /* 0x000fc40007f3e0ff */
[----:B------:R-:W-:Y:S01]  /*ab020*/  IADD3 R12, P2, R12, R6, RZ ;  /* 0x000000060c0c7210 */ /* 0x000fe20007f5e0ff */
[----:B------:R-:W-:Y:S01]  /*ab030*/  LDGSTS.E [R3+-0x3de00], desc[UR60][R22.64], P0 ;  /* 0xc220000016037fae */ /* 0x000fe2000812187c */
[----:B-1----:R-:W-:-:S03]  /*ab040*/  IMAD.MOV.U32 R16, RZ, RZ, R14 ;  /* 0x000000ffff107224 */ /* 0x002fc600078e000e */
[----:B------:R-:W4:Y:S04]  /*ab050*/  LDL.LU R14, [R1+0x3d20] ;  /* 0x003d2000010e7983 */ /* 0x000f280000300800 */
        /* <DEDUP_REMOVED lines=9> */
[----:B------:R-:W4:Y:S04]  /*ab0f0*/  LDL.LU.64 R4, [R1+0x2830] ;  /* 0x0028300001047983 */ /* 0x000f280000300a00 */
[----:B------:R1:W-:Y:S04]  /*ab100*/  STL [R1+0x3c20], R13 ;  /* 0x003c200d01007387 */ /* 0x0003e80000100800 */
[----:B------:R-:W4:Y:S04]  /*ab110*/  LDL.LU.64 R90, [R1+0x27f0] ;  /* 0x0027f000015a7983 */ /* 0x000f280000300a00 */
[----:B------:R-:W-:Y:S04]  /*ab120*/  LDGSTS.E [R3+-0x3d200], desc[UR60][R12.64], P0 ;  /* 0xc2e000000c037fae */ /* 0x000fe8000812187c */
[----:B------:R-:W4:Y:S04]  /*ab130*/  LDL.LU.64 R16, [R1+0x27b0] ;  /* 0x0027b00001107983 */ /* 0x000f280000300a00 */
[----:B------:R-:W4:Y:S04]  /*ab140*/  LDL.LU.64 R88, [R1+0x2770] ;  /* 0x0027700001587983 */ /* 0x000f280000300a00 */
[----:B-1----:R-:W4:Y:S01]  /*ab150*/  LDL.LU.64 R12, [R1+0x2730] ;  /* 0x00273000010c7983 */ /* 0x002f220000300a00 */
[----:B---3--:R-:W-:-:S02]  /*ab160*/  IADD3 R20, P1, R20, R6, RZ ;  /* 0x0000000614147210 */ /* 0x008fc40007f3e0ff */
[----:B------:R-:W-:Y:S02]  /*ab170*/  IADD3 R10, P2, R10, R6, RZ ;  /* 0x000000060a0a7210 */ /* 0x000fe40007f5e0ff */
[----:B------:R-:W-:Y:S01]  /*ab180*/  IADD3.X R21, R21, R2, RZ, P1, !PT ;  /* 0x0000000215157210 */ /* 0x000fe20000ffe4ff */
[----:B------:R-:W-:Y:S04]  /*ab190*/  STL [R1+0x3c64], R20 ;  /* 0x003c641401007387 */ /* 0x000fe80000100800 */
[----:B------:R1:W-:Y:S04]  /*ab1a0*/  STL [R1+0x3c60], R21 ;  /* 0x003c601501007387 */ /* 0x0003e80000100800 */
[----:B------:R-:W-:Y:S04]  /*ab1b0*/  STL [R1+0x3ca4], R10 ;  /* 0x003ca40a01007387 */ /* 0x000fe80000100800 */
[----:B------:R3:W-:Y:S01]  /*ab1c0*/  LDGSTS.E [R3+-0x3ce00], desc[UR60][R20.64], P0 ;  /* 0xc320000014037fae */ /* 0x0007e2000812187c */
[----:B--2---:R-:W-:-:S05]  /*ab1d0*/  IMAD.X R11, R11, 0x1, R2, P2 ;  /* 0x000000010b0b7824 */ /* 0x004fca00010e0602 */
[----:B------:R2:W-:Y:S04]  /*ab1e0*/  STL [R1+0x3ca0], R11 ;  /* 0x003ca00b01007387 */ /* 0x0005e80000100800 */
[----:B------:R-:W3:Y:S04]  /*ab1f0*/  LDL.LU.64 R22, [R1+0x26f0] ;  /* 0x0026f00001167983 */ /* 0x000ee80000300a00 */
[----:B-1----:R-:W3:Y:S04]  /*ab200*/  LDL.LU.64 R20, [R1+0x26b0] ;  /* 0x0026b00001147983 */ /* 0x002ee80000300a00 */
[----:B------:R1:W-:Y:S04]  /*ab210*/  LDGSTS.E [R3+-0x3ca00], desc[UR60][R10.64], P0 ;  /* 0xc36000000a037fae */ /* 0x0003e8000812187c */
[----:B--2---:R-:W2:Y:S01]  /*ab220*/  LDL.LU.64 R10, [R1+0x2670] ;  /* 0x00267000010a7983 */ /* 0x004ea20000300a00 */
[----:B----4-:R-:W-:-:S02]  /*ab230*/  IADD3 R15, P1, R15, R6, RZ ;  /* 0x000000060f0f7210 */ /* 0x010fc40007f3e0ff */
[----:B------:R-:W-:Y:S01]  /*ab240*/  IADD3 R9, P2, R9, R6, RZ ;  /* 0x0000000609097210 */ /* 0x000fe20007f5e0ff */
[----:B------:R-:W4:Y:S01]  /*ab250*/  LDL.LU.64 R84, [R1+0x2630] ;  /* 0x0026300001547983 */ /* 0x000f220000300a00 */
[----:B------:R-:W-:Y:S02]  /*ab260*/  IADD3.X R19, R19, R2, RZ, P1, !PT ;  /* 0x0000000213137210 */ /* 0x000fe40000ffe4ff */
[----:B------:R-:W-:Y:S01]  /*ab270*/  MOV R86, R15 ;  /* 0x0000000f00567202 */ /* 0x000fe20000000f00 */
[----:B------:R1:W-:Y:S02]  /*ab280*/  STL [R1+0x3ce4], R15 ;  /* 0x003ce40f01007387 */ /* 0x0003e40000100800 */
[----:B------:R-:W-:Y:S02]  /*ab290*/  IMAD.MOV.U32 R87, RZ, RZ, R19 ;  /* 0x000000ffff577224 */ /* 0x000fe400078e0013 */
[----:B------:R-:W-:Y:S01]  /*ab2a0*/  IMAD.X R14, R14, 0x1, R2, P2 ;  /* 0x000000010e0e7824 */ /* 0x000fe200010e0602 */
[----:B------:R-:W-:Y:S04]  /*ab2b0*/  STL [R1+0x3ce0], R19 ;  /* 0x003ce01301007387 */ /* 0x000fe80000100800 */
[----:B------:R-:W-:Y:S04]  /*ab2c0*/  STL [R1+0x3d24], R9 ;  /* 0x003d240901007387 */ /* 0x000fe80000100800 */
[----:B------:R-:W-:Y:S04]  /*ab2d0*/  LDGSTS.E [R3+-0x3c600], desc[UR60][R86.64], P0 ;  /* 0xc3a0000056037fae */ /* 0x000fe8000812187c */
[----:B------:R1:W-:Y:S04]  /*ab2e0*/  STL [R1+0x3d20], R14 ;  /* 0x003d200e01007387 */ /* 0x0003e80000100800 */
[----:B------:R-:W4:Y:S01]  /*ab2f0*/  LDL.LU.64 R86, [R1+0x24c0] ;  /* 0x0024c00001567983 */ /* 0x000f220000300a00 */
[----:B-1----:R-:W-:-:S02]  /*ab300*/  MOV R15, R14 ;  /* 0x0000000e000f7202 */ /* 0x002fc40000000f00 */
[----:B------:R-:W-:Y:S01]  /*ab310*/  IADD3 R178, P1, R4, R6, RZ ;  /* 0x0000000604b27210 */ /* 0x000fe20007f3e0ff */
[----:B------:R-:W-:Y:S01]  /*ab320*/  IMAD.MOV.U32 R14, RZ, RZ, R9 ;  /* 0x000000ffff0e7224 */ /* 0x000fe200078e0009 */
[----:B------:R-:W4:Y:S02]  /*ab330*/  LDL.LU.64 R94, [R1+0x2488] ;  /* 0x00248800015e7983 */ /* 0x000f240000300a00 */
[----:B------:R-:W-:Y:S02]  /*ab340*/  IADD3.X R4, R5, R2, RZ, P1, !PT ;  /* 0x0000000205047210 */ /* 0x000fe40000ffe4ff */
[-C--:B------:R-:W-:Y:S01]  /*ab350*/  IADD3 R161, P1, R90, R6.reuse, RZ ;  /* 0x000000065aa17210 */ /* 0x080fe20007f3e0ff */
[----:B------:R1:W-:Y:S04]  /*ab360*/  LDGSTS.E [R3+-0x3c200], desc[UR60][R14.64], P0 ;  /* 0xc3e000000e037fae */ /* 0x0003e8000812187c */
[----:B------:R-:W-:Y:S01]  /*ab370*/  IMAD.X R9, R91, 0x1, R2, P1 ;  /* 0x000000015b097824 */ /* 0x000fe200008e0602 */
[----:B------:R-:W-:Y:S01]  /*ab380*/  IADD3 R159, P1, R16, R6, RZ ;  /* 0x00000006109f7210 */ /* 0x000fe20007f3e0ff */
[----:B------:R-:W4:Y:S03]  /*ab390*/  LDL.LU.64 R14, [R1+0x2450] ;  /* 0x00245000010e7983 */ /* 0x000f260000300a00 */
[----:B------:R-:W-:-:S02]  /*ab3a0*/  IADD3.X R160, R17, R2, RZ, P1, !PT ;  /* 0x0000000211a07210 */ /* 0x000fc40000ffe4ff */
[-C--:B------:R-:W-:Y:S01]  /*ab3b0*/  IADD3 R157, P1, R88, R6.reuse, RZ ;  /* 0x00000006589d7210 */ /* 0x080fe20007f3e0ff */
[----:B------:R-:W4:Y:S04]  /*ab3c0*/  LDL.LU.64 R92, [R1+0x2418] ;  /* 0x00241800015c7983 */ /* 0x000f280000300a00 */
[----:B------:R-:W4:Y:S01]  /*ab3d0*/  LDL.LU.64 R16, [R1+0x22d0] ;  /* 0x0022d00001107983 */ /* 0x000f220000300a00 */
[----:B------:R-:W-:Y:S01]  /*ab3e0*/  IMAD.X R158, R89, 0x1, R2, P1 ;  /* 0x00000001599e7824 */ /* 0x000fe200008e0602 */
[----:B------:R-:W-:-:S04]  /*ab3f0*/  IADD3 R155, P1, R12, R6, RZ ;  /* 0x000000060c9b7210 */ /* 0x000fc80007f3e0ff */
[----:B------:R-:W-:Y:S02]  /*ab400*/  IADD3.X R156, R13, R2, RZ, P1, !PT ;  /* 0x000000020d9c7210 */ /* 0x000fe40000ffe4ff */
[----:B------:R-:W4:Y:S04]  /*ab410*/  LDL.LU.64 R12, [R1+0x22a0] ;  /* 0x0022a000010c7983 */ /* 0x000f280000300a00 */
[----:B------:R-:W4:Y:S04]  /*ab420*/  LDL.LU.64 R90, [R1+0x2270] ;  /* 0x00227000015a7983 */ /* 0x000f280000300a00 */
[----:B------:R-:W4:Y:S01]  /*ab430*/  LDL.LU.64 R88, [R1+0x2240] ;  /* 0x0022400001587983 */ /* 0x000f220000300a00 */
[----:B---3--:R-:W-:-:S05]  /*ab440*/  IADD3 R153, P1, R22, R6, RZ ;  /* 0x0000000616997210 */ /* 0x008fca0007f3e0ff */
[----:B------:R-:W-:Y:S01]  /*ab450*/  IMAD.X R154, R23, 0x1, R2, P1 ;  /* 0x00000001179a7824 */ /* 0x000fe200008e0602 */
[----:B------:R-:W-:-:S04]  /*ab460*/  IADD3 R151, P1, R20, R6, RZ ;  /* 0x0000000614977210 */ /* 0x000fc80007f3e0ff */
[----:B------:R-:W-:Y:S02]  /*ab470*/  IADD3.X R152, R21, R2, RZ, P1, !PT ;  /* 0x0000000215987210 */ /* 0x000fe40000ffe4ff */
[----:B--2---:R-:W-:-:S05]  /*ab480*/  IADD3 R22, P1, R10, R6, RZ ;  /* 0x000000060a167210 */ /* 0x004fca0007f3e0ff */
[----:B------:R-:W-:Y:S01]  /*ab490*/  IMAD.X R23, R11, 0x1, R2, P1 ;  /* 0x000000010b177824 */ /* 0x000fe200008e0602 */
[----:B----4-:R-:W-:Y:S01]  /*ab4a0*/  IADD3 R20, P1, R84, R6, RZ ;  /* 0x0000000654147210 */ /* 0x010fe20007f3e0ff */
[----:B------:R-:W2:Y:S03]  /*ab4b0*/  LDL.LU.64 R10, [R1+0x2120] ;  /* 0x00212000010a7983 */ /* 0x000ea60000300a00 */
[----:B------:R-:W-:Y:S02]  /*ab4c0*/  IADD3.X R21, R85, R2, RZ, P1, !PT ;  /* 0x0000000255157210 */ /* 0x000fe40000ffe4ff */
[----:B------:R-:W3:Y:S04]  /*ab4d0*/  LDL.LU.64 R84, [R1+0x20f8] ;  /* 0x0020f80001547983 */ /* 0x000ee80000300a00 */
[----:B------:R-:W4:Y:S01]  /*ab4e0*/  LDL.LU.64 R98, [R1+0x20d0] ;  /* 0x0020d00001627983 */ /* 0x000f220000300a00 */
[----:B------:R-:W-:-:S05]  /*ab4f0*/  IADD3 R149, P1, R86, R6, RZ ;  /* 0x0000000656957210 */ /* 0x000fca0007f3e0ff */
[----:B------:R-:W-:Y:S02]  /*ab500*/  IMAD.X R150, R87, 0x1, R2, P1 ;  /* 0x0000000157967824 */ /* 0x000fe400008e0602 */
[----:B------:R-:W4:Y:S01]  /*ab510*/  LDL.LU.64 R86, [R1+0x20a8] ;  /* 0x0020a80001567983 */ /* 0x000f220000300a00 */
[----:B------:R-:W-:-:S03]  /*ab520*/  IADD3 R147, P1, R94, R6, RZ ;  /* 0x000000065e937210 */ /* 0x000fc60007f3e0ff */
[----:B------:R-:W4:Y:S01]  /*ab530*/  LDL.LU.64 R96, [R1+0x2080] ;  /* 0x0020800001607983 */ /* 0x000f220000300a00 */
[----:B------:R-:W-:Y:S02]  /*ab540*/  IADD3.X R148, R95, R2, RZ, P1, !PT ;  /* 0x000000025f947210 */ /* 0x000fe40000ffe4ff */
[----:B------:R-:W-:-:S05]  /*ab550*/  IADD3 R145, P1, R14, R6, RZ ;  /* 0x000000060e917210 */ /* 0x000fca0007f3e0ff */
[--C-:B------:R-:W-:Y:S01]  /*ab560*/  IMAD.X R146, R15, 0x1, R2.reuse, P1 ;  /* 0x000000010f927824 */ /* 0x100fe200008e0602 */
[----:B------:R-:W-:Y:S01]  /*ab570*/  IADD3 R143, P1, R92, R6, RZ ;  /* 0x000000065c8f7210 */ /* 0x000fe20007f3e0ff */
[----:B------:R-:W4:Y:S03]  /*ab580*/  LDL.LU.64 R14, [R1+0x1f90] ;  /* 0x001f9000010e7983 */ /* 0x000f260000300a00 */
[----:B------:R-:W-:Y:S02]  /*ab590*/  IADD3.X R144, R93, R2, RZ, P1, !PT ;  /* 0x000000025d907210 */ /* 0x000fe40000ffe4ff */
[-C--:B------:R-:W-:Y:S01]  /*ab5a0*/  IADD3 R141, P1, R16, R6.reuse, RZ ;  /* 0x00000006108d7210 */ /* 0x080fe20007f3e0ff */
[----:B------:R-:W4:Y:S04]  /*ab5b0*/  LDL.LU.64 R92, [R1+0x1f70] ;  /* 0x001f7000015c7983 */ /* 0x000f280000300a00 */
[----:B------:R-:W4:Y:S01]  /*ab5c0*/  LDL.LU.64 R94, [R1+0x1f50] ;  /* 0x001f5000015e7983 */ /* 0x000f220000300a00 */
[----:B------:R-:W-:Y:S01]  /*ab5d0*/  IMAD.X R142, R17, 0x1, R2, P1 ;  /* 0x00000001118e7824 */ /* 0x000fe200008e0602 */
[----:B------:R-:W-:-:S02]  /*ab5e0*/  IADD3 R139, P1, R12, R6, RZ ;  /* 0x000000060c8b7210 */ /* 0x000fc40007f3e0ff */
[----:B------:R-:W4:Y:S02]  /*ab5f0*/  LDL.LU.64 R16, [R1+0x1f30] ;  /* 0x001f300001107983 */ /* 0x000f240000300a00 */
[----:B------:R-:W-:Y:S02]  /*ab600*/  IADD3.X R140, R13, R2, RZ, P1, !PT ;  /* 0x000000020d8c7210 */ /* 0x000fe40000ffe4ff */
[-C--:B------:R-:W-:Y:S01]  /*ab610*/  IADD3 R137, P1, R90, R6.reuse, RZ ;  /* 0x000000065a897210 */ /* 0x080fe20007f3e0ff */
[----:B------:R-:W4:Y:S04]  /*ab620*/  LDL.LU.64 R12, [R1+0x1f10] ;  /* 0x001f1000010c7983 */ /* 0x000f280000300a00 */
[----:B------:R-:W-:Y:S01]  /*ab630*/  IMAD.X R138, R91, 0x1, R2, P1 ;  /* 0x000000015b8a7824 */ /* 0x000fe200008e0602 */
[----:B------:R-:W-:Y:S01]  /*ab640*/  IADD3 R135, P1, R88, R6, RZ ;  /* 0x0000000658877210 */ /* 0x000fe20007f3e0ff */
[----:B------:R-:W4:Y:S03]  /*ab650*/  LDL.LU.64 R90, [R1+0x1ef0] ;  /* 0x001ef000015a7983 */ /* 0x000f260000300a00 */
[----:B------:R-:W-:-:S02]  /*ab660*/  IADD3.X R136, R89, R2, RZ, P1, !PT ;  /* 0x0000000259887210 */ /* 0x000fc40000ffe4ff */
[----:B------:R-:W4:Y:S01]  /*ab670*/  LDL.LU.64 R88, [R1+0x1ee8] ;  /* 0x001ee80001587983 */ /* 0x000f220000300a00 */
[----:B--2---:R-:W-:-:S05]  /*ab680*/  IADD3 R133, P1, R10, R6, RZ ;  /* 0x000000060a857210 */ /* 0x004fca0007f3e0ff */
[--C-:B------:R-:W-:Y:S01]  /*ab690*/  IMAD.X R134, R11, 0x1, R2.reuse, P1 ;  /* 0x000000010b867824 */ /* 0x100fe200008e0602 */
[----:B---3--:R-:W-:Y:S01]  /*ab6a0*/  IADD3 R131, P1, R84, R6, RZ ;  /* 0x0000000654837210 */ /* 0x008fe20007f3e0ff */
[----:B------:R-:W2:Y:S03]  /*ab6b0*/  LDL.LU.64 R10, [R1+0x1ee0] ;  /* 0x001ee000010a7983 */ /* 0x000ea60000300a00 */
[----:B------:R-:W-:Y:S02]  /*ab6c0*/  IADD3.X R132, R85, R2, RZ, P1, !PT ;  /* 0x0000000255847210 */ /* 0x000fe40000ffe4ff */
[-C--:B----4-:R-:W-:Y:S01]  /*ab6d0*/  IADD3 R129, P1, R98, R6.reuse, RZ ;  /* 0x0000000662817210 */ /* 0x090fe20007f3e0ff */
[----:B------:R-:W3:Y:S04]  /*ab6e0*/  LDL.LU.64 R84, [R1+0x1ed8] ;  /* 0x001ed80001547983 */ /* 0x000ee80000300a00 */
[----:B------:R-:W-:Y:S01]  /*ab6f0*/  IMAD.X R130, R99, 0x1, R2, P1 ;  /* 0x0000000163827824 */ /* 0x000fe200008e0602 */
[----:B------:R-:W-:-:S04]  /*ab700*/  IADD3 R127, P1, R86, R6, RZ ;  /* 0x00000006567f7210 */ /* 0x000fc80007f3e0ff */
[----:B------:R-:W-:Y:S02]  /*ab710*/  IADD3.X R128, R87, R2, RZ, P1, !PT ;  /* 0x0000000257807210 */ /* 0x000fe40000ffe4ff */
[----:B------:R-:W4:Y:S01]  /*ab720*/  LDL.LU.64 R86, [R1+0x1e50] ;  /* 0x001e500001567983 */ /* 0x000f220000300a00 */
[----:B------:R-:W-:-:S05]  /*ab730*/  IADD3 R125, P1, R96, R6, RZ ;  /* 0x00000006607d7210 */ /* 0x000fca0007f3e0ff */
[----:B------:R-:W-:Y:S01]  /*ab740*/  IMAD.X R126, R97, 0x1, R2, P1 ;  /* 0x00000001617e7824 */ /* 0x000fe200008e0602 */
[----:B------:R-:W-:-:S04]  /*ab750*/  IADD3 R123, P1, R14, R6, RZ ;  /* 0x000000060e7b7210 */ /* 0x000fc80007f3e0ff */
[----:B------:R-:W-:Y:S02]  /*ab760*/  IADD3.X R124, R15, R2, RZ, P1, !PT ;  /* 0x000000020f7c7210 */ /* 0x000fe40000ffe4ff */
[-C--:B------:R-:W-:Y:S01]  /*ab770*/  IADD3 R121, P1, R92, R6.reuse, RZ ;  /* 0x000000065c797210 */ /* 0x080fe20007f3e0ff */
[----:B------:R-:W4:Y:S04]  /*ab780*/  LDL.LU.64 R14, [R1+0x1ed0] ;  /* 0x001ed000010e7983 */ /* 0x000f280000300a00 */
[----:B------:R-:W-:Y:S01]  /*ab790*/  IMAD.X R122, R93, 0x1, R2, P1 ;  /* 0x000000015d7a7824 */ /* 0x000fe200008e0602 */
[----:B------:R-:W-:Y:S01]  /*ab7a0*/  IADD3 R119, P1, R94, R6, RZ ;  /* 0x000000065e777210 */ /* 0x000fe20007f3e0ff */
[----:B------:R-:W1:Y:S03]  /*ab7b0*/  LDL.LU.64 R92, [R1+0x1ec8] ;  /* 0x001ec800015c7983 */ /* 0x000e660000300a00 */
[----:B------:R-:W-:-:S02]  /*ab7c0*/  IADD3.X R120, R95, R2, RZ, P1, !PT ;  /* 0x000000025f787210 */ /* 0x000fc40000ffe4ff */
[----:B------:R-:W-:-:S05]  /*ab7d0*/  IADD3 R117, P1, R16, R6, RZ ;  /* 0x0000000610757210 */ /* 0x000fca0007f3e0ff */
[----:B------:R-:W-:Y:S01]  /*ab7e0*/  IMAD.X R118, R17, 0x1, R2, P1 ;  /* 0x0000000111767824 */ /* 0x000fe200008e0602 */
[----:B------:R-:W-:Y:S01]  /*ab7f0*/  IADD3 R115, P1, R12, R6, RZ ;  /* 0x000000060c737210 */ /* 0x000fe20007f3e0ff */
[----:B------:R-:W4:Y:S03]  /*ab800*/  LDL.LU.64 R16, [R1+0x1ec0] ;  /* 0x001ec00001107983 */ /* 0x000f260000300a00 */
[----:B------:R-:W-:Y:S02]  /*ab810*/  IADD3.X R116, R13, R2, RZ, P1, !PT ;  /* 0x000000020d747210 */ /* 0x000fe40000ffe4ff */
[----:B------:R-:W-:-:S05]  /*ab820*/  IADD3 R12, P1, R90, R6, RZ ;  /* 0x000000065a0c7210 */ /* 0x000fca0007f3e0ff */
[----:B------:R-:W-:Y:S01]  /*ab830*/  IMAD.X R13, R91, 0x1, R2, P1 ;  /* 0x000000015b0d7824 */ /* 0x000fe200008e0602 */
[----:B------:R-:W-:Y:S01]  /*ab840*/  IADD3 R113, P1, R88, R6, RZ ;  /* 0x0000000658717210 */ /* 0x000fe20007f3e0ff */
[----:B------:R-:W4:Y:S03]  /*ab850*/  LDL.LU.64 R90, [R1+0x1eb8] ;  /* 0x001eb800015a7983 */ /* 0x000f260000300a00 */
[----:B------:R-:W-:Y:S02]  /*ab860*/  IADD3.X R114, R89, R2, RZ, P1, !PT ;  /* 0x0000000259727210 */ /* 0x000fe40000ffe4ff */
[----:B------:R-:W4:Y:S01]  /*ab870*/  LDL.LU.64 R88, [R1+0x1eb0] ;  /* 0x001eb00001587983 */ /* 0x000f220000300a00 */
[----:B--2---:R-:W-:-:S05]  /*ab880*/  IADD3 R111, P1, R10, R6, RZ ;  /* 0x000000060a6f7210 */ /* 0x004fca0007f3e0ff */
[----:B------:R-:W-:Y:S01]  /*ab890*/  IMAD.X R112, R11, 0x1, R2, P1 ;  /* 0x000000010b707824 */ /* 0x000fe200008e0602 */
[----:B---3--:R-:W-:-:S04]  /*ab8a0*/  IADD3 R10, P1, R84, R6, RZ ;  /* 0x00000006540a7210 */ /* 0x008fc80007f3e0ff */
[----:B------:R-:W-:Y:S02]  /*ab8b0*/  IADD3.X R11, R85, R2, RZ, P1, !PT ;  /* 0x00000002550b7210 */ /* 0x000fe40000ffe4ff */
[----:B----4-:R-:W-:-:S05]  /*ab8c0*/  IADD3 R84, P1, R86, R6, RZ ;  /* 0x0000000656547210 */ /* 0x010fca0007f3e0ff */
[----:B------:R-:W-:Y:S02]  /*ab8d0*/  IMAD.X R85, R87, 0x1, R2, P1 ;  /* 0x0000000157557824 */ /* 0x000fe400008e0602 */
[----:B------:R-:W2:Y:S04]  /*ab8e0*/  LDL.LU.64 R86, [R1+0x1ea8] ;  /* 0x001ea80001567983 */ /* 0x000ea80000300a00 */
[----:B------:R-:W3:Y:S01]  /*ab8f0*/  LDL.LU.64 R98, [R1+0x1ea0] ;  /* 0x001ea00001627983 */ /* 0x000ee20000300a00 */
[----:B------:R-:W-:-:S04]  /*ab900*/  IADD3 R109, P1, R14, R6, RZ ;  /* 0x000000060e6d7210 */ /* 0x000fc80007f3e0ff */
[----:B------:R-:W-:Y:S02]  /*ab910*/  IADD3.X R110, R15, R2, RZ, P1, !PT ;  /* 0x000000020f6e7210 */ /* 0x000fe40000ffe4ff */
[----:B-1----:R-:W-:-:S05]  /*ab920*/  IADD3 R14, P1, R92, R6, RZ ;  /* 0x000000065c0e7210 */ /* 0x002fca0007f3e0ff */
[----:B------:R-:W-:Y:S01]  /*ab930*/  IMAD.X R15, R93, 0x1, R2, P1 ;  /* 0x000000015d0f7824 */ /* 0x000fe200008e0602 */
[----:B------:R-:W-:-:S04]  /*ab940*/  IADD3 R107, P1, R16, R6, RZ ;  /* 0x00000006106b7210 */ /* 0x000fc80007f3e0ff */
[----:B------:R-:W-:Y:S02]  /*ab950*/  IADD3.X R108, R17, R2, RZ, P1, !PT ;  /* 0x00000002116c7210 */ /* 0x000fe40000ffe4ff */
[----:B------:R-:W4:Y:S04]  /*ab960*/  LDL.LU.64 R16, [R1+0x1e98] ;  /* 0x001e980001107983 */ /* 0x000f280000300a00 */
[----:B------:R-:W4:Y:S04]  /*ab970*/  LDL.LU.64 R96, [R1+0x1e90] ;  /* 0x001e900001607983 */ /* 0x000f280000300a00 */
[----:B------:R-:W4:Y:S04]  /*ab980*/  LDL.LU.64 R94, [R1+0x1e88] ;  /* 0x001e8800015e7983 */ /* 0x000f280000300a00 */
[----:B------:R-:W4:Y:S01]  /*ab990*/  LDL.LU.64 R92, [R1+0x1e80] ;  /* 0x001e8000015c7983 */ /* 0x000f220000300a00 */
[----:B------:R-:W-:-:S05]  /*ab9a0*/  IADD3 R105, P1, R90, R6, RZ ;  /* 0x000000065a697210 */ /* 0x000fca0007f3e0ff */
[----:B------:R-:W-:Y:S01]  /*ab9b0*/  IMAD.X R106, R91, 0x1, R2, P1 ;  /* 0x000000015b6a7824 */ /* 0x000fe200008e0602 */
[----:B------:R-:W-:Y:S01]  /*ab9c0*/  IADD3 R103, P1, R88, R6, RZ ;  /* 0x0000000658677210 */ /* 0x000fe20007f3e0ff */
[----:B------:R-:W4:Y:S03]  /*ab9d0*/  LDL.LU.64 R90, [R1+0x1e78] ;  /* 0x001e7800015a7983 */ /* 0x000f260000300a00 */
[----:B------:R-:W-:Y:S02]  /*ab9e0*/  IADD3.X R104, R89, R2, RZ, P1, !PT ;  /* 0x0000000259687210 */ /* 0x000fe40000ffe4ff */
[----:B------:R-:W4:Y:S01]  /*ab9f0*/  LDL.LU.64 R88, [R1+0x1e70] ;  /* 0x001e700001587983 */ /* 0x000f220000300a00 */
[----:B--2---:R-:W-:-:S05]  /*aba00*/  IADD3 R101, P1, R86, R6, RZ ;  /* 0x0000000656657210 */ /* 0x004fca0007f3e0ff */
[----:B------:R-:W-:Y:S02]  /*aba10*/  IMAD.X R102, R87, 0x1, R2, P1 ;  /* 0x0000000157667824 */ /* 0x000fe400008e0602 */
[----:B------:R-:W2:Y:S04]  /*aba20*/  LDL.LU.64 R86, [R1+0x1e68] ;  /* 0x001e680001567983 */ /* 0x000ea80000300a00 */
[----:B------:R-:W2:Y:S04]  /*aba30*/  LDL.LU.64 R186, [R1+0x1e60] ;  /* 0x001e600001ba7983 */ /* 0x000ea80000300a00 */
[----:B------:R-:W2:Y:S01]  /*aba40*/  LDL.LU.64 R182, [R1+0x1e58] ;  /* 0x001e580001b67983 */ /* 0x000ea20000300a00 */
[----:B---3--:R-:W-:-:S04]  /*aba50*/  IADD3 R5, P1, R98, R6, RZ ;  /* 0x0000000662057210 */ /* 0x008fc80007f3e0ff */
[----:B------:R-:W-:Y:S02]  /*aba60*/  IADD3.X R100, R99, R2, RZ, P1, !PT ;  /* 0x0000000263647210 */ /* 0x000fe40000ffe4ff */
[----:B----4-:R-:W-:-:S05]  /*aba70*/  IADD3 R98, P1, R16, R6, RZ ;  /* 0x0000000610627210 */ /* 0x010fca0007f3e0ff */
[----:B------:R-:W-:Y:S01]  /*aba80*/  IMAD.X R99, R17, 0x1, R2, P1 ;  /* 0x0000000111637824 */ /* 0x000fe200008e0602 */
[----:B------:R-:W-:-:S04]  /*aba90*/  IADD3 R16, P1, R96, R6, RZ ;  /* 0x0000000660107210 */ /* 0x000fc80007f3e0ff */
[----:B------:R-:W-:Y:S02]  /*abaa0*/  IADD3.X R17, R97, R2, RZ, P1, !PT ;  /* 0x0000000261117210 */ /* 0x000fe40000ffe4ff */
[----:B------:R-:W-:-:S05]  /*abab0*/  IADD3 R96, P1, R94, R6, RZ ;  /* 0x000000065e607210 */ /* 0x000fca0007f3e0ff */
[----:B------:R-:W-:Y:S01]  /*abac0*/  IMAD.X R97, R95, 0x1, R2, P1 ;  /* 0x000000015f617824 */ /* 0x000fe200008e0602 */
[----:B------:R-:W-:-:S04]  /*abad0*/  IADD3 R94, P1, R92, R6, RZ ;  /* 0x000000065c5e7210 */ /* 0x000fc80007f3e0ff */
[----:B------:R-:W-:Y:S02]  /*abae0*/  IADD3.X R95, R93, R2, RZ, P1, !PT ;  /* 0x000000025d5f7210 */ /* 0x000fe40000ffe4ff */
[----:B------:R-:W-:-:S05]  /*abaf0*/  IADD3 R92, P1, R90, R6, RZ ;  /* 0x000000065a5c7210 */ /* 0x000fca0007f3e0ff */
[----:B------:R-:W-:Y:S01]  /*abb00*/  IMAD.X R93, R91, 0x1, R2, P1 ;  /* 0x000000015b5d7824 */ /* 0x000fe200008e0602 */
[----:B------:R-:W-:-:S04]  /*abb10*/  IADD3 R90, P1, R88, R6, RZ ;  /* 0x00000006585a7210 */ /* 0x000fc80007f3e0ff */
[----:B------:R-:W-:Y:S01]  /*abb20*/  IADD3.X R91, R89, R2, RZ, P1, !PT ;  /* 0x00000002595b7210 */ /* 0x000fe20000ffe4ff */
[----:B------:R-:W-:Y:S01]  /*abb30*/  IMAD.MOV.U32 R179, RZ, RZ, R9 ;  /* 0x000000ffffb37224 */ /* 0x000fe200078e0009 */
[----:B--2---:R-:W-:-:S05]  /*abb40*/  IADD3 R88, P1, R86, R6, RZ ;  /* 0x0000000656587210 */ /* 0x004fca0007f3e0ff */
        /* <DEDUP_REMOVED lines=34> */
[----:B------:R-:W2:Y:S01]  /*abd70*/  LDL.LU.64 R186, [R1+0x4c98] ;  /* 0x004c980001ba7983 */ /* 0x000ea20000300a00 */
[----:B------:R-:W-:-:S03]  /*abd80*/  MOV R135, R134 ;  /* 0x0000008600877202 */ /* 0x000fc60000000f00 */
[----:B------:R1:W-:Y:S01]  /*abd90*/  STL.64 [R1+0x2830], R182 ;  /* 0x002830b601007387 */ /* 0x0003e20000100a00 */
[----:B------:R-:W-:-:S03]  /*abda0*/  IMAD.MOV.U32 R134, RZ, RZ, R133 ;  /* 0x000000ffff867224 */ /* 0x000fc600078e0085 */
[----:B------:R3:W-:Y:S01]  /*abdb0*/  STL.64 [R1+0x27f0], R178 ;  /* 0x0027f0b201007387 */ /* 0x0007e20000100a00 */
        /* <DEDUP_REMOVED lines=51> */
[----:B------:R4:W-:Y:S01]  /*ac0f0*/  STL.64 [R1+0x1ef0], R12 ;  /* 0x001ef00c01007387 */ /* 0x0009e20000100a00 */
[----:B------:R-:W-:-:S03]  /*ac100*/  MOV R107, R106 ;  /* 0x0000006a006b7202 */ /* 0x000fc60000000f00 */
[----:B------:R-:W-:Y:S01]  /*ac110*/  STL.64 [R1+0x1ee8], R114 ;  /* 0x001ee87201007387 */ /* 0x000fe20000100a00 */
[----:B------:R-:W-:-:S03]  /*ac120*/  IMAD.MOV.U32 R106, RZ, RZ, R105 ;  /* 0x000000ffff6a7224 */ /* 0x000fc600078e0069 */
[----:B------:R-:W-:Y:S01]  /*ac130*/  STL.64 [R1+0x1ee0], R112 ;  /* 0x001ee07001007387 */ /* 0x000fe20000100a00 */
[----:B------:R-:W-:-:S03]  /*ac140*/  MOV R105, R104 ;  /* 0x0000006800697202 */ /* 0x000fc60000000f00 */
[----:B------:R4:W-:Y:S01]  /*ac150*/  STL.64 [R1+0x1ed8], R10 ;  /* 0x001ed80a01007387 */ /* 0x0009e20000100a00 */
[----:B------:R-:W-:-:S03]  /*ac160*/  IMAD.MOV.U32 R104, RZ, RZ, R103 ;  /* 0x000000ffff687224 */ /* 0x000fc600078e0067 */
        /* <DEDUP_REMOVED lines=8> */
[----:B------:R4:W-:Y:S01]  /*ac1f0*/  STL.64 [R1+0x1ec8], R14 ;  /* 0x001ec80e01007387 */ /* 0x0009e20000100a00 */
[----:B------:R-:W-:-:S03]  /*ac200*/  IMAD.MOV.U32 R5, RZ, RZ, R100 ;  /* 0x000000ffff057224 */ /* 0x000fc600078e0064 */
[----:B------:R-:W-:Y:S04]  /*ac210*/  LDGSTS.E [R3+-0x3b200], desc[UR60][R158.64], P0 ;  /* 0xc4e000009e037fae */ /* 0x000fe8000812187c */
[----:B------:R-:W-:Y:S01]  /*ac220*/  STL.64 [R1+0x1ec0], R108 ;  /* 0x001ec06c01007387 */ /* 0x000fe20000100a00 */
[----:B------:R-:W-:Y:S01]  /*ac230*/  MOV R100, R98 ;  /* 0x0000006200647202 */ /* 0x000fe20000000f00 */
[----:B------:R-:W-:Y:S02]  /*ac240*/  IMAD.MOV.U32 R101, RZ, RZ, R99 ;  /* 0x000000ffff657224 */ /* 0x000fe400078e0063 */
[----:B------:R-:W-:Y:S04]  /*ac250*/  LDGSTS.E [R3+-0x3ae00], desc[UR60][R156.64], P0 ;  /* 0xc52000009c037fae */ /* 0x000fe8000812187c */
[----:B------:R-:W-:Y:S04]  /*ac260*/  STL.64 [R1+0x1eb8], R106 ;  /* 0x001eb86a01007387 */ /* 0x000fe80000100a00 */
[----:B------:R-:W-:Y:S04]  /*ac270*/  LDGSTS.E [R3+-0x3aa00], desc[UR60][R154.64], P0 ;  /* 0xc56000009a037fae */ /* 0x000fe8000812187c */
[----:B------:R-:W-:Y:S01]  /*ac280*/  STL.64 [R1+0x1eb0], R104 ;  /* 0x001eb06801007387 */ /* 0x000fe20000100a00 */
[----:B------:R-:W-:Y:S01]  /*ac290*/  MOV R98, R96 ;  /* 0x0000006000627202 */ /* 0x000fe20000000f00 */
[----:B------:R-:W-:-:S02]  /*ac2a0*/  IMAD.MOV.U32 R99, RZ, RZ, R97 ;  /* 0x000000ffff637224 */ /* 0x000fc400078e0061 */
[----:B------:R-:W-:Y:S04]  /*ac2b0*/  LDGSTS.E [R3+-0x3a600], desc[UR60][R152.64], P0 ;  /* 0xc5a0000098037fae */ /* 0x000fe8000812187c */
[----:B------:R-:W-:Y:S01]  /*ac2c0*/  STL.64 [R1+0x1ea8], R102 ;  /* 0x001ea86601007387 */ /* 0x000fe20000100a00 */
[----:B------:R-:W-:Y:S01]  /*ac2d0*/  MOV R96, R94 ;  /* 0x0000005e00607202 */ /* 0x000fe20000000f00 */
[----:B------:R-:W-:Y:S02]  /*ac2e0*/  IMAD.MOV.U32 R97, RZ, RZ, R95 ;  /* 0x000000ffff617224 */ /* 0x000fe400078e005f */
[----:B------:R-:W-:Y:S04]  /*ac2f0*/  LDGSTS.E [R3+-0x3a200], desc[UR60][R22.64], P0 ;  /* 0xc5e0000016037fae */ /* 0x000fe8000812187c */
[----:B------:R2:W-:Y:S01]  /*ac300*/  STL.64 [R1+0x1ea0], R4 ;  /* 0x001ea00401007387 */ /* 0x0005e20000100a00 */
[----:B------:R-:W-:Y:S01]  /*ac310*/  MOV R94, R92 ;  /* 0x0000005c005e7202 */ /* 0x000fe20000000f00 */
[----:B------:R-:W-:-:S02]  /*ac320*/  IMAD.MOV.U32 R95, RZ, RZ, R93 ;  /* 0x000000ffff5f7224 */ /* 0x000fc400078e005d */
[----:B------:R-:W-:Y:S04]  /*ac330*/  LDGSTS.E [R3+-0x39e00], desc[UR60][R20.64], P0 ;  /* 0xc620000014037fae */ /* 0x000fe8000812187c */
[----:B------:R-:W-:Y:S01]  /*ac340*/  STL.64 [R1+0x1e98], R100 ;  /* 0x001e986401007387 */ /* 0x000fe20000100a00 */
[----:B------:R-:W-:Y:S01]  /*ac350*/  MOV R92, R90 ;  /* 0x0000005a005c7202 */ /* 0x000fe20000000f00 */
[----:B------:R-:W-:Y:S02]  /*ac360*/  IMAD.MOV.U32 R93, RZ, RZ, R91 ;  /* 0x000000ffff5d7224 */ /* 0x000fe400078e005b */
[----:B------:R-:W-:Y:S04]  /*ac370*/  LDGSTS.E [R3+-0x39a00], desc[UR60][R150.64], P0 ;  /* 0xc660000096037fae */ /* 0x000fe8000812187c */
[----:B------:R2:W-:Y:S04]  /*ac380*/  STL.64 [R1+0x1e90], R16 ;  /* 0x001e901001007387 */ /* 0x0005e80000100a00 */
[----:B------:R-:W-:Y:S04]  /*ac390*/  LDGSTS.E [R3+-0x39600], desc[UR60][R148.64], P0 ;  /* 0xc6a0000094037fae */ /* 0x000fe8000812187c */
[----:B------:R-:W-:Y:S01]  /*ac3a0*/  STL.64 [R1+0x1e88], R98 ;  /* 0x001e886201007387 */ /* 0x000fe20000100a00 */
[----:B------:R-:W-:Y:S01]  /*ac3b0*/  MOV R90, R88 ;  /* 0x00000058005a7202 */ /* 0x000fe20000000f00 */
[----:B------:R-:W-:-:S02]  /*ac3c0*/  IMAD.MOV.U32 R91, RZ, RZ, R89 ;  /* 0x000000ffff5b7224 */ /* 0x000fc400078e0059 */
[----:B------:R-:W-:Y:S04]  /*ac3d0*/  LDGSTS.E [R3+-0x39200], desc[UR60][R146.64], P0 ;  /* 0xc6e0000092037fae */ /* 0x000fe8000812187c */
[----:B------:R-:W-:Y:S04]  /*ac3e0*/  STL.64 [R1+0x1e80], R96 ;  /* 0x001e806001007387 */ /* 0x000fe80000100a00 */
[----:B------:R-:W-:Y:S01]  /*ac3f0*/  LDGSTS.E [R3+-0x38e00], desc[UR60][R144.64], P0 ;  /* 0xc720000090037fae */ /* 0x000fe2000812187c */
[----:B------:R-:W-:Y:S01]  /*ac400*/  MOV R88, R86 ;  /* 0x0000005600587202 */ /* 0x000fe20000000f00 */
[----:B------:R-:W-:-:S02]  /*ac410*/  IMAD.MOV.U32 R89, RZ, RZ, R87 ;  /* 0x000000ffff597224 */ /* 0x000fc400078e0057 */
[----:B------:R-:W-:Y:S04]  /*ac420*/  STL.64 [R1+0x1e78], R94 ;  /* 0x001e785e01007387 */ /* 0x000fe80000100a00 */
[----:B------:R-:W-:Y:S04]  /*ac430*/  LDGSTS.E [R3+-0x38a00], desc[UR60][R142.64], P0 ;  /* 0xc76000008e037fae */ /* 0x000fe8000812187c */
[----:B------:R-:W-:Y:S04]  /*ac440*/  STL.64 [R1+0x1e70], R92 ;  /* 0x001e705c01007387 */ /* 0x000fe80000100a00 */
[----:B------:R-:W-:Y:S01]  /*ac450*/  LDGSTS.E [R3+-0x38600], desc[UR60][R140.64], P0 ;  /* 0xc7a000008c037fae */ /* 0x000fe2000812187c */
[----:B------:R-:W-:Y:S01]  /*ac460*/  MOV R86, R19 ;  /* 0x0000001300567202 */ /* 0x000fe20000000f00 */
[----:B------:R-:W-:-:S02]  /*ac470*/  IMAD.MOV.U32 R87, RZ, RZ, R83 ;  /* 0x000000ffff577224 */ /* 0x000fc400078e0053 */
[----:B-1----:R-:W2:Y:S04]  /*ac480*/  LDL.LU.64 R182, [R1+0x4c90] ;  /* 0x004c900001b67983 */ /* 0x002ea80000300a00 */
[----:B------:R-:W-:Y:S04]  /*ac490*/  LDGSTS.E [R3+-0x38200], desc[UR60][R138.64], P0 ;  /* 0xc7e000008a037fae */ /* 0x000fe8000812187c */
[----:B------:R-:W-:Y:S04]  /*ac4a0*/  STL.64 [R1+0x1e68], R90 ;  /* 0x001e685a01007387 */ /* 0x000fe80000100a00 */
[----:B------:R-:W-:Y:S04]  /*ac4b0*/  LDGSTS.E [R3+-0x1fe00], desc[UR60][R136.64], P0 ;  /* 0xe020000088037fae */ /* 0x000fe8000812187c */
[----:B---3--:R-:W3:Y:S04]  /*ac4c0*/  LDL.LU.64 R178, [R1+0x4c88] ;  /* 0x004c880001b27983 */ /* 0x008ee80000300a00 */
[----:B------:R-:W-:Y:S04]  /*ac4d0*/  LDGSTS.E [R3+-0x1fa00], desc[UR60][R134.64], P0 ;  /* 0xe060000086037fae */ /* 0x000fe8000812187c */
[----:B------:R-:W-:Y:S04]  /*ac4e0*/  STL.64 [R1+0x1e60], R88 ;  /* 0x001e605801007387 */ /* 0x000fe80000100a00 */
[----:B------:R-:W-:Y:S04]  /*ac4f0*/  LDGSTS.E [R3+-0x1f600], desc[UR60][R132.64], P0 ;  /* 0xe0a0000084037fae */ /* 0x000fe8000812187c */
[----:B----4-:R-:W4:Y:S04]  /*ac500*/  LDL.LU.64 R160, [R1+0x4c80] ;  /* 0x004c800001a07983 */ /* 0x010f280000300a00 */
[----:B------:R-:W-:Y:S04]  /*ac510*/  LDGSTS.E [R3+-0x1f200], desc[UR60][R130.64], P0 ;  /* 0xe0e0000082037fae */ /* 0x000fe8000812187c */
[----:B------:R-:W-:Y:S04]  /*ac520*/  STL.64 [R1+0x1e58], R86 ;  /* 0x001e585601007387 */ /* 0x000fe80000100a00 */
[----:B------:R-:W-:Y:S04]  /*ac530*/  LDGSTS.E [R3+-0x1ee00], desc[UR60][R128.64], P0 ;  /* 0xe120000080037fae */ /* 0x000fe8000812187c */
[----:B------:R-:W4:Y:S04]  /*ac540*/  LDL.LU.64 R158, [R1+0x4c78] ;  /* 0x004c7800019e7983 */ /* 0x000f280000300a00 */
        /* <DEDUP_REMOVED lines=11> */
[----:B------:R-:W-:Y:S04]  /*ac600*/  LDGSTS.E [R3+-0x1d200], desc[UR60][R12.64], P0 ;  /* 0xe2e000000c037fae */ /* 0x000fe8000812187c */
        /* <DEDUP_REMOVED lines=10> */
[----:B------:R-:W4:Y:S04]  /*ac6b0*/  LDL.LU R13, [R1+0x399c] ;  /* 0x00399c00010d7983 */ /* 0x000f280000300800 */
[----:B------:R-:W-:Y:S04]  /*ac6c0*/  LDGSTS.E [R3+-0x1aa00], desc[UR60][R4.64], P0 ;  /* 0xe560000004037fae */ /* 0x000fe8000812187c */
[----:B------:R-:W-:Y:S04]  /*ac6d0*/  LDGSTS.E [R3+-0x1a600], desc[UR60][R100.64], P0 ;  /* 0xe5a0000064037fae */ /* 0x000fe8000812187c */
[----:B------:R-:W-:Y:S04]  /*ac6e0*/  LDGSTS.E [R3+-0x1a200], desc[UR60][R16.64], P0 ;  /* 0xe5e0000010037fae */ /* 0x000fe8000812187c */
[----:B------:R-:W-:Y:S04]  /*ac6f0*/  LDGSTS.E [R3+-0x19e00], desc[UR60][R98.64], P0 ;  /* 0xe620000062037fae */ /* 0x000fe8000812187c */
[----:B------:R-:W4:Y:S04]  /*ac700*/  LDL.LU R11, [R1+0x3958] ;  /* 0x00395800010b7983 */ /* 0x000f280000300800 */
[----:B------:R-:W4:Y:S04]  /*ac710*/  LDL.LU R15, [R1+0x3998] ;  /* 0x00399800010f7983 */ /* 0x000f280000300800 */
[----:B------:R-:W4:Y:S04]  /*ac720*/  LDL.LU R12, [R1+0x39dc] ;  /* 0x0039dc00010c7983 */ /* 0x000f280000300800 */
[----:B------:R-:W-:Y:S04]  /*ac730*/  LDGSTS.E [R3+-0x19a00], desc[UR60][R96.64], P0 ;  /* 0xe660000060037fae */ /* 0x000fe8000812187c */
[----:B------:R-:W-:Y:S04]  /*ac740*/  LDGSTS.E [R3+-0x19600], desc[UR60][R94.64], P0 ;  /* 0xe6a000005e037fae */ /* 0x000fe8000812187c */
[----:B------:R-:W-:Y:S04]  /*ac750*/  LDGSTS.E [R3+-0x19200], desc[UR60][R92.64], P0 ;  /* 0xe6e000005c037fae */ /* 0x000fe8000812187c */
[----:B------:R-:W-:Y:S04]  /*ac760*/  LDGSTS.E [R3+-0x18e00], desc[UR60][R90.64], P0 ;  /* 0xe72000005a037fae */ /* 0x000fe8000812187c */
[----:B------:R-:W-:Y:S04]  /*ac770*/  LDGSTS.E [R3+-0x18a00], desc[UR60][R88.64], P0 ;  /* 0xe760000058037fae */ /* 0x000fe8000812187c */
[----:B--2---:R-:W2:Y:S04]  /*ac780*/  LDL.LU R4, [R1+0x3a1c] ;  /* 0x003a1c0001047983 */ /* 0x004ea80000300800 */
[----:B------:R-:W2:Y:S04]  /*ac790*/  LDL.LU R19, [R1+0x39d8] ;  /* 0x0039d80001137983 */ /* 0x000ea80000300800 */
[----:B------:R-:W2:Y:S04]  /*ac7a0*/  LDL.LU R16, [R1+0x3a18] ;  /* 0x003a180001107983 */ /* 0x000ea80000300800 */
[----:B------:R-:W2:Y:S04]  /*ac7b0*/  LDL.LU R17, [R1+0x3a58] ;  /* 0x003a580001117983 */ /* 0x000ea80000300800 */
[----:B------:R-:W2:Y:S04]  /*ac7c0*/  LDL.LU R5, [R1+0x3a5c] ;  /* 0x003a5c0001057983 */ /* 0x000ea80000300800 */
[----:B------:R-:W2:Y:S04]  /*ac7d0*/  LDL.LU R14, [R1+0x3a98] ;  /* 0x003a9800010e7983 */ /* 0x000ea80000300800 */
[----:B------:R-:W2:Y:S04]  /*ac7e0*/  LDL.LU R10, [R1+0x3a9c] ;  /* 0x003a9c00010a7983 */ /* 0x000ea80000300800 */
[----:B------:R-:W-:Y:S04]  /*ac7f0*/  LDGSTS.E [R3+-0x18600], desc[UR60][R86.64], P0 ;  /* 0xe7a0000056037fae */ /* 0x000fe8000812187c */
[----:B------:R1:W-:Y:S02]  /*ac800*/  LDGSTS.E [R3+-0x18200], desc[UR60][R84.64], P0 ;  /* 0xe7e0000054037fae */ /* 0x0003e4000812187c */
[----:B-1----:R-:W-:-:S04]  /*ac810*/  LOP3.LUT R3, R7, 0x50, RZ, 0x3c, !PT ;  /* 0x0000005007037812 */ /* 0x002fc800078e3cff */
[----:B------:R-:W-:Y:S02]  /*ac820*/  IADD3 R3, R3, 0x100000, R8 ;  /* 0x0010000003037810 */ /* 0x000fe40007ffe008 */
[-C--:B---3--:R-:W-:Y:S02]  /*ac830*/  IADD3 R9, P1, R9, R6.reuse, RZ ;  /* 0x0000000609097210 */ /* 0x088fe40007f3e0ff */
[----:B----4-:R-:W-:-:S03]  /*ac840*/  IADD3 R13, P2, R13, R6, RZ ;  /* 0x000000060d0d7210 */ /* 0x010fc60007f5e0ff */
[----:B------:R-:W-:Y:S01]  /*ac850*/  STL [R1+0x395c], R9 ;  /* 0x00395c0901007387 */ /* 0x000fe20000100800 */
[----:B------:R-:W-:Y:S01]  /*ac860*/  IADD3.X R11, R11, R2, RZ, P1, !PT ;  /* 0x000000020b0b7210 */ /* 0x000fe20000ffe4ff */
[----:B------:R-:W-:Y:S02]  /*ac870*/  IMAD.X R15, R15, 0x1, R2, P2 ;  /* 0x000000010f0f7824 */ /* 0x000fe400010e0602 */
[----:B------:R-:W-:Y:S01]  /*ac880*/  STL [R1+0x399c], R13 ;  /* 0x00399c0d01007387 */ /* 0x000fe20000100800 */
[----:B------:R-:W-:-:S03]  /*ac890*/  MOV R84, R9 ;  /* 0x0000000900547202 */ /* 0x000fc60000000f00 */
[----:B------:R1:W-:Y:S01]  /*ac8a0*/  STL [R1+0x3958], R11 ;  /* 0x0039580b01007387 */ /* 0x0003e20000100800 */
[----:B------:R-:W-:-:S05]  /*ac8b0*/  IMAD.MOV.U32 R85, RZ, RZ, R11 ;  /* 0x000000ffff557224 */ /* 0x000fca00078e000b */
[----:B------:R3:W-:Y:S04]  /*ac8c0*/  LDGSTS.E [R3+-0x3fd80], desc[UR60][R84.64], P0 ;  /* 0xc028000054037fae */ /* 0x0007e8000812187c */
[----:B-1----:R-:W4:Y:S04]  /*ac8d0*/  LDL.LU R11, [R1+0x3adc] ;  /* 0x003adc00010b7983 */ /* 0x002f280000300800 */
[----:B------:R1:W-:Y:S04]  /*ac8e0*/  STL [R1+0x3998], R15 ;  /* 0x0039980f01007387 */ /* 0x0003e80000100800 */
[----:B------:R-:W4:Y:S01]  /*ac8f0*/  LDL.LU R9, [R1+0x3b1c] ;  /* 0x003b1c0001097983 */ /* 0x000f220000300800 */
[-C--:B------:R-:W-:Y:S01]  /*ac900*/  IADD3 R12, P1, R12, R6.reuse, RZ ;  /* 0x000000060c0c7210 */ /* 0x080fe20007f3e0ff */
[----:B---3--:R-:W-:Y:S01]  /*ac910*/  IMAD.MOV.U32 R85, RZ, RZ, R15 ;  /* 0x000000ffff557224 */ /* 0x008fe200078e000f */
[----:B------:R-:W-:Y:S01]  /*ac920*/  MOV R84, R13 ;  /* 0x0000000d00547202 */ /* 0x000fe20000000f00 */
[----:B-1----:R-:W3:Y:S04]  /*ac930*/  LDL.LU R15, [R1+0x3ad8] ;  /* 0x003ad800010f7983 */ /* 0x002ee80000300800 */
[----:B------:R-:W3:Y:S01]  /*ac940*/  LDL.LU R13, [R1+0x3b18] ;  /* 0x003b1800010d7983 */ /* 0x000ee20000300800 */
[----:B--2---:R-:W-:-:S02]  /*ac950*/  IADD3 R4, P2, R4, R6, RZ ;  /* 0x0000000604047210 */ /* 0x004fc40007f5e0ff */
[----:B------:R-:W-:Y:S01]  /*ac960*/  IADD3.X R19, R19, R2, RZ, P1, !PT ;  /* 0x0000000213137210 */ /* 0x000fe20000ffe4ff */
[----:B------:R1:W-:Y:S04]  /*ac970*/  LDGSTS.E [R3+-0x3f980], desc[UR60][R84.64], P0 ;  /* 0xc068000054037fae */ /* 0x0003e8000812187c */
[----:B------:R2:W-:Y:S01]  /*ac980*/  STL [R1+0x39dc], R12 ;  /* 0x0039dc0c01007387 */ /* 0x0005e20000100800 */
[----:B------:R-:W-:-:S03]  /*ac990*/  IMAD.X R16, R16, 0x1, R2, P2 ;  /* 0x0000000110107824 */ /* 0x000fc600010e0602 */
[----:B------:R2:W-:Y:S04]  /*ac9a0*/  STL [R1+0x39d8], R19 ;  /* 0x0039d81301007387 */ /* 0x0005e80000100800 */
[----:B------:R2:W-:Y:S04]  /*ac9b0*/  STL [R1+0x3a1c], R4 ;  /* 0x003a1c0401007387 */ /* 0x0005e80000100800 */
[----:B------:R2:W-:Y:S01]  /*ac9c0*/  STL [R1+0x3a18], R16 ;  /* 0x003a181001007387 */ /* 0x0005e20000100800 */
[----:B-1----:R-:W-:Y:S01]  /*ac9d0*/  MOV R84, R12 ;  /* 0x0000000c00547202 */ /* 0x002fe20000000f00 */
[----:B------:R-:W-:-:S02]  /*ac9e0*/  IMAD.MOV.U32 R85, RZ, RZ, R19 ;  /* 0x000000ffff557224 */ /* 0x000fc400078e0013 */
[----:B--2---:R-:W2:Y:S04]  /*ac9f0*/  LDL.LU R12, [R1+0x3b5c] ;  /* 0x003b5c00010c7983 */ /* 0x004ea80000300800 */
[----:B------:R-:W2:Y:S04]  /*aca00*/  LDL.LU R83, [R1+0x3bac] ;  /* 0x003bac0001537983 */ /* 0x000ea80000300800 */
[----:B------:R-:W2:Y:S04]  /*aca10*/  LDL.LU R19, [R1+0x3b58] ;  /* 0x003b580001137983 */ /* 0x000ea80000300800 */
[----:B------:R1:W-:Y:S02]  /*aca20*/  LDGSTS.E [R3+-0x3f580], desc[UR60][R84.64], P0 ;  /* 0xc0a8000054037fae */ /* 0x0003e4000812187c */
[----:B-1----:R-:W-:Y:S01]  /*aca30*/  MOV R84, R4 ;  /* 0x0000000400547202 */ /* 0x002fe20000000f00 */
[----:B------:R-:W-:-:S05]  /*aca40*/  IMAD.MOV.U32 R85, RZ, RZ, R16 ;  /* 0x000000ffff557224 */ /* 0x000fca00078e0010 */
[----:B------:R-:W-:Y:S04]  /*aca50*/  LDGSTS.E [R3+-0x3f180], desc[UR60][R84.64], P0 ;  /* 0xc0e8000054037fae */ /* 0x000fe8000812187c */
[----:B------:R-:W2:Y:S01]  /*aca60*/  LDL.LU R84, [R1+0x3ba8] ;  /* 0x003ba80001547983 */ /* 0x000ea20000300800 */
[-C--:B------:R-:W-:Y:S02]  /*aca70*/  IADD3 R5, P1, R5, R6.reuse, RZ ;  /* 0x0000000605057210 */ /* 0x080fe40007f3e0ff */
[----:B------:R-:W-:Y:S01]  /*aca80*/  IADD3 R10, P2, R10, R6, RZ ;  /* 0x000000060a0a7210 */ /* 0x000fe20007f5e0ff */
[----:B------:R-:W2:Y:S04]  /*aca90*/  LDL.LU R4, [R1+0x3bec] ;  /* 0x003bec0001047983 */ /* 0x000ea80000300800 */
[----:B------:R-:W2:Y:S01]  /*acaa0*/  LDL.LU R16, [R1+0x3c2c] ;  /* 0x003c2c0001107983 */ /* 0x000ea20000300800 */
[----:B------:R-:W-:Y:S01]  /*acab0*/  IADD3.X R17, R17, R2, RZ, P1, !PT ;  /* 0x0000000211117210 */ /* 0x000fe20000ffe4ff */
[----:B------:R-:W-:-:S02]  /*acac0*/  IMAD.X R14, R14, 0x1, R2, P2 ;  /* 0x000000010e0e7824 */ /* 0x000fc400010e0602 */
[----:B------:R1:W-:Y:S04]  /*acad0*/  STL [R1+0x3a5c], R5 ;  /* 0x003a5c0501007387 */ /* 0x0003e80000100800 */
[----:B------:R1:W-:Y:S04]  /*acae0*/  STL [R1+0x3a58], R17 ;  /* 0x003a581101007387 */ /* 0x0003e80000100800 */
[----:B------:R-:W-:Y:S01]  /*acaf0*/  STL [R1+0x3a9c], R10 ;  /* 0x003a9c0a01007387 */ /* 0x000fe20000100800 */
[----:B------:R-:W-:-:S03]  /*acb00*/  MOV R86, R5 ;  /* 0x0000000500567202 */ /* 0x000fc60000000f00 */
[----:B------:R1:W-:Y:S01]  /*acb10*/  STL [R1+0x3a98], R14 ;  /* 0x003a980e01007387 */ /* 0x0003e20000100800 */
[----:B------:R-:W-:-:S03]  /*acb20*/  IMAD.MOV.U32 R87, RZ, RZ, R17 ;  /* 0x000000ffff577224 */ /* 0x000fc600078e0011 */
[----:B-1----:R-:W2:Y:S04]  /*acb30*/  LDL.LU R5, [R1+0x3be8] ;  /* 0x003be80001057983 */ /* 0x002ea80000300800 */
[----:B------:R-:W2:Y:S04]  /*acb40*/  LDL.LU R17, [R1+0x3c28] ;  /* 0x003c280001117983 */ /* 0x000ea80000300800 */
[----:B------:R1:W-:Y:S02]  /*acb50*/  LDGSTS.E [R3+-0x3ed80], desc[UR60][R86.64], P0 ;  /* 0xc128000056037fae */ /* 0x0003e4000812187c */
[----:B-1----:R-:W-:Y:S01]  /*acb60*/  MOV R86, R10 ;  /* 0x0000000a00567202 */ /* 0x002fe20000000f00 */
[----:B------:R-:W-:-:S02]  /*acb70*/  IMAD.MOV.U32 R87, RZ, RZ, R14 ;  /* 0x000000ffff577224 */ /* 0x000fc400078e000e */
[----:B------:R-:W2:Y:S04]  /*acb80*/  LDL.LU R14, [R1+0x3c6c] ;  /* 0x003c6c00010e7983 */ /* 0x000ea80000300800 */
[----:B------:R-:W2:Y:S04]  /*acb90*/  LDL.LU R10, [R1+0x3cac] ;  /* 0x003cac00010a7983 */ /* 0x000ea80000300800 */
[----:B------:R1:W-:Y:S01]  /*acba0*/  LDGSTS.E [R3+-0x3e980], desc[UR60][R86.64], P0 ;  /* 0xc168000056037fae */ /* 0x0003e2000812187c */
[-C--:B----4-:R-:W-:Y:S02]  /*acbb0*/  IADD3 R11, P1, R11, R6.reuse, RZ ;  /* 0x000000060b0b7210 */ /* 0x090fe40007f3e0ff */
[----:B------:R-:W-:-:S03]  /*acbc0*/  IADD3 R9, P2, R9, R6, RZ ;  /* 0x0000000609097210 */ /* 0x000fc60007f5e0ff */
[----:B------:R-:W-:Y:S01]  /*acbd0*/  STL [R1+0x3adc], R11 ;  /* 0x003adc0b01007387 */ /* 0x000fe20000100800 */
[----:B---3--:R-:W-:Y:S01]  /*acbe0*/  IADD3.X R15, R15, R2, RZ, P1, !PT ;  /* 0x000000020f0f7210 */ /* 0x008fe20000ffe4ff */
[----:B------:R-:W-:-:S04]  /*acbf0*/  IMAD.X R13, R13, 0x1, R2, P2 ;  /* 0x000000010d0d7824 */ /* 0x000fc800010e0602 */
[----:B------:R3:W-:Y:S04]  /*acc00*/  STL [R1+0x3ad8], R15 ;  /* 0x003ad80f01007387 */ /* 0x0007e80000100800 */
[----:B------:R-:W-:Y:S01]  /*acc10*/  STL [R1+0x3b1c], R9 ;  /* 0x003b1c0901007387 */ /* 0x000fe20000100800 */
[----:B-1----:R-:W-:-:S03]  /*acc20*/  IMAD.MOV.U32 R87, RZ, RZ, R15 ;  /* 0x000000ffff577224 */ /* 0x002fc600078e000f */
[----:B------:R1:W-:Y:S01]  /*acc30*/  STL [R1+0x3b18], R13 ;  /* 0x003b180d01007387 */ /* 0x0003e20000100800 */
[----:B------:R-:W-:-:S05]  /*acc40*/  MOV R86, R11 ;  /* 0x0000000b00567202 */ /* 0x000fca0000000f00 */
[----:B------:R4:W-:Y:S04]  /*acc50*/  LDGSTS.E [R3+-0x3e580], desc[UR60][R86.64], P0 ;  /* 0xc1a8000056037fae */ /* 0x0009e8000812187c */
[----:B---3--:R-:W3:Y:S04]  /*acc60*/  LDL.LU R15, [R1+0x3c68] ;  /* 0x003c6800010f7983 */ /* 0x008ee80000300800 */
[----:B------:R-:W3:Y:S01]  /*acc70*/  LDL.LU R11, [R1+0x3ca8] ;  /* 0x003ca800010b7983 */ /* 0x000ee20000300800 */
[-C--:B--2---:R-:W-:Y:S02]  /*acc80*/  IADD3 R12, P1, R12, R6.reuse, RZ ;  /* 0x000000060c0c7210 */ /* 0x084fe40007f3e0ff */
[----:B------:R-:W-:-:S02]  /*acc90*/  IADD3 R83, P2, R83, R6, RZ ;  /* 0x0000000653537210 */ /* 0x000fc40007f5e0ff */
[----:B------:R-:W-:Y:S02]  /*acca0*/  IADD3.X R19, R19, R2, RZ, P1, !PT ;  /* 0x0000000213137210 */ /* 0x000fe40000ffe4ff */
[----:B----4-:R-:W-:Y:S01]  /*accb0*/  MOV R86, R9 ;  /* 0x0000000900567202 */ /* 0x010fe20000000f00 */
[----:B------:R-:W-:Y:S02]  /*accc0*/  IMAD.MOV.U32 R87, RZ, RZ, R13 ;  /* 0x000000ffff577224 */ /* 0x000fe400078e000d */
[----:B-1----:R-:W2:Y:S04]  /*accd0*/  LDL.LU R13, [R1+0x3cec] ;  /* 0x003cec00010d7983 */ /* 0x002ea80000300800 */
[----:B------:R-:W4:Y:S04]  /*acce0*/  LDL.LU R9, [R1+0x3d2c] ;  /* 0x003d2c0001097983 */ /* 0x000f280000300800 */
[----:B------:R-:W-:Y:S04]  /*accf0*/  STL [R1+0x3b5c], R12 ;  /* 0x003b5c0c01007387 */ /* 0x000fe80000100800 */
[----:B------:R1:W-:Y:S04]  /*acd00*/  STL [R1+0x3b58], R19 ;  /* 0x003b581301007387 */ /* 0x0003e80000100800 */
[----:B------:R1:W-:Y:S04]  /*acd10*/  LDGSTS.E [R3+-0x3e180], desc[UR60][R86.64], P0 ;  /* 0xc1e8000056037fae */ /* 0x0003e8000812187c */
[----:B------:R-:W-:Y:S01]  /*acd20*/  STL [R1+0x3bac], R83 ;  /* 0x003bac5301007387 */ /* 0x000fe20000100800 */
[----:B-1----:R-:W-:-:S02]  /*acd30*/  IMAD.MOV.U32 R87, RZ, RZ, R19 ;  /* 0x000000ffff577224 */ /* 0x002fc400078e0013 */
[----:B------:R-:W-:Y:S01]  /*acd40*/  IMAD.X R84, R84, 0x1, R2, P2 ;  /* 0x0000000154547824 */ /* 0x000fe200010e0602 */
[----:B------:R-:W-:-:S04]  /*acd50*/  MOV R86, R12 ;  /* 0x0000000c00567202 */ /* 0x000fc80000000f00 */
[----:B------:R1:W-:Y:S04]  /*acd60*/  STL [R1+0x3ba8], R84 ;  /* 0x003ba85401007387 */ /* 0x0003e80000100800 */
[----:B------:R-:W4:Y:S04]  /*acd70*/  LDL.LU R19, [R1+0x3ce8] ;  /* 0x003ce80001137983 */ /* 0x000f280000300800 */
[----:B------:R-:W4:Y:S01]  /*acd80*/  LDL.LU R12, [R1+0x3d28] ;  /* 0x003d2800010c7983 */ /* 0x000f220000300800 */
[----:B------:R-:W-:Y:S02]  /*acd90*/  IADD3 R4, P1, R4, R6, RZ ;  /* 0x0000000604047210 */ /* 0x000fe40007f3e0ff */
[----:B------:R-:W-:-:S02]  /*acda0*/  MOV R85, R84 ;  /* 0x0000005400557202 */ /* 0x000fc40000000f00 */
[----:B------:R-:W-:Y:S01]  /*acdb0*/  IADD3 R16, P2, R16, R6, RZ ;  /* 0x0000000610107210 */ /* 0x000fe20007f5e0ff */
[----:B------:R-:W-:Y:S01]  /*acdc0*/  LDGSTS.E [R3+-0x3dd80], desc[UR60][R86.64], P0 ;  /* 0xc228000056037fae */ /* 0x000fe2000812187c */
[----:B-1----:R-:W-:Y:S01]  /*acdd0*/  IMAD.MOV.U32 R84, RZ, RZ, R83 ;  /* 0x000000ffff547224 */ /* 0x002fe200078e0053 */
[----:B------:R-:W-:Y:S02]  /*acde0*/  IADD3.X R5, R5, R2, RZ, P1, !PT ;  /* 0x0000000205057210 */ /* 0x000fe40000ffe4ff */
[----:B------:R-:W-:Y:S04]  /*acdf0*/  STL [R1+0x3bec], R4 ;  /* 0x003bec0401007387 */ /* 0x000fe80000100800 */
[----:B------:R1:W-:Y:S04]  /*ace00*/  LDGSTS.E [R3+-0x3d980], desc[UR60][R84.64], P0 ;  /* 0xc268000054037fae */ /* 0x0003e8000812187c */
[----:B------:R1:W-:Y:S01]  /*ace10*/  STL [R1+0x3be8], R5 ;  /* 0x003be80501007387 */ /* 0x0003e20000100800 */
[----:B------:R-:W-:-:S03]  /*ace20*/  IMAD.X R17, R17, 0x1, R2, P2 ;  /* 0x0000000111117824 */ /* 0x000fc600010e0602 */
[----:B------:R-:W-:Y:S01]  /*ace30*/  STL [R1+0x3c2c], R16 ;  /* 0x003c2c1001007387 */ /* 0x000fe20000100800 */
[----:B-1----:R-:W-:Y:S01]  /*ace40*/  MOV R84, R4 ;  /* 0x0000000400547202 */ /* 0x002fe20000000f00 */
[----:B------:R-:W-:Y:S02]  /*ace50*/  IMAD.MOV.U32 R85, RZ, RZ, R5 ;  /* 0x000000ffff557224 */ /* 0x000fe400078e0005 */
[----:B------:R-:W4:Y:S04]  /*ace60*/  LDL.LU.64 R4, [R1+0x2828] ;  /* 0x0028280001047983 */ /* 0x000f280000300a00 */
[----:B------:R1:W-:Y:S04]  /*ace70*/  STL [R1+0x3c28], R17 ;  /* 0x003c281101007387 */ /* 0x0003e80000100800 */
[----:B------:R-:W4:Y:S01]  /*ace80*/  LDL.LU.64 R92, [R1+0x27e8] ;  /* 0x0027e800015c7983 */ /* 0x000f220000300a00 */
[----:B------:R-:W-:-:S03]  /*ace90*/  IADD3 R14, P1, R14, R6, RZ ;  /* 0x000000060e0e7210 */ /* 0x000fc60007f3e0ff */
[----:B------:R-:W4:Y:S01]  /*acea0*/  LDL.LU.64 R88, [R1+0x27a8] ;  /* 0x0027a80001587983 */ /* 0x000f220000300a00 */
[----:B------:R-:W-:-:S03]  /*aceb0*/  IADD3 R10, P2, R10, R6, RZ ;  /* 0x000000060a0a7210 */ /* 0x000fc60007f5e0ff */
[----:B------:R-:W4:Y:S04]  /*acec0*/  LDL.LU.64 R86, [R1+0x2768] ;  /* 0x0027680001567983 */ /* 0x000f280000300a00 */
[----:B------:R-:W-:Y:S04]  /*aced0*/  LDGSTS.E [R3+-0x3d580], desc[UR60][R84.64], P0 ;  /* 0xc2a8000054037fae */ /* 0x000fe8000812187c */
[----:B------:R-:W-:Y:S04]  /*acee0*/  STL [R1+0x3c6c], R14 ;  /* 0x003c6c0e01007387 */ /* 0x000fe80000100800 */
[----:B------:R-:W-:Y:S01]  /*acef0*/  LDGSTS.E [R3+-0x3d180], desc[UR60][R16.64], P0 ;  /* 0xc2e8000010037fae */ /* 0x000fe2000812187c */
[----:B---3--:R-:W-:Y:S01]  /*acf00*/  IADD3.X R15, R15, R2, RZ, P1, !PT ;  /* 0x000000020f0f7210 */ /* 0x008fe20000ffe4ff */
[----:B------:R-:W-:-:S04]  /*acf10*/  IMAD.X R11, R11, 0x1, R2, P2 ;  /* 0x000000010b0b7824 */ /* 0x000fc800010e0602 */
[----:B------:R-:W-:Y:S04]  /*acf20*/  STL [R1+0x3c68], R15 ;  /* 0x003c680f01007387 */ /* 0x000fe80000100800 */
[----:B------:R-:W-:Y:S04]  /*acf30*/  STL [R1+0x3cac], R10 ;  /* 0x003cac0a01007387 */ /* 0x000fe80000100800 */
[----:B------:R3:W-:Y:S04]  /*acf40*/  STL [R1+0x3ca8], R11 ;  /* 0x003ca80b01007387 */ /* 0x0007e80000100800 */
[----:B------:R-:W3:Y:S04]  /*acf50*/  LDL.LU.64 R84, [R1+0x2728] ;  /* 0x0027280001547983 */ /* 0x000ee80000300a00 */
[----:B-1----:R-:W3:Y:S04]  /*acf60*/  LDL.LU.64 R16, [R1+0x26e8] ;  /* 0x0026e80001107983 */ /* 0x002ee80000300a00 */
[----:B------:R-:W-:Y:S04]  /*acf70*/  LDGSTS.E [R3+-0x3cd80], desc[UR60][R14.64], P0 ;  /* 0xc32800000e037fae */ /* 0x000fe8000812187c */
[----:B------:R-:W-:Y:S01]  /*acf80*/  LDGSTS.E [R3+-0x3c980], desc[UR60][R10.64], P0 ;  /* 0xc36800000a037fae */ /* 0x000fe2000812187c */
[----:B--2---:R-:W-:-:S02]  /*acf90*/  IADD3 R13, P1, R13, R6, RZ ;  /* 0x000000060d0d7210 */ /* 0x004fc40007f3e0ff */
[----:B----4-:R-:W-:Y:S01]  /*acfa0*/  IADD3 R9, P2, R9, R6, RZ ;  /* 0x0000000609097210 */ /* 0x010fe20007f5e0ff */
[----:B---3--:R-:W2:Y:S04]  /*acfb0*/  LDL.LU.64 R10, [R1+0x26a8] ;  /* 0x0026a800010a7983 */ /* 0x008ea80000300a00 */
[----:B------:R-:W3:Y:S04]  /*acfc0*/  LDL.LU.64 R14, [R1+0x2668] ;  /* 0x00266800010e7983 */ /* 0x000ee80000300a00 */
[----:B------:R-:W-:Y:S01]  /*acfd0*/  STL [R1+0x3cec], R13 ;  /* 0x003cec0d01007387 */ /* 0x000fe20000100800 */
[----:B------:R-:W-:-:S02]  /*acfe0*/  MOV R90, R13 ;  /* 0x0000000d005a7202 */ /* 0x000fc40000000f00 */
[----:B------:R-:W-:Y:S01]  /*acff0*/  IADD3.X R19, R19, R2, RZ, P1, !PT ;  /* 0x0000000213137210 */ /* 0x000fe20000ffe4ff */
[----:B------:R-:W-:-:S04]  /*ad000*/  IMAD.X R12, R12, 0x1, R2, P2 ;  /* 0x000000010c0c7824 */ /* 0x000fc800010e0602 */
[----:B------:R-:W-:Y:S01]  /*ad010*/  STL [R1+0x3ce8], R19 ;  /* 0x003ce81301007387 */ /* 0x000fe20000100800 */
[----:B------:R-:W-:-:S03]  /*ad020*/  IMAD.MOV.U32 R91, RZ, RZ, R19 ;  /* 0x000000ffff5b7224 */ /* 0x000fc600078e0013 */
[----:B------:R-:W-:Y:S04]  /*ad030*/  STL [R1+0x3d2c], R9 ;  /* 0x003d2c0901007387 */ /* 0x000fe80000100800 */
[----:B------:R1:W-:Y:S04]  /*ad040*/  STL [R1+0x3d28], R12 ;  /* 0x003d280c01007387 */ /* 0x0003e80000100800 */
[----:B------:R-:W4:Y:S04]  /*ad050*/  LDL.LU.64 R98, [R1+0x2628] ;  /* 0x0026280001627983 */ /* 0x000f280000300a00 */
[----:B------:R1:W-:Y:S02]  /*ad060*/  LDGSTS.E [R3+-0x3c580], desc[UR60][R90.64], P0 ;  /* 0xc3a800005a037fae */ /* 0x0003e4000812187c */
[----:B-1----:R-:W-:-:S02]  /*ad070*/  IMAD.MOV.U32 R91, RZ, RZ, R12 ;  /* 0x000000ffff5b7224 */ /* 0x002fc400078e000c */
[----:B------:R-:W4:Y:S01]  /*ad080*/  LDL.LU.64 R12, [R1+0x24b8] ;  /* 0x0024b800010c7983 */ /* 0x000f220000300a00 */
[----:B------:R-:W-:-:S03]  /*ad090*/  MOV R90, R9 ;  /* 0x00000009005a7202 */ /* 0x000fc60000000f00 */
[----:B------:R-:W4:Y:S01]  /*ad0a0*/  LDL.LU.64 R96, [R1+0x2480] ;  /* 0x0024800001607983 */ /* 0x000f220000300a00 */
[----:B------:R-:W-:-:S03]  /*ad0b0*/  IADD3 R133, P1, R4, R6, RZ ;  /* 0x0000000604857210 */ /* 0x000fc60007f3e0ff */
[----:B------:R1:W-:Y:S01]  /*ad0c0*/  LDGSTS.E [R3+-0x3c180], desc[UR60][R90.64], P0 ;  /* 0xc3e800005a037fae */ /* 0x0003e2000812187c */
[----:B------:R-:W-:Y:S02]  /*ad0d0*/  IADD3.X R4, R5, R2, RZ, P1, !PT ;  /* 0x0000000205047210 */ /* 0x000fe40000ffe4ff */
[-C--:B------:R-:W-:Y:S01]  /*ad0e0*/  IADD3 R132, P1, R92, R6.reuse, RZ ;  /* 0x000000065c847210 */ /* 0x080fe20007f3e0ff */
[----:B------:R-:W4:Y:S04]  /*ad0f0*/  LDL.LU.64 R90, [R1+0x2448] ;  /* 0x00244800015a7983 */ /* 0x000f280000300a00 */
[----:B------:R-:W-:Y:S01]  /*ad100*/  IMAD.X R9, R93, 0x1, R2, P1 ;  /* 0x000000015d097824 */ /* 0x000fe200008e0602 */
[----:B------:R-:W4:Y:S01]  /*ad110*/  LDL.LU.64 R94, [R1+0x2410] ;  /* 0x00241000015e7983 */ /* 0x000f220000300a00 */
[----:B------:R-:W-:-:S03]  /*ad120*/  IADD3 R130, P1, R88, R6, RZ ;  /* 0x0000000658827210 */ /* 0x000fc60007f3e0ff */
[----:B------:R-:W4:Y:S01]  /*ad130*/  LDL.LU.64 R92, [R1+0x22c8] ;  /* 0x0022c800015c7983 */ /* 0x000f220000300a00 */
[----:B------:R-:W-:Y:S02]  /*ad140*/  IADD3.X R131, R89, R2, RZ, P1, !PT ;  /* 0x0000000259837210 */ /* 0x000fe40000ffe4ff */
[-C--:B------:R-:W-:Y:S01]  /*ad150*/  IADD3 R128, P1, R86, R6.reuse, RZ ;  /* 0x0000000656807210 */ /* 0x080fe20007f3e0ff */
[----:B------:R-:W4:Y:S04]  /*ad160*/  LDL.LU.64 R88, [R1+0x2298] ;  /* 0x0022980001587983 */ /* 0x000f280000300a00 */
[----:B------:R-:W-:Y:S02]  /*ad170*/  IMAD.X R129, R87, 0x1, R2, P1 ;  /* 0x0000000157817824 */ /* 0x000fe400008e0602 */
        /* <DEDUP_REMOVED lines=9> */
[-C--:B---3--:R-:W-:Y:S01]  /*ad210*/  IADD3 R120, P1, R14, R6.reuse, RZ ;  /* 0x000000060e787210 */ /* 0x088fe20007f3e0ff */
[----:B------:R-:W2:Y:S04]  /*ad220*/  LDL.LU.64 R10, [R1+0x20f0] ;  /* 0x0020f000010a7983 */ /* 0x000ea80000300a00 */
[----:B------:R-:W-:Y:S02]  /*ad230*/  IMAD.X R121, R15, 0x1, R2, P1 ;  /* 0x000000010f797824 */ /* 0x000fe400008e0602 */
[----:B------:R-:W3:Y:S01]  /*ad240*/  LDL.LU.64 R14, [R1+0x20c8] ;  /* 0x0020c800010e7983 */ /* 0x000ee20000300a00 */
[----:B----4-:R-:W-:-:S04]  /*ad250*/  IADD3 R118, P1, R98, R6, RZ ;  /* 0x0000000662767210 */ /* 0x010fc80007f3e0ff */
[----:B------:R-:W-:Y:S02]  /*ad260*/  IADD3.X R119, R99, R2, RZ, P1, !PT ;  /* 0x0000000263777210 */ /* 0x000fe40000ffe4ff */
[----:B------:R-:W-:-:S05]  /*ad270*/  IADD3 R116, P1, R12, R6, RZ ;  /* 0x000000060c747210 */ /* 0x000fca0007f3e0ff */
[----:B------:R-:W-:Y:S02]  /*ad280*/  IMAD.X R117, R13, 0x1, R2, P1 ;  /* 0x000000010d757824 */ /* 0x000fe400008e0602 */
[----:B------:R-:W4:Y:S01]  /*ad290*/  LDL.LU.64 R12, [R1+0x20a0] ;  /* 0x0020a000010c7983 */ /* 0x000f220000300a00 */
[----:B------:R-:W-:-:S04]  /*ad2a0*/  IADD3 R114, P1, R96, R6, RZ ;  /* 0x0000000660727210 */ /* 0x000fc80007f3e0ff */
[----:B------:R-:W-:Y:S02]  /*ad2b0*/  IADD3.X R115, R97, R2, RZ, P1, !PT ;  /* 0x0000000261737210 */ /* 0x000fe40000ffe4ff */
[----:B------:R-:W-:-:S05]  /*ad2c0*/  IADD3 R112, P1, R90, R6, RZ ;  /* 0x000000065a707210 */ /* 0x000fca0007f3e0ff */
[----:B------:R-:W-:Y:S01]  /*ad2d0*/  IMAD.X R113, R91, 0x1, R2, P1 ;  /* 0x000000015b717824 */ /* 0x000fe200008e0602 */
[----:B------:R-:W-:Y:S01]  /*ad2e0*/  IADD3 R110, P1, R94, R6, RZ ;  /* 0x000000065e6e7210 */ /* 0x000fe20007f3e0ff */
[----:B------:R-:W4:Y:S03]  /*ad2f0*/  LDL.LU.64 R90, [R1+0x1fa8] ;  /* 0x001fa800015a7983 */ /* 0x000f260000300a00 */
[----:B------:R-:W-:Y:S02]  /*ad300*/  IADD3.X R111, R95, R2, RZ, P1, !PT ;  /* 0x000000025f6f7210 */ /* 0x000fe40000ffe4ff */
[----:B------:R-:W-:-:S05]  /*ad310*/  IADD3 R108, P1, R92, R6, RZ ;  /* 0x000000065c6c7210 */ /* 0x000fca0007f3e0ff */
[----:B------:R-:W-:Y:S01]  /*ad320*/  IMAD.X R109, R93, 0x1, R2, P1 ;  /* 0x000000015d6d7824 */ /* 0x000fe200008e0602 */
[----:B------:R-:W-:-:S04]  /*ad330*/  IADD3 R106, P1, R88, R6, RZ ;  /* 0x00000006586a7210 */ /* 0x000fc80007f3e0ff */
[----:B------:R-:W-:Y:S02]  /*ad340*/  IADD3.X R107, R89, R2, RZ, P1, !PT ;  /* 0x00000002596b7210 */ /* 0x000fe40000ffe4ff */
[-C--:B------:R-:W-:Y:S01]  /*ad350*/  IADD3 R104, P1, R86, R6.reuse, RZ ;  /* 0x0000000656687210 */ /* 0x080fe20007f3e0ff */
[----:B------:R-:W1:Y:S04]  /*ad360*/  LDL.LU.64 R88, [R1+0x1f88] ;  /* 0x001f880001587983 */ /* 0x000e680000300a00 */
        /* <DEDUP_REMOVED lines=16> */
[----:B------:R-:W4:Y:S04]  /*ad470*/  LDL.LU.64 R12, [R1+0x1e30] ;  /* 0x001e3000010c7983 */ /* 0x000f280000300a00 */
[----:B------:R-:W4:Y:S04]  /*ad480*/  LDL.LU.64 R136, [R1+0x1e18] ;  /* 0x001e180001887983 */ /* 0x000f280000300a00 */
[----:B------:R-:W4:Y:S01]  /*ad490*/  LDL.LU.64 R134, [R1+0x1e00] ;  /* 0x001e000001867983 */ /* 0x000f220000300a00 */
[----:B------:R-:W-:-:S05]  /*ad4a0*/  IADD3 R92, P1, R90, R6, RZ ;  /* 0x000000065a5c7210 */ /* 0x000fca0007f3e0ff */
[----:B------:R-:W-:Y:S01]  /*ad4b0*/  IMAD.X R93, R91, 0x1, R2, P1 ;  /* 0x000000015b5d7824 */ /* 0x000fe200008e0602 */
[----:B-1----:R-:W-:-:S04]  /*ad4c0*/  IADD3 R90, P1, R88, R6, RZ ;  /* 0x00000006585a7210 */ /* 0x002fc80007f3e0ff */
[----:B------:R-:W-:Y:S02]  /*ad4d0*/  IADD3.X R91, R89, R2, RZ, P1, !PT ;  /* 0x00000002595b7210 */ /* 0x000fe40000ffe4ff */
[----:B------:R-:W-:-:S05]  /*ad4e0*/  IADD3 R88, P1, R86, R6, RZ ;  /* 0x0000000656587210 */ /* 0x000fca0007f3e0ff */
[----:B------:R-:W-:Y:S01]  /*ad4f0*/  IMAD.X R89, R87, 0x1, R2, P1 ;  /* 0x0000000157597824 */ /* 0x000fe200008e0602 */
[----:B------:R-:W-:-:S04]  /*ad500*/  IADD3 R86, P1, R84, R6, RZ ;  /* 0x0000000654567210 */ /* 0x000fc80007f3e0ff */
[----:B------:R-:W-:Y:S02]  /*ad510*/  IADD3.X R87, R85, R2, RZ, P1, !PT ;  /* 0x0000000255577210 */ /* 0x000fe40000ffe4ff */
[----:B------:R-:W-:-:S05]  /*ad520*/  IADD3 R84, P1, R16, R6, RZ ;  /* 0x0000000610547210 */ /* 0x000fca0007f3e0ff */
[----:B------:R-:W-:Y:S01]  /*ad530*/  IMAD.X R85, R17, 0x1, R2, P1 ;  /* 0x0000000111557824 */ /* 0x000fe200008e0602 */
[----:B--2---:R-:W-:-:S04]  /*ad540*/  IADD3 R16, P1, R10, R6, RZ ;  /* 0x000000060a107210 */ /* 0x004fc80007f3e0ff */
[----:B------:R-:W-:Y:S02]  /*ad550*/  IADD3.X R17, R11, R2, RZ, P1, !PT ;  /* 0x000000020b117210 */ /* 0x000fe40000ffe4ff */
[----:B---3--:R-:W-:-:S05]  /*ad560*/  IADD3 R10, P1, R14, R6, RZ ;  /* 0x000000060e0a7210 */ /* 0x008fca0007f3e0ff */
[----:B------:R-:W-:Y:S01]  /*ad570*/  IMAD.X R11, R15, 0x1, R2, P1 ;  /* 0x000000010f0b7824 */ /* 0x000fe200008e0602 */
[----:B----4-:R-:W-:-:S04]  /*ad580*/  IADD3 R14, P1, R12, R6, RZ ;  /* 0x000000060c0e7210 */ /* 0x010fc80007f3e0ff */
[----:B------:R-:W-:Y:S02]  /*ad590*/  IADD3.X R15, R13, R2, RZ, P1, !PT ;  /* 0x000000020d0f7210 */ /* 0x000fe40000ffe4ff */
[----:B------:R-:W-:-:S05]  /*ad5a0*/  IADD3 R12, P1, R136, R6, RZ ;  /* 0x00000006880c7210 */ /* 0x000fca0007f3e0ff */
[----:B------:R-:W-:Y:S01]  /*ad5b0*/  IMAD.X R13, R137, 0x1, R2, P1 ;  /* 0x00000001890d7824 */ /* 0x000fe200008e0602 */
[----:B------:R-:W-:Y:S02]  /*ad5c0*/  IADD3 R5, P1, R134, R6, RZ ;  /* 0x0000000686057210 */ /* 0x000fe40007f3e0ff */
[----:B------:R-:W-:Y:S02]  /*ad5d0*/  MOV R134, R133 ;  /* 0x0000008500867202 */ /* 0x000fe40000000f00 */
[----:B------:R-:W-:Y:S02]  /*ad5e0*/  MOV R133, R9 ;  /* 0x0000000900857202 */ /* 0x000fe40000000f00 */
[----:B------:R-:W-:Y:S01]  /*ad5f0*/  IADD3.X R19, R135, R2, RZ, P1, !PT ;  /* 0x0000000287137210 */ /* 0x000fe20000ffe4ff */
[----:B------:R-:W-:-:S05]  /*ad600*/  IMAD.MOV.U32 R135, RZ, RZ, R4 ;  /* 0x000000ffff877224 */ /* 0x000fca00078e0004 */
        /* <DEDUP_REMOVED lines=46> */
[----:B------:R-:W-:Y:S01]  /*ad8f0*/  STL.64 [R1+0x1f28], R84 ;  /* 0x001f285401007387 */ /* 0x000fe20000100a00 */
[----:B------:R-:W-:-:S03]  /*ad900*/  IMAD.MOV.U32 R4, RZ, RZ, R5 ;  /* 0x000000ffff047224 */ /* 0x000fc600078e0005 */
[----:B------:R-:W-:Y:S04]  /*ad910*/  LDGSTS.E [R3+-0x1e980], desc[UR60][R92.64], P0 ;  /* 0xe16800005c037fae */ /* 0x000fe8000812187c */
[----:B------:R-:W-:Y:S01]  /*ad920*/  STL.64 [R1+0x1f08], R16 ;  /* 0x001f081001007387 */ /* 0x000fe20000100a00 */
[----:B------:R-:W-:-:S03]  /*ad930*/  MOV R5, R19 ;  /* 0x0000001300057202 */ /* 0x000fc60000000f00 */
[----:B------:R-:W-:Y:S04]  /*ad940*/  LDGSTS.E [R3+-0x1e580], desc[UR60][R90.64], P0 ;  /* 0xe1a800005a037fae */ /* 0x000fe8000812187c */
[----:B------:R-:W2:Y:S04]  /*ad950*/  LDL.LU R19, [R1+0x4c4c] ;  /* 0x004c4c0001137983 */ /* 0x000ea80000300800 */
[----:B------:R-:W-:Y:S04]  /*ad960*/  LDGSTS.E [R3+-0x1e180], desc[UR60][R88.64], P0 ;  /* 0xe1e8000058037fae */ /* 0x000fe8000812187c */
[----:B------:R1:W-:Y:S04]  /*ad970*/  STL.64 [R1+0x1e48], R10 ;  /* 0x001e480a01007387 */ /* 0x0003e80000100a00 */
[----:B------:R-:W-:Y:S04]  /*ad980*/  LDGSTS.E [R3+-0x1dd80], desc[UR60][R86.64], P0 ;  /* 0xe228000056037fae */ /* 0x000fe8000812187c */
[----:B------:R-:W-:Y:S04]  /*ad990*/  STL.64 [R1+0x1e30], R14 ;  /* 0x001e300e01007387 */ /* 0x000fe80000100a00 */
[----:B------:R-:W-:Y:S04]  /*ad9a0*/  LDGSTS.E [R3+-0x1d980], desc[UR60][R84.64], P0 ;  /* 0xe268000054037fae */ /* 0x000fe8000812187c */
[----:B------:R3:W-:Y:S04]  /*ad9b0*/  STL.64 [R1+0x1e18], R12 ;  /* 0x001e180c01007387 */ /* 0x0007e80000100a00 */
[----:B------:R-:W-:Y:S04]  /*ad9c0*/  LDGSTS.E [R3+-0x1d580], desc[UR60][R16.64], P0 ;  /* 0xe2a8000010037fae */ /* 0x000fe8000812187c */
[----:B------:R4:W-:Y:S04]  /*ad9d0*/  STL.64 [R1+0x1e00], R4 ;  /* 0x001e000401007387 */ /* 0x0009e80000100a00 */
[----:B------:R-:W-:Y:S04]  /*ad9e0*/  LDGSTS.E [R3+-0x1d180], desc[UR60][R10.64], P0 ;  /* 0xe2e800000a037fae */ /* 0x000fe8000812187c */
[----:B------:R-:W-:Y:S04]  /*ad9f0*/  LDGSTS.E [R3+-0x1cd80], desc[UR60][R14.64], P0 ;  /* 0xe32800000e037fae */ /* 0x000fe8000812187c */
[----:B------:R-:W-:Y:S01]  /*ada00*/  LDGSTS.E [R3+-0x1c980], desc[UR60][R12.64], P0 ;  /* 0xe36800000c037fae */ /* 0x000fe2000812187c */
[----:B------:R-:W-:-:S03]  /*ada10*/  IADD3 R151, P1, R246, R6, RZ ;  /* 0x00000006f6977210 */ /* 0x000fc60007f3e0ff */
[----:B------:R4:W-:Y:S04]  /*ada20*/  LDGSTS.E [R3+-0x1c580], desc[UR60][R4.64], P0 ;  /* 0xe3a8000004037fae */ /* 0x0009e8000812187c */
[----:B-1----:R-:W2:Y:S04]  /*ada30*/  LDL.LU R11, [R1+0x3964] ;  /* 0x00396400010b7983 */ /* 0x002ea80000300800 */
[----:B------:R-:W2:Y:S04]  /*ada40*/  LDL.LU R9, [R1+0x39a4] ;  /* 0x0039a40001097983 */ /* 0x000ea80000300800 */
[----:B------:R-:W2:Y:S04]  /*ada50*/  LDL.LU R84, [R1+0x3960] ;  /* 0x0039600001547983 */ /* 0x000ea80000300800 */
[----:B---3--:R-:W3:Y:S01]  /*ada60*/  LDL.LU R13, [R1+0x39a0] ;  /* 0x0039a000010d7983 */ /* 0x008ee20000300800 */
        /* <DEDUP_REMOVED lines=32> */
[----:B------:R-:W-:-:S04]  /*adc70*/  IMAD.X R206, R207, 0x1, R2, P1 ;  /* 0x00000001cfce7824 */ /* 0x000fc800008e0602 */
[----:B------:R-:W-:Y:S01]  /*adc80*/  IMAD.MOV.U32 R207, RZ, RZ, R206 ;  /* 0x000000ffffcf7224 */ /* 0x000fe200078e00ce */
[----:B------:R-:W-:Y:S02]  /*adc90*/  MOV R206, R83 ;  /* 0x0000005300ce7202 */ /* 0x000fe40000000f00 */
[----:B------:R-:W3:Y:S04]  /*adca0*/  LDL.LU R83, [R1+0x39e0] ;  /* 0x0039e00001537983 */ /* 0x000ee80000300800 */
[----:B----4-:R-:W4:Y:S04]  /*adcb0*/  LDL.LU R5, [R1+0x39e4] ;  /* 0x0039e40001057983 */ /* 0x010f280000300800 */
[----:B------:R-:W4:Y:S04]  /*adcc0*/  LDL.LU R16, [R1+0x3a20] ;  /* 0x003a200001107983 */ /* 0x000f280000300800 */
[----:B------:R-:W4:Y:S01]  /*adcd0*/  LDL.LU R14, [R1+0x3a24] ;  /* 0x003a2400010e7983 */ /* 0x000f220000300800 */
[----:B------:R-:W-:Y:S01]  /*adce0*/  IMAD.MOV.U32 R247, RZ, RZ, R246 ;  /* 0x000000fffff77224 */ /* 0x000fe200078e00f6 */
[----:B------:R-:W-:Y:S01]  /*adcf0*/  MOV R246, R151 ;  /* 0x0000009700f67202 */ /* 0x000fe20000000f00 */
[----:B------:R-:W-:Y:S01]  /*add00*/  IMAD.MOV.U32 R241, RZ, RZ, R240 ;  /* 0x000000fffff17224 */ /* 0x000fe200078e00f0 */
[----:B------:R-:W4:Y:S01]  /*add10*/  LDL.LU R17, [R1+0x3a60] ;  /* 0x003a600001117983 */ /* 0x000f220000300800 */
[----:B------:R-:W-:Y:S01]  /*add20*/  MOV R240, R150 ;  /* 0x0000009600f07202 */ /* 0x000fe20000000f00 */
[----:B------:R-:W-:-:S02]  /*add30*/  IMAD.MOV.U32 R235, RZ, RZ, R234 ;  /* 0x000000ffffeb7224 */ /* 0x000fc400078e00ea */
[----:B------:R-:W4:Y:S01]  /*add40*/  LDL.LU R15, [R1+0x3a64] ;  /* 0x003a6400010f7983 */ /* 0x000f220000300800 */
[----:B------:R-:W-:Y:S01]  /*add50*/  MOV R234, R149 ;  /* 0x0000009500ea7202 */ /* 0x000fe20000000f00 */
[----:B------:R-:W-:Y:S01]  /*add60*/  IMAD.MOV.U32 R233, RZ, RZ, R232 ;  /* 0x000000ffffe97224 */ /* 0x000fe200078e00e8 */
[----:B------:R-:W-:Y:S01]  /*add70*/  MOV R232, R148 ;  /* 0x0000009400e87202 */ /* 0x000fe20000000f00 */
[----:B------:R-:W-:Y:S01]  /*add80*/  IMAD.MOV.U32 R231, RZ, RZ, R230 ;  /* 0x000000ffffe77224 */ /* 0x000fe200078e00e6 */
[----:B------:R-:W4:Y:S01]  /*add90*/  LDL.LU R12, [R1+0x3aa0] ;  /* 0x003aa000010c7983 */ /* 0x000f220000300800 */
[----:B------:R-:W-:Y:S01]  /*adda0*/  MOV R230, R147 ;  /* 0x0000009300e67202 */ /* 0x000fe20000000f00 */
[----:B------:R-:W-:Y:S02]  /*addb0*/  IMAD.MOV.U32 R229, RZ, RZ, R228 ;  /* 0x000000ffffe57224 */ /* 0x000fe400078e00e4 */
[----:B------:R-:W4:Y:S01]  /*addc0*/  LDL.LU R10, [R1+0x3aa4] ;  /* 0x003aa400010a7983 */ /* 0x000f220000300800 */
[----:B------:R-:W-:Y:S01]  /*addd0*/  MOV R228, R146 ;  /* 0x0000009200e47202 */ /* 0x000fe20000000f00 */
[----:B------:R-:W-:-:S02]  /*adde0*/  IMAD.MOV.U32 R227, RZ, RZ, R226 ;  /* 0x000000ffffe37224 */ /* 0x000fc400078e00e2 */
[----:B------:R-:W-:Y:S01]  /*addf0*/  LDGSTS.E [R3+-0x1c180], desc[UR60][R246.64], P0 ;  /* 0xe3e80000f6037fae */ /* 0x000fe2000812187c */
[----:B------:R-:W-:Y:S01]  /*ade00*/  MOV R226, R145 ;  /* 0x0000009100e27202 */ /* 0x000fe20000000f00 */
[----:B------:R-:W-:Y:S02]  /*ade10*/  IMAD.MOV.U32 R225, RZ, RZ, R224 ;  /* 0x000000ffffe17224 */ /* 0x000fe400078e00e0 */
[----:B------:R-:W-:Y:S01]  /*ade20*/  LDGSTS.E [R3+-0x1bd80], desc[UR60][R240.64], P0 ;  /* 0xe4280000f0037fae */ /* 0x000fe2000812187c */
[----:B------:R-:W-:Y:S01]  /*ade30*/  MOV R224, R144 ;  /* 0x0000009000e07202 */ /* 0x000fe20000000f00 */
[----:B------:R-:W-:Y:S02]  /*ade40*/  IMAD.MOV.U32 R223, RZ, RZ, R222 ;  /* 0x000000ffffdf7224 */ /* 0x000fe400078e00de */
[----:B------:R-:W-:Y:S01]  /*ade50*/  LDGSTS.E [R3+-0x1b980], desc[UR60][R234.64], P0 ;  /* 0xe4680000ea037fae */ /* 0x000fe2000812187c */
        /* <DEDUP_REMOVED lines=18> */
[----:B------:R-:W-:Y:S02]  /*adf80*/  LOP3.LUT R4, R7, 0x60, RZ, 0x3c, !PT ;  /* 0x0000006007047812 */ /* 0x000fe400078e3cff */
[----:B------:R-:W-:Y:S01]  /*adf90*/  MOV R210, R137 ;  /* 0x0000008900d27202 */ /* 0x000fe20000000f00 */
[----:B------:R-:W-:Y:S01]  /*adfa0*/  IMAD.MOV.U32 R209, RZ, RZ, R208 ;  /* 0x000000ffffd17224 */ /* 0x000fe200078e00d0 */
[----:B------:R-:W-:Y:S01]  /*adfb0*/  LDGSTS.E [R3+-0x19d80], desc[UR60][R220.64], P0 ;  /* 0xe6280000dc037fae */ /* 0x000fe2000812187c */
[----:B------:R-:W-:-:S03]  /*adfc0*/  MOV R208, R136 ;  /* 0x0000008800d07202 */ /* 0x000fc60000000f00 */
[----:B------:R-:W-:Y:S04]  /*adfd0*/  LDGSTS.E [R3+-0x19980], desc[UR60][R218.64], P0 ;  /* 0xe6680000da037fae */ /* 0x000fe8000812187c */
[----:B------:R-:W-:Y:S04]  /*adfe0*/  LDGSTS.E [R3+-0x19580], desc[UR60][R216.64], P0 ;  /* 0xe6a80000d8037fae */ /* 0x000fe8000812187c */
[----:B------:R-:W-:Y:S01]  /*adff0*/  LDGSTS.E [R3+-0x19180], desc[UR60][R214.64], P0 ;  /* 0xe6e80000d6037fae */ /* 0x000fe2000812187c */
[----:B------:R-:W-:-:S03]  /*ae000*/  IADD3 R4, R4, 0x100000, R8 ;  /* 0x0010000004047810 */ /* 0x000fc60007ffe008 */
[----:B------:R-:W-:Y:S04]  /*ae010*/  LDGSTS.E [R3+-0x18d80], desc[UR60][R212.64], P0 ;  /* 0xe7280000d4037fae */ /* 0x000fe8000812187c */
[----:B------:R-:W-:Y:S04]  /*ae020*/  LDGSTS.E [R3+-0x18980], desc[UR60][R210.64], P0 ;  /* 0xe7680000d2037fae */ /* 0x000fe8000812187c */
[----:B------:R-:W-:Y:S04]  /*ae030*/  LDGSTS.E [R3+-0x18580], desc[UR60][R208.64], P0 ;  /* 0xe7a80000d0037fae */ /* 0x000fe8000812187c */
[----:B------:R-:W-:Y:S01]  /*ae040*/  LDGSTS.E [R3+-0x18180], desc[UR60][R206.64], P0 ;  /* 0xe7e80000ce037fae */ /* 0x000fe2000812187c */
[----:B--2---:R-:W-:-:S02]  /*ae050*/  IADD3 R11, P1, R11, R6, RZ ;  /* 0x000000060b0b7210 */ /* 0x004fc40007f3e0ff */
[----:B------:R-:W-:-:S03]  /*ae060*/  IADD3 R9, P2, R9, R6, RZ ;  /* 0x0000000609097210 */ /* 0x000fc60007f5e0ff */
[----:B------:R-:W-:Y:S01]  /*ae070*/  IMAD.X R84, R84, 0x1, R2, P1 ;  /* 0x0000000154547824 */ /* 0x000fe200008e0602 */
[----:B------:R-:W-:Y:S04]  /*ae080*/  STL [R1+0x3964], R11 ;  /* 0x0039640b01007387 */ /* 0x000fe80000100800 */
[----:B------:R-:W-:Y:S01]  /*ae090*/  STL [R1+0x39a4], R9 ;  /* 0x0039a40901007387 */ /* 0x000fe20000100800 */
[----:B------:R-:W-:Y:S01]  /*ae0a0*/  IMAD.MOV.U32 R85, RZ, RZ, R84 ;  /* 0x000000ffff557224 */ /* 0x000fe200078e0054 */
[----:B---3--:R-:W-:Y:S02]  /*ae0b0*/  IADD3.X R13, R13, R2, RZ, P2, !PT ;  /* 0x000000020d0d7210 */ /* 0x008fe400017fe4ff */
[----:B------:R1:W-:Y:S02]  /*ae0c0*/  STL [R1+0x3960], R84 ;  /* 0x0039605401007387 */ /* 0x0003e40000100800 */
[----:B-1----:R-:W-:-:S02]  /*ae0d0*/  MOV R84, R11 ;  /* 0x0000000b00547202 */ /* 0x002fc40000000f00 */
[----:B------:R-:W2:Y:S04]  /*ae0e0*/  LDL.LU R11, [R1+0x3ae4] ;  /* 0x003ae400010b7983 */ /* 0x000ea80000300800 */
[----:B------:R1:W-:Y:S04]  /*ae0f0*/  LDGSTS.E [R4+-0x3fd00], desc[UR60][R84.64], P0 ;  /* 0xc030000054047fae */ /* 0x0003e8000812187c */
[----:B------:R3:W-:Y:S04]  /*ae100*/  STL [R1+0x39a0], R13 ;  /* 0x0039a00d01007387 */ /* 0x0007e80000100800 */
[----:B------:R-:W2:Y:S01]  /*ae110*/  LDL.LU R3, [R1+0x3b24] ;  /* 0x003b240001037983 */ /* 0x000ea20000300800 */
[----:B-1----:R-:W-:-:S03]  /*ae120*/  MOV R85, R13 ;  /* 0x0000000d00557202 */ /* 0x002fc60000000f00 */
[----:B---3--:R-:W3:Y:S01]  /*ae130*/  LDL.LU R13, [R1+0x3ae0] ;  /* 0x003ae000010d7983 */ /* 0x008ee20000300800 */
[----:B------:R-:W-:-:S03]  /*ae140*/  IMAD.MOV.U32 R84, RZ, RZ, R9 ;  /* 0x000000ffff547224 */ /* 0x000fc600078e0009 */
[----:B------:R-:W3:Y:S04]  /*ae150*/  LDL.LU R9, [R1+0x3b20] ;  /* 0x003b200001097983 */ /* 0x000ee80000300800 */
[----:B------:R1:W-:Y:S01]  /*ae160*/  LDGSTS.E [R4+-0x3f900], desc[UR60][R84.64], P0 ;  /* 0xc070000054047fae */ /* 0x0003e2000812187c */
[-C--:B----4-:R-:W-:Y:S02]  /*ae170*/  IADD3 R5, P1, R5, R6.reuse, RZ ;  /* 0x0000000605057210 */ /* 0x090fe40007f3e0ff */
[----:B------:R-:W-:-:S03]  /*ae180*/  IADD3 R14, P2, R14, R6, RZ ;  /* 0x000000060e0e7210 */ /* 0x000fc60007f5e0ff */
[----:B------:R-:W-:Y:S01]  /*ae190*/  IMAD.X R83, R83, 0x1, R2, P1 ;  /* 0x0000000153537824 */ /* 0x000fe200008e0602 */
[----:B------:R-:W-:Y:S01]  /*ae1a0*/  IADD3.X R16, R16, R2, RZ, P2, !PT ;  /* 0x0000000210107210 */ /* 0x000fe200017fe4ff */
[----:B------:R4:W-:Y:S04]  /*ae1b0*/  STL [R1+0x39e4], R5 ;  /* 0x0039e40501007387 */ /* 0x0009e80000100800 */
[----:B------:R4:W-:Y:S01]  /*ae1c0*/  STL [R1+0x39e0], R83 ;  /* 0x0039e05301007387 */ /* 0x0009e20000100800 */
[----:B-1----:R-:W-:Y:S01]  /*ae1d0*/  IMAD.MOV.U32 R84, RZ, RZ, R5 ;  /* 0x000000ffff547224 */ /* 0x002fe200078e0005 */
[----:B------:R-:W-:Y:S02]  /*ae1e0*/  MOV R85, R83 ;  /* 0x0000005300557202 */ /* 0x000fe40000000f00 */
[----:B------:R-:W-:Y:S04]  /*ae1f0*/  STL [R1+0x3a24], R14 ;  /* 0x003a240e01007387 */ /* 0x000fe80000100800 */
[----:B------:R1:W-:Y:S04]  /*ae200*/  STL [R1+0x3a20], R16 ;  /* 0x003a201001007387 */ /* 0x0003e80000100800 */
[----:B------:R-:W-:Y:S04]  /*ae210*/  LDGSTS.E [R4+-0x3f500], desc[UR60][R84.64], P0 ;  /* 0xc0b0000054047fae */ /* 0x000fe8000812187c */
[----:B----4-:R-:W4:Y:S04]  /*ae220*/  LDL.LU R5, [R1+0x3b64] ;  /* 0x003b640001057983 */ /* 0x010f280000300800 */
[----:B------:R-:W4:Y:S04]  /*ae230*/  LDL.LU R84, [R1+0x3bb4] ;  /* 0x003bb40001547983 */ /* 0x000f280000300800 */
[----:B------:R-:W4:Y:S04]  /*ae240*/  LDL.LU R83, [R1+0x3b60] ;  /* 0x003b600001537983 */ /* 0x000f280000300800 */
[----:B------:R-:W4:Y:S01]  /*ae250*/  LDL.LU R85, [R1+0x3bb0] ;  /* 0x003bb00001557983 */ /* 0x000f220000300800 */
[----:B------:R-:W-:-:S02]  /*ae260*/  IADD3 R15, P1, R15, R6, RZ ;  /* 0x000000060f0f7210 */ /* 0x000fc40007f3e0ff */
[----:B------:R-:W-:Y:S01]  /*ae270*/  IADD3 R10, P2, R10, R6, RZ ;  /* 0x000000060a0a7210 */ /* 0x000fe20007f5e0ff */
[----:B------:R-:W-:Y:S01]  /*ae280*/  IMAD.MOV.U32 R86, RZ, RZ, R14 ;  /* 0x000000ffff567224 */ /* 0x000fe200078e000e */
[----:B------:R-:W-:Y:S01]  /*ae290*/  MOV R87, R16 ;  /* 0x0000001000577202 */ /* 0x000fe20000000f00 */
[----:B------:R-:W-:Y:S01]  /*ae2a0*/  IMAD.X R17, R17, 0x1, R2, P1 ;  /* 0x0000000111117824 */ /* 0x000fe200008e0602 */
[----:B-1----:R-:W4:Y:S01]  /*ae2b0*/  LDL.LU R16, [R1+0x3bf4] ;  /* 0x003bf40001107983 */ /* 0x002f220000300800 */
[----:B------:R-:W-:-:S03]  /*ae2c0*/  IADD3.X R12, R12, R2, RZ, P2, !PT ;  /* 0x000000020c0c7210 */ /* 0x000fc600017fe4ff */
[----:B------:R-:W4:Y:S04]  /*ae2d0*/  LDL.LU R14, [R1+0x3c34] ;  /* 0x003c3400010e7983 */ /* 0x000f280000300800 */
[----:B------:R-:W-:Y:S04]  /*ae2e0*/  STL [R1+0x3a64], R15 ;  /* 0x003a640f01007387 */ /* 0x000fe80000100800 */
[----:B------:R1:W-:Y:S04]  /*ae2f0*/  STL [R1+0x3a60], R17 ;  /* 0x003a601101007387 */ /* 0x0003e80000100800 */
[----:B------:R1:W-:Y:S04]  /*ae300*/  LDGSTS.E [R4+-0x3f100], desc[UR60][R86.64], P0 ;  /* 0xc0f0000056047fae */ /* 0x0003e8000812187c */
[----:B------:R-:W-:Y:S04]  /*ae310*/  STL [R1+0x3aa4], R10 ;  /* 0x003aa40a01007387 */ /* 0x000fe80000100800 */
[----:B------:R1:W-:Y:S02]  /*ae320*/  STL [R1+0x3aa0], R12 ;  /* 0x003aa00c01007387 */ /* 0x0003e40000100800 */
[----:B-1----:R-:W-:Y:S01]  /*ae330*/  MOV R87, R17 ;  /* 0x0000001100577202 */ /* 0x002fe20000000f00 */
[----:B------:R-:W-:Y:S01]  /*ae340*/  IMAD.MOV.U32 R86, RZ, RZ, R15 ;  /* 0x000000ffff567224 */ /* 0x000fe200078e000f */
[----:B------:R-:W4:Y:S04]  /*ae350*/  LDL.LU R17, [R1+0x3bf0] ;  /* 0x003bf00001117983 */ /* 0x000f280000300800 */
[----:B------:R-:W4:Y:S04]  /*ae360*/  LDL.LU R15, [R1+0x3c30] ;  /* 0x003c3000010f7983 */ /* 0x000f280000300800 */
[----:B------:R1:W-:Y:S02]  /*ae370*/  LDGSTS.E [R4+-0x3ed00], desc[UR60][R86.64], P0 ;  /* 0xc130000056047fae */ /* 0x0003e4000812187c */
[----:B-1----:R-:W-:Y:S01]  /*ae380*/  IMAD.MOV.U32 R86, RZ, RZ, R10 ;  /* 0x000000ffff567224 */ /* 0x002fe200078e000a */
[----:B------:R-:W-:-:S02]  /*ae390*/  MOV R87, R12 ;  /* 0x0000000c00577202 */ /* 0x000fc40000000f00 */
[----:B------:R-:W4:Y:S04]  /*ae3a0*/  LDL.LU R12, [R1+0x3c74] ;  /* 0x003c7400010c7983 */ /* 0x000f280000300800 */
[----:B------:R-:W4:Y:S04]  /*ae3b0*/  LDL.LU R10, [R1+0x3cb4] ;  /* 0x003cb400010a7983 */ /* 0x000f280000300800 */
[----:B------:R1:W-:Y:S01]  /*ae3c0*/  LDGSTS.E [R4+-0x3e900], desc[UR60][R86.64], P0 ;  /* 0xc170000056047fae */ /* 0x0003e2000812187c */
[-C--:B--2---:R-:W-:Y:S02]  /*ae3d0*/  IADD3 R11, P1, R11, R6.reuse, RZ ;  /* 0x000000060b0b7210 */ /* 0x084fe40007f3e0ff */
[----:B------:R-:W-:-:S03]  /*ae3e0*/  IADD3 R3, P2, R3, R6, RZ ;  /* 0x0000000603037210 */ /* 0x000fc60007f5e0ff */
[----:B------:R-:W-:Y:S01]  /*ae3f0*/  STL [R1+0x3ae4], R11 ;  /* 0x003ae40b01007387 */ /* 0x000fe20000100800 */
[----:B-1----:R-:W-:Y:S02]  /*ae400*/  IMAD.MOV.U32 R86, RZ, RZ, R11 ;  /* 0x000000ffff567224 */ /* 0x002fe400078e000b */
[----:B---3--:R-:W-:Y:S01]  /*ae410*/  IMAD.X R13, R13, 0x1, R2, P1 ;  /* 0x000000010d0d7824 */ /* 0x008fe200008e0602 */
[----:B------:R-:W-:-:S04]  /*ae420*/  IADD3.X R9, R9, R2, RZ, P2, !PT ;  /* 0x0000000209097210 */ /* 0x000fc800017fe4ff */
[----:B------:R1:W-:Y:S01]  /*ae430*/  STL [R1+0x3ae0], R13 ;  /* 0x003ae00d01007387 */ /* 0x0003e20000100800 */
[----:B------:R-:W-:-:S03]  /*ae440*/  MOV R87, R13 ;  /* 0x0000000d00577202 */ /* 0x000fc60000000f00 */
[----:B------:R-:W-:Y:S04]  /*ae450*/  STL [R1+0x3b24], R3 ;  /* 0x003b240301007387 */ /* 0x000fe80000100800 */
[----:B------:R2:W-:Y:S04]  /*ae460*/  LDGSTS.E [R4+-0x3e500], desc[UR60][R86.64], P0 ;  /* 0xc1b0000056047fae */ /* 0x0005e8000812187c */
[----:B-1----:R-:W3:Y:S04]  /*ae470*/  LDL.LU R13, [R1+0x3c70] ;  /* 0x003c7000010d7983 */ /* 0x002ee80000300800 */
[----:B------:R1:W-:Y:S04]  /*ae480*/  STL [R1+0x3b20], R9 ;  /* 0x003b200901007387 */ /* 0x0003e80000100800 */
[----:B------:R-:W3:Y:S01]  /*ae490*/  LDL.LU R11, [R1+0x3cb0] ;  /* 0x003cb000010b7983 */ /* 0x000ee20000300800 */
[----:B--2---:R-:W-:Y:S01]  /*ae4a0*/  IMAD.MOV.U32 R86, RZ, RZ, R3 ;  /* 0x000000ffff567224 */ /* 0x004fe200078e0003 */
[----:B------:R-:W-:-:S02]  /*ae4b0*/  MOV R87, R9 ;  /* 0x0000000900577202 */ /* 0x000fc40000000f00 */
[----:B-1----:R-:W2:Y:S04]  /*ae4c0*/  LDL.LU R9, [R1+0x3cf4] ;  /* 0x003cf40001097983 */ /* 0x002ea80000300800 */
[----:B------:R-:W2:Y:S04]  /*ae4d0*/  LDL.LU R3, [R1+0x3d34] ;  /* 0x003d340001037983 */ /* 0x000ea80000300800 */
[----:B------:R1:W-:Y:S01]  /*ae4e0*/  LDGSTS.E [R4+-0x3e100], desc[UR60][R86.64], P0 ;  /* 0xc1f0000056047fae */ /* 0x0003e2000812187c */
[----:B----4-:R-:W-:-:S05]  /*ae4f0*/  IADD3 R5, P1, R5, R6, RZ ;  /* 0x0000000605057210 */ /* 0x010fca0007f3e0ff */
[----:B------:R-:W-:Y:S01]  /*ae500*/  STL [R1+0x3b64], R5 ;  /* 0x003b640501007387 */ /* 0x000fe20000100800 */
[----:B------:R-:W-:Y:S01]  /*ae510*/  IADD3 R84, P2, R84, R6, RZ ;  /* 0x0000000654547210 */ /* 0x000fe20007f5e0ff */
[----:B------:R-:W-:-:S03]  /*ae520*/  IMAD.X R83, R83, 0x1, R2, P1 ;  /* 0x0000000153537824 */ /* 0x000fc600008e0602 */
[----:B------:R-:W-:Y:S02]  /*ae530*/  IADD3.X R85, R85, R2, RZ, P2, !PT ;  /* 0x0000000255557210 */ /* 0x000fe400017fe4ff */
[----:B------:R4:W-:Y:S01]  /*ae540*/  STL [R1+0x3b60], R83 ;  /* 0x003b605301007387 */ /* 0x0009e20000100800 */
[----:B-1----:R-:W-:-:S03]  /*ae550*/  MOV R87, R83 ;  /* 0x0000005300577202 */ /* 0x002fc60000000f00 */
[----:B------:R-:W-:Y:S01]  /*ae560*/  STL [R1+0x3bb4], R84 ;  /* 0x003bb45401007387 */ /* 0x000fe20000100800 */
[----:B------:R-:W-:Y:S01]  /*ae570*/  IMAD.MOV.U32 R86, RZ, RZ, R5 ;  /* 0x000000ffff567224 */ /* 0x000fe200078e0005 */
[-C--:B------:R-:W-:Y:S02]  /*ae580*/  IADD3 R16, P1, R16, R6.reuse, RZ ;  /* 0x0000000610107210 */ /* 0x080fe40007f3e0ff */
[----:B------:R-:W-:Y:S02]  /*ae590*/  IADD3 R14, P2, R14, R6, RZ ;  /* 0x000000060e0e7210 */ /* 0x000fe40007f5e0ff */
[----:B------:R-:W-:Y:S04]  /*ae5a0*/  LDGSTS.E [R4+-0x3dd00], desc[UR60][R86.64], P0 ;  /* 0xc230000056047fae */ /* 0x000fe8000812187c */
[----:B----4-:R-:W4:Y:S04]  /*ae5b0*/  LDL.LU R83, [R1+0x3cf0] ;  /* 0x003cf00001537983 */ /* 0x010f280000300800 */
[----:B------:R1:W-:Y:S04]  /*ae5c0*/  STL [R1+0x3bb0], R85 ;  /* 0x003bb05501007387 */ /* 0x0003e80000100800 */
[----:B------:R-:W4:Y:S04]  /*ae5d0*/  LDL.LU R5, [R1+0x3d30] ;  /* 0x003d300001057983 */ /* 0x000f280000300800 */
[----:B------:R-:W-:Y:S04]  /*ae5e0*/  STL [R1+0x3bf4], R16 ;  /* 0x003bf41001007387 */ /* 0x000fe80000100800 */
[----:B------:R-:W-:Y:S01]  /*ae5f0*/  LDGSTS.E [R4+-0x3d900], desc[UR60][R84.64], P0 ;  /* 0xc270000054047fae */ /* 0x000fe2000812187c */
[----:B------:R-:W-:Y:S01]  /*ae600*/  IMAD.X R17, R17, 0x1, R2, P1 ;  /* 0x0000000111117824 */ /* 0x000fe200008e0602 */
[----:B------:R-:W-:-:S04]  /*ae610*/  IADD3.X R15, R15, R2, RZ, P2, !PT ;  /* 0x000000020f0f7210 */ /* 0x000fc800017fe4ff */
[----:B------:R3:W-:Y:S04]  /*ae620*/  STL [R1+0x3bf0], R17 ;  /* 0x003bf01101007387 */ /* 0x0007e80000100800 */
[----:B------:R-:W-:Y:S04]  /*ae630*/  STL [R1+0x3c34], R14 ;  /* 0x003c340e01007387 */ /* 0x000fe80000100800 */
[----:B------:R3:W-:Y:S04]  /*ae640*/  STL [R1+0x3c30], R15 ;  /* 0x003c300f01007387 */ /* 0x0007e80000100800 */
[----:B------:R-:W4:Y:S04]  /*ae650*/  LDL.LU.64 R88, [R1+0x2820] ;  /* 0x0028200001587983 */ /* 0x000f280000300a00 */
[----:B------:R-:W4:Y:S04]  /*ae660*/  LDL.LU.64 R86, [R1+0x27e0] ;  /* 0x0027e00001567983 */ /* 0x000f280000300a00 */
[----:B-1----:R-:W4:Y:S04]  /*ae670*/  LDL.LU.64 R84, [R1+0x27a0] ;  /* 0x0027a00001547983 */ /* 0x002f280000300a00 */
[----:B------:R-:W-:Y:S04]  /*ae680*/  LDGSTS.E [R4+-0x3d500], desc[UR60][R16.64], P0 ;  /* 0xc2b0000010047fae */ /* 0x000fe8000812187c */
[----:B------:R-:W-:Y:S01]  /*ae690*/  LDGSTS.E [R4+-0x3d100], desc[UR60][R14.64], P0 ;  /* 0xc2f000000e047fae */ /* 0x000fe2000812187c */
[----:B------:R-:W-:-:S02]  /*ae6a0*/  IADD3 R12, P1, R12, R6, RZ ;  /* 0x000000060c0c7210 */ /* 0x000fc40007f3e0ff */
[----:B------:R-:W-:-:S03]  /*ae6b0*/  IADD3 R10, P2, R10, R6, RZ ;  /* 0x000000060a0a7210 */ /* 0x000fc60007f5e0ff */
[----:B------:R-:W-:Y:S01]  /*ae6c0*/  STL [R1+0x3c74], R12 ;  /* 0x003c740c01007387 */ /* 0x000fe20000100800 */
[----:B---3--:R-:W-:Y:S01]  /*ae6d0*/  IMAD.X R13, R13, 0x1, R2, P1 ;  /* 0x000000010d0d7824 */ /* 0x008fe200008e0602 */
[----:B------:R-:W-:-:S04]  /*ae6e0*/  IADD3.X R11, R11, R2, RZ, P2, !PT ;  /* 0x000000020b0b7210 */ /* 0x000fc800017fe4ff */
[----:B------:R-:W-:Y:S04]  /*ae6f0*/  STL [R1+0x3c70], R13 ;  /* 0x003c700d01007387 */ /* 0x000fe80000100800 */
[----:B------:R-:W-:Y:S04]  /*ae700*/  STL [R1+0x3cb4], R10 ;  /* 0x003cb40a01007387 */ /* 0x000fe80000100800 */
[----:B------:R1:W-:Y:S04]  /*ae710*/  STL [R1+0x3cb0], R11 ;  /* 0x003cb00b01007387 */ /* 0x0003e80000100800 */
[----:B------:R-:W3:Y:S04]  /*ae720*/  LDL.LU.64 R16, [R1+0x2760] ;  /* 0x0027600001107983 */ /* 0x000ee80000300a00 */
[----:B------:R-:W3:Y:S04]  /*ae730*/  LDL.LU.64 R14, [R1+0x2720] ;  /* 0x00272000010e7983 */ /* 0x000ee80000300a00 */
[----:B------:R-:W-:Y:S04]  /*ae740*/  LDGSTS.E [R4+-0x3cd00], desc[UR60][R12.64], P0 ;  /* 0xc33000000c047fae */ /* 0x000fe8000812187c */
[----:B------:R-:W-:Y:S04]  /*ae750*/  LDGSTS.E [R4+-0x3c900], desc[UR60][R10.64], P0 ;  /* 0xc37000000a047fae */ /* 0x000fe8000812187c */
[----:B-1----:R-:W3:Y:S04]  /*ae760*/  LDL.LU.64 R10, [R1+0x26e0] ;  /* 0x0026e000010a7983 */ /* 0x002ee80000300a00 */
[----:B------:R-:W3:Y:S01]  /*ae770*/  LDL.LU.64 R12, [R1+0x26a0] ;  /* 0x0026a000010c7983 */ /* 0x000ee20000300a00 */
[----:B--2---:R-:W-:-:S02]  /*ae780*/  IADD3 R9, P1, R9, R6, RZ ;  /* 0x0000000609097210 */ /* 0x004fc40007f3e0ff */
[----:B------:R-:W-:-:S03]  /*ae790*/  IADD3 R3, P2, R3, R6, RZ ;  /* 0x0000000603037210 */ /* 0x000fc60007f5e0ff */
[----:B------:R-:W-:Y:S01]  /*ae7a0*/  STL [R1+0x3cf4], R9 ;  /* 0x003cf40901007387 */ /* 0x000fe20000100800 */
[----:B------:R-:W-:Y:S02]  /*ae7b0*/  IMAD.MOV.U32 R90, RZ, RZ, R9 ;  /* 0x000000ffff5a7224 */ /* 0x000fe400078e0009 */
[----:B----4-:R-:W-:Y:S01]  /*ae7c0*/  IMAD.X R83, R83, 0x1, R2, P1 ;  /* 0x0000000153537824 */ /* 0x010fe200008e0602 */
[----:B------:R-:W-:-:S04]  /*ae7d0*/  IADD3.X R5, R5, R2, RZ, P2, !PT ;  /* 0x0000000205057210 */ /* 0x000fc800017fe4ff */
[----:B------:R-:W-:Y:S04]  /*ae7e0*/  STL [R1+0x3cf0], R83 ;  /* 0x003cf05301007387 */ /* 0x000fe80000100800 */
[----:B------:R1:W-:Y:S04]  /*ae7f0*/  STL [R1+0x3d34], R3 ;  /* 0x003d340301007387 */ /* 0x0003e80000100800 */
[----:B------:R-:W-:Y:S04]  /*ae800*/  STL [R1+0x3d30], R5 ;  /* 0x003d300501007387 */ /* 0x000fe80000100800 */
[----:B------:R-:W2:Y:S01]  /*ae810*/  LDL.LU.64 R98, [R1+0x2660] ;  /* 0x0026600001627983 */ /* 0x000ea20000300a00 */
[----:B------:R-:W-:-:S03]  /*ae820*/  MOV R91, R83 ;  /* 0x00000053005b7202 */ /* 0x000fc60000000f00 */
[----:B------:R-:W4:Y:S04]  /*ae830*/  LDL.LU.64 R92, [R1+0x2620] ;  /* 0x00262000015c7983 */ /* 0x000f280000300a00 */
[----:B------:R-:W4:Y:S04]  /*ae840*/  LDL.LU.64 R96, [R1+0x24b0] ;  /* 0x0024b00001607983 */ /* 0x000f280000300a00 */
[----:B------:R1:W-:Y:S02]  /*ae850*/  LDGSTS.E [R4+-0x3c500], desc[UR60][R90.64], P0 ;  /* 0xc3b000005a047fae */ /* 0x0003e4000812187c */
[----:B-1----:R-:W-:Y:S01]  /*ae860*/  IMAD.MOV.U32 R90, RZ, RZ, R3 ;  /* 0x000000ffff5a7224 */ /* 0x002fe200078e0003 */
[----:B------:R-:W-:-:S05]  /*ae870*/  MOV R91, R5 ;  /* 0x00000005005b7202 */ /* 0x000fca0000000f00 */
[----:B------:R1:W-:Y:S01]  /*ae880*/  LDGSTS.E [R4+-0x3c100], desc[UR60][R90.64], P0 ;  /* 0xc3f000005a047fae */ /* 0x0003e2000812187c */
[-C--:B------:R-:W-:Y:S02]  /*ae890*/  IADD3 R130, P1, R88, R6.reuse, RZ ;  /* 0x0000000658827210 */ /* 0x080fe40007f3e0ff */
[----:B------:R-:W-:Y:S01]  /*ae8a0*/  LOP3.LUT R3, R7, 0x70, RZ, 0x3c, !PT ;  /* 0x0000007007037812 */ /* 0x000fe200078e3cff */
[----:B------:R-:W4:Y:S04]  /*ae8b0*/  LDL.LU.64 R90, [R1+0x2478] ;  /* 0x00247800015a7983 */ /* 0x000f280000300a00 */
[----:B------:R-:W4:Y:S01]  /*ae8c0*/  LDL.LU.64 R94, [R1+0x2440] ;  /* 0x00244000015e7983 */ /* 0x000f220000300a00 */
[----:B------:R-:W-:Y:S01]  /*ae8d0*/  IMAD.X R7, R89, 0x1, R2, P1 ;  /* 0x0000000159077824 */ /* 0x000fe200008e0602 */
[----:B------:R-:W-:-:S02]  /*ae8e0*/  IADD3 R129, P1, R86, R6, RZ ;  /* 0x0000000656817210 */ /* 0x000fc40007f3e0ff */
[----:B------:R-:W4:Y:S01]  /*ae8f0*/  LDL.LU.64 R88, [R1+0x22f0] ;  /* 0x0022f00001587983 */ /* 0x000f220000300a00 */
[----:B------:R-:W-:Y:S02]  /*ae900*/  IADD3 R3, R3, 0x100000, R8 ;  /* 0x0010000003037810 */ /* 0x000fe40007ffe008 */
[----:B------:R-:W-:Y:S02]  /*ae910*/  IADD3.X R8, R87, R2, RZ, P1, !PT ;  /* 0x0000000257087210 */ /* 0x000fe40000ffe4ff */
[----:B------:R-:W-:Y:S01]  /*ae920*/  IADD3 R128, P1, R84, R6, RZ ;  /* 0x0000000654807210 */ /* 0x000fe20007f3e0ff */
[----:B------:R-:W4:Y:S04]  /*ae930*/  LDL.LU.64 R86, [R1+0x22c0] ;  /* 0x0022c00001567983 */ /* 0x000f280000300a00 */
[----:B------:R-:W-:-:S02]  /*ae940*/  IMAD.X R9, R85, 0x1, R2, P1 ;  /* 0x0000000155097824 */ /* 0x000fc400008e0602 */
[----:B------:R-:W4:Y:S01]  /*ae950*/  LDL.LU.64 R84, [R1+0x2290] ;  /* 0x0022900001547983 */ /* 0x000f220000300a00 */
[----:B---3--:R-:W-:-:S04]  /*ae960*/  IADD3 R126, P1, R16, R6, RZ ;  /* 0x00000006107e7210 */ /* 0x008fc80007f3e0ff */
[----:B------:R-:W-:Y:S02]  /*ae970*/  IADD3.X R127, R17, R2, RZ, P1, !PT ;  /* 0x00000002117f7210 */ /* 0x000fe40000ffe4ff */
[-C--:B------:R-:W-:Y:S01]  /*ae980*/  IADD3 R124, P1, R14, R6.reuse, RZ ;  /* 0x000000060e7c7210 */ /* 0x080fe20007f3e0ff */
[----:B------:R-:W3:Y:S04]  /*ae990*/  LDL.LU.64 R16, [R1+0x2260] ;  /* 0x0022600001107983 */ /* 0x000ee80000300a00 */
[----:B------:R-:W-:Y:S02]  /*ae9a0*/  IMAD.X R125, R15, 0x1, R2, P1 ;  /* 0x000000010f7d7824 */ /* 0x000fe400008e0602 */
[----:B------:R-:W3:Y:S01]  /*ae9b0*/  LDL.LU.64 R14, [R1+0x2230] ;  /* 0x00223000010e7983 */ /* 0x000ee20000300a00 */
[----:B------:R-:W-:-:S04]  /*ae9c0*/  IADD3 R122, P1, R10, R6, RZ ;  /* 0x000000060a7a7210 */ /* 0x000fc80007f3e0ff */
[----:B------:R-:W-:Y:S02]  /*ae9d0*/  IADD3.X R123, R11, R2, RZ, P1, !PT ;  /* 0x000000020b7b7210 */ /* 0x000fe40000ffe4ff */
[-C--:B------:R-:W-:Y:S01]  /*ae9e0*/  IADD3 R120, P1, R12, R6.reuse, RZ ;  /* 0x000000060c787210 */ /* 0x080fe20007f3e0ff */
[----:B------:R-:W3:Y:S04]  /*ae9f0*/  LDL.LU.64 R10, [R1+0x2110] ;  /* 0x00211000010a7983 */ /* 0x000ee80000300a00 */
[----:B------:R-:W-:Y:S02]  /*aea00*/  IMAD.X R121, R13, 0x1, R2, P1 ;  /* 0x000000010d797824 */ /* 0x000fe400008e0602 */
[----:B------:R-:W3:Y:S01]  /*aea10*/  LDL.LU.64 R12, [R1+0x20e8] ;  /* 0x0020e800010c7983 */ /* 0x000ee20000300a00 */
[----:B--2---:R-:W-:-:S04]  /*aea20*/  IADD3 R118, P1, R98, R6, RZ ;  /* 0x0000000662767210 */ /* 0x004fc80007f3e0ff */
[----:B------:R-:W-:Y:S02]  /*aea30*/  IADD3.X R119, R99, R2, RZ, P1, !PT ;  /* 0x0000000263777210 */ /* 0x000fe40000ffe4ff */
[----:B----4-:R-:W-:-:S05]  /*aea40*/  IADD3 R116, P1, R92, R6, RZ ;  /* 0x000000065c747210 */ /* 0x010fca0007f3e0ff */
[----:B------:R-:W-:Y:S01]  /*aea50*/  IMAD.X R117, R93, 0x1, R2, P1 ;  /* 0x000000015d757824 */ /* 0x000fe200008e0602 */
[----:B------:R-:W-:Y:S01]  /*aea60*/  IADD3 R114, P1, R96, R6, RZ ;  /* 0x0000000660727210 */ /* 0x000fe20007f3e0ff */
[----:B------:R-:W2:Y:S03]  /*aea70*/  LDL.LU.64 R92, [R1+0x20c0] ;  /* 0x0020c000015c7983 */ /* 0x000ea60000300a00 */
[----:B------:R-:W-:Y:S02]  /*aea80*/  IADD3.X R115, R97, R2, RZ, P1, !PT ;  /* 0x0000000261737210 */ /* 0x000fe40000ffe4ff */
[----:B------:R-:W-:-:S05]  /*aea90*/  IADD3 R112, P1, R90, R6, RZ ;  /* 0x000000065a707210 */ /* 0x000fca0007f3e0ff */
[----:B------:R-:W-:Y:S01]  /*aeaa0*/  IMAD.X R113, R91, 0x1, R2, P1 ;  /* 0x000000015b717824 */ /* 0x000fe200008e0602 */
[----:B------:R-:W-:Y:S01]  /*aeab0*/  IADD3 R110, P1, R94, R6, RZ ;  /* 0x000000065e6e7210 */ /* 0x000fe20007f3e0ff */
[----:B------:R-:W4:Y:S03]  /*aeac0*/  LDL.LU.64 R90, [R1+0x2098] ;  /* 0x00209800015a7983 */ /* 0x000f260000300a00 */
[----:B------:R-:W-:Y:S02]  /*aead0*/  IADD3.X R111, R95, R2, RZ, P1, !PT ;  /* 0x000000025f6f7210 */ /* 0x000fe40000ffe4ff */
[----:B------:R-:W-:-:S05]  /*aeae0*/  IADD3 R108, P1, R88, R6, RZ ;  /* 0x00000006586c7210 */ /* 0x000fca0007f3e0ff */
[--C-:B------:R-:W-:Y:S01]  /*aeaf0*/  IMAD.X R109, R89, 0x1, R2.reuse, P1 ;  /* 0x00000001596d7824 */ /* 0x100fe200008e0602 */
[----:B------:R-:W-:Y:S01]  /*aeb00*/  IADD3 R106, P1, R86, R6, RZ ;  /* 0x00000006566a7210 */ /* 0x000fe20007f3e0ff */
[----:B------:R-:W1:Y:S03]  /*aeb10*/  LDL.LU.64 R88, [R1+0x1fa0] ;  /* 0x001fa00001587983 */ /* 0x000e660000300a00 */
[----:B------:R-:W-:Y:S02]  /*aeb20*/  IADD3.X R107, R87, R2, RZ, P1, !PT ;  /* 0x00000002576b7210 */ /* 0x000fe40000ffe4ff */
[----:B------:R-:W-:Y:S01]  /*aeb30*/  IADD3 R104, P1, R84, R6, RZ ;  /* 0x0000000654687210 */ /* 0x000fe20007f3e0ff */
[----:B------:R-:W4:Y:S04]  /*aeb40*/  LDL.LU.64 R86, [R1+0x1f80] ;  /* 0x001f800001567983 */ /* 0x000f280000300a00 */
[----:B------:R-:W-:-:S02]  /*aeb50*/  IMAD.X R105, R85, 0x1, R2, P1 ;  /* 0x0000000155697824 */ /* 0x000fc400008e0602 */
[----:B------:R-:W4:Y:S01]  /*aeb60*/  LDL.LU.64 R84, [R1+0x1f60] ;  /* 0x001f600001547983 */ /* 0x000f220000300a00 */
[----:B---3--:R-:W-:-:S04]  /*aeb70*/  IADD3 R102, P1, R16, R6, RZ ;  /* 0x0000000610667210 */ /* 0x008fc80007f3e0ff */
[----:B------:R-:W-:Y:S02]  /*aeb80*/  IADD3.X R103, R17, R2, RZ, P1, !PT ;  /* 0x0000000211677210 */ /* 0x000fe40000ffe4ff */
[----:B------:R-:W3:Y:S01]  /*aeb90*/  LDL.LU.64 R16, [R1+0x1f40] ;  /* 0x001f400001107983 */ /* 0x000ee20000300a00 */
[----:B------:R-:W-:-:S05]  /*aeba0*/  IADD3 R100, P1, R14, R6, RZ ;  /* 0x000000060e647210 */ /* 0x000fca0007f3e0ff */
[----:B------:R-:W-:Y:S02]  /*aebb0*/  IMAD.X R101, R15, 0x1, R2, P1 ;  /* 0x000000010f657824 */ /* 0x000fe400008e0602 */
[----:B------:R-:W3:Y:S01]  /*aebc0*/  LDL.LU.64 R14, [R1+0x1f20] ;  /* 0x001f2000010e7983 */ /* 0x000ee20000300a00 */
[----:B------:R-:W-:-:S04]  /*aebd0*/  IADD3 R98, P1, R10, R6, RZ ;  /* 0x000000060a627210 */ /* 0x000fc80007f3e0ff */
[----:B------:R-:W-:Y:S02]  /*aebe0*/  IADD3.X R99, R11, R2, RZ, P1, !PT ;  /* 0x000000020b637210 */ /* 0x000fe40000ffe4ff */
[----:B------:R-:W3:Y:S01]  /*aebf0*/  LDL.LU.64 R10, [R1+0x1f00] ;  /* 0x001f0000010a7983 */ /* 0x000ee20000300a00 */
        /* <DEDUP_REMOVED lines=9> */
[----:B-1----:R-:W-:-:S04]  /*aec90*/  IADD3 R90, P1, R88, R6, RZ ;  /* 0x00000006585a7210 */ /* 0x002fc80007f3e0ff */
[----:B------:R-:W-:Y:S02]  /*aeca0*/  IADD3.X R91, R89, R2, RZ, P1, !PT ;  /* 0x00000002595b7210 */ /* 0x000fe40000ffe4ff */
[----:B------:R-:W-:-:S05]  /*aecb0*/  IADD3 R88, P1, R86, R6, RZ ;  /* 0x0000000656587210 */ /* 0x000fca0007f3e0ff */
[----:B------:R-:W-:Y:S01]  /*aecc0*/  IMAD.X R89, R87, 0x1, R2, P1 ;  /* 0x0000000157597824 */ /* 0x000fe200008e0602 */
[----:B------:R-:W-:-:S04]  /*aecd0*/  IADD3 R86, P1, R84, R6, RZ ;  /* 0x0000000654567210 */ /* 0x000fc80007f3e0ff */
[----:B------:R-:W-:Y:S02]  /*aece0*/  IADD3.X R87, R85, R2, RZ, P1, !PT ;  /* 0x0000000255577210 */ /* 0x000fe40000ffe4ff */
[----:B------:R-:W-:Y:S02]  /*aecf0*/  MOV R131, R8 ;  /* 0x0000000800837202 */ /* 0x000fe40000000f00 */
[----:B---3--:R-:W-:-:S05]  /*aed00*/  IADD3 R84, P1, R16, R6, RZ ;  /* 0x0000000610547210 */ /* 0x008fca0007f3e0ff */
        /* <DEDUP_REMOVED lines=23> */
[-C--:B------:R-:W-:Y:S01]  /*aee80*/  IADD3 R143, P1, R192, R6.reuse, RZ ;  /* 0x00000006c08f7210 */ /* 0x080fe20007f3e0ff */
[----:B------:R-:W-:Y:S01]  /*aee90*/  IMAD.MOV.U32 R132, RZ, RZ, R130 ;  /* 0x000000ffff847224 */ /* 0x000fe200078e0082 */
[----:B------:R-:W-:Y:S01]  /*aeea0*/  MOV R133, R7 ;  /* 0x0000000700857202 */ /* 0x000fe20000000f00 */
[----:B------:R-:W-:Y:S02]  /*aeeb0*/  IMAD.MOV.U32 R130, RZ, RZ, R129 ;  /* 0x000000ffff827224 */ /* 0x000fe400078e0081 */
[----:B------:R-:W-:Y:S01]  /*aeec0*/  IMAD.X R192, R193, 0x1, R2, P1 ;  /* 0x00000001c1c07824 */ /* 0x000fe200008e0602 */
[----:B------:R-:W-:Y:S01]  /*aeed0*/  IADD3 R142, P1, R188, R6, RZ ;  /* 0x00000006bc8e7210 */ /* 0x000fe20007f3e0ff */
[----:B------:R-:W-:Y:S01]  /*aeee0*/  IMAD.MOV.U32 R129, RZ, RZ, R9 ;  /* 0x000000ffff817224 */ /* 0x000fe200078e0009 */
[----:B------:R-:W-:Y:S04]  /*aeef0*/  STL.64 [R1+0x2820], R132 ;  /* 0x0028208401007387 */ /* 0x000fe80000100a00 */
[----:B------:R-:W-:Y:S01]  /*aef00*/  LDGSTS.E [R4+-0x3bd00], desc[UR60][R132.64], P0 ;  /* 0xc430000084047fae */ /* 0x000fe2000812187c */
[----:B------:R-:W-:-:S02]  /*aef10*/  IADD3.X R188, R189, R2, RZ, P1, !PT ;  /* 0x00000002bdbc7210 */ /* 0x000fc40000ffe4ff */
[----:B------:R-:W-:Y:S01]  /*aef20*/  IADD3 R141, P1, R184, R6, RZ ;  /* 0x00000006b88d7210 */ /* 0x000fe20007f3e0ff */
[----:B------:R-:W-:Y:S04]  /*aef30*/  STL.64 [R1+0x27e0], R130 ;  /* 0x0027e08201007387 */ /* 0x000fe80000100a00 */
[----:B------:R-:W-:Y:S04]  /*aef40*/  STL.64 [R1+0x27a0], R128 ;  /* 0x0027a08001007387 */ /* 0x000fe80000100a00 */
[----:B------:R-:W-:Y:S04]  /*aef50*/  STL.64 [R1+0x2760], R126 ;  /* 0x0027607e01007387 */ /* 0x000fe80000100a00 */
[----:B------:R-:W-:Y:S01]  /*aef60*/  STL.64 [R1+0x2720], R124 ;  /* 0x0027207c01007387 */ /* 0x000fe20000100a00 */
[----:B------:R-:W-:-:S03]  /*aef70*/  IMAD.X R184, R185, 0x1, R2, P1 ;  /* 0x00000001b9b87824 */ /* 0x000fc600008e0602 */
[----:B------:R-:W-:Y:S04]  /*aef80*/  STL.64 [R1+0x26e0], R122 ;  /* 0x0026e07a01007387 */ /* 0x000fe80000100a00 */
[----:B------:R-:W-:Y:S01]  /*aef90*/  LDGSTS.E [R4+-0x3b900], desc[UR60][R130.64], P0 ;  /* 0xc470000082047fae */ /* 0x000fe2000812187c */
[----:B------:R-:W-:-:S03]  /*aefa0*/  IADD3 R140, P1, R180, R6, RZ ;  /* 0x00000006b48c7210 */ /* 0x000fc60007f3e0ff */
[----:B------:R-:W-:Y:S04]  /*aefb0*/  STL.64 [R1+0x26a0], R120 ;  /* 0x0026a07801007387 */ /* 0x000fe80000100a00 */
[----:B------:R-:W-:Y:S04]  /*aefc0*/  LDGSTS.E [R4+-0x3b500], desc[UR60][R128.64], P0 ;  /* 0xc4b0000080047fae */ /* 0x000fe8000812187c */
[----:B------:R-:W-:Y:S04]  /*aefd0*/  STL.64 [R1+0x2660], R118 ;  /* 0x0026607601007387 */ /* 0x000fe80000100a00 */
[----:B------:R-:W-:Y:S04]  /*aefe0*/  LDGSTS.E [R4+-0x3b100], desc[UR60][R126.64], P0 ;  /* 0xc4f000007e047fae */ /* 0x000fe8000812187c */
[----:B------:R-:W-:Y:S04]  /*aeff0*/  STL.64 [R1+0x2620], R116 ;  /* 0x0026207401007387 */ /* 0x000fe80000100a00 */
[----:B------:R-:W-:Y:S04]  /*af000*/  LDGSTS.E [R4+-0x3ad00], desc[UR60][R124.64], P0 ;  /* 0xc53000007c047fae */ /* 0x000fe8000812187c */
[----:B------:R-:W-:Y:S04]  /*af010*/  STL.64 [R1+0x24b0], R114 ;  /* 0x0024b07201007387 */ /* 0x000fe80000100a00 */
[----:B------:R-:W-:Y:S01]  /*af020*/  LDGSTS.E [R4+-0x3a900], desc[UR60][R122.64], P0 ;  /* 0xc57000007a047fae */ /* 0x000fe2000812187c */
[----:B------:R-:W-:-:S03]  /*af030*/  IADD3.X R180, R181, R2, RZ, P1, !PT ;  /* 0x00000002b5b47210 */ /* 0x000fc60000ffe4ff */
        /* <DEDUP_REMOVED lines=33> */
[----:B------:R-:W-:Y:S01]  /*af250*/  STL.64 [R1+0x1f40], R84 ;  /* 0x001f405401007387 */ /* 0x000fe20000100a00 */
[----:B------:R-:W-:Y:S01]  /*af260*/  MOV R8, R150 ;  /* 0x0000009600087202 */ /* 0x000fe20000000f00 */
[----:B------:R-:W-:-:S02]  /*af270*/  IMAD.MOV.U32 R9, RZ, RZ, R151 ;  /* 0x000000ffff097224 */ /* 0x000fc400078e0097 */
[----:B------:R-:W-:Y:S04]  /*af280*/  LDGSTS.E [R4+-0x1ed00], desc[UR60][R92.64], P0 ;  /* 0xe13000005c047fae */ /* 0x000fe8000812187c */
[----:B------:R-:W-:Y:S04]  /*af290*/  STL.64 [R1+0x1f20], R16 ;  /* 0x001f201001007387 */ /* 0x000fe80000100a00 */
[----:B------:R-:W-:Y:S04]  /*af2a0*/  LDGSTS.E [R4+-0x1e900], desc[UR60][R90.64], P0 ;  /* 0xe17000005a047fae */ /* 0x000fe8000812187c */
[----:B------:R-:W-:Y:S04]  /*af2b0*/  STL.64 [R1+0x1f00], R14 ;  /* 0x001f000e01007387 */ /* 0x000fe80000100a00 */
[----:B------:R-:W-:Y:S01]  /*af2c0*/  LDGSTS.E [R4+-0x1e500], desc[UR60][R88.64], P0 ;  /* 0xe1b0000058047fae */ /* 0x000fe2000812187c */
[----:B------:R-:W-:-:S03]  /*af2d0*/  IMAD.X R172, R173, 0x1, R2, P1 ;  /* 0x00000001adac7824 */ /* 0x000fc600008e0602 */
[----:B------:R1:W-:Y:S04]  /*af2e0*/  STL.64 [R1+0x1e40], R10 ;  /* 0x001e400a01007387 */ /* 0x0003e80000100a00 */
[----:B------:R-:W-:Y:S01]  /*af2f0*/  LDGSTS.E [R4+-0x1e100], desc[UR60][R86.64], P0 ;  /* 0xe1f0000056047fae */ /* 0x000fe2000812187c */
[----:B------:R-:W-:-:S03]  /*af300*/  IADD3 R136, P1, R170, R6, RZ ;  /* 0x00000006aa887210 */ /* 0x000fc60007f3e0ff */
[----:B------:R-:W-:Y:S04]  /*af310*/  STL.64 [R1+0x1e28], R12 ;  /* 0x001e280c01007387 */ /* 0x000fe80000100a00 */
[----:B------:R-:W-:Y:S04]  /*af320*/  LDGSTS.E [R4+-0x1dd00], desc[UR60][R84.64], P0 ;  /* 0xe230000054047fae */ /* 0x000fe8000812187c */
[----:B------:R2:W-:Y:S04]  /*af330*/  STL.64 [R1+0x1e10], R8 ;  /* 0x001e100801007387 */ /* 0x0005e80000100a00 */
[----:B------:R-:W-:Y:S04]  /*af340*/  LDGSTS.E [R4+-0x1d900], desc[UR60][R16.64], P0 ;  /* 0xe270000010047fae */ /* 0x000fe8000812187c */
[----:B------:R-:W-:Y:S04]  /*af350*/  LDGSTS.E [R4+-0x1d500], desc[UR60][R14.64], P0 ;  /* 0xe2b000000e047fae */ /* 0x000fe8000812187c */
[----:B------:R-:W3:Y:S04]  /*af360*/  LDL.LU R7, [R1+0x396c] ;  /* 0x00396c0001077983 */ /* 0x000ee80000300800 */
[----:B------:R4:W-:Y:S01]  /*af370*/  LDGSTS.E [R4+-0x1d100], desc[UR60][R10.64], P0 ;  /* 0xe2f000000a047fae */ /* 0x0009e2000812187c */
[----:B------:R-:W-:-:S03]  /*af380*/  IADD3.X R170, R171, R2, RZ, P1, !PT ;  /* 0x00000002abaa7210 */ /* 0x000fc60000ffe4ff */
[----:B------:R-:W-:Y:S01]  /*af390*/  LDGSTS.E [R4+-0x1cd00], desc[UR60][R12.64], P0 ;  /* 0xe33000000c047fae */ /* 0x000fe2000812187c */
[----:B------:R-:W-:-:S03]  /*af3a0*/  IADD3 R135, P1, R168, R6, RZ ;  /* 0x00000006a8877210 */ /* 0x000fc60007f3e0ff */
[----:B------:R4:W-:Y:S04]  /*af3b0*/  LDGSTS.E [R4+-0x1c900], desc[UR60][R8.64], P0 ;  /* 0xe370000008047fae */ /* 0x0009e8000812187c */
[----:B-1----:R-:W4:Y:S04]  /*af3c0*/  LDL.LU R10, [R1+0x39ac] ;  /* 0x0039ac00010a7983 */ /* 0x002f280000300800 */
[----:B--2---:R-:W2:Y:S01]  /*af3d0*/  LDL.LU R8, [R1+0x3968] ;  /* 0x0039680001087983 */ /* 0x004ea20000300800 */
[----:B------:R-:W-:Y:S01]  /*af3e0*/  IMAD.X R168, R169, 0x1, R2, P1 ;  /* 0x00000001a9a87824 */ /* 0x000fe200008e0602 */
[----:B------:R-:W-:-:S02]  /*af3f0*/  IADD3 R134, P1, R166, R6, RZ ;  /* 0x00000006a6867210 */ /* 0x000fc40007f3e0ff */
[----:B------:R-:W2:Y:S04]  /*af400*/  LDL.LU R15, [R1+0x39a8] ;  /* 0x0039a800010f7983 */ /* 0x000ea80000300800 */
[----:B------:R-:W2:Y:S04]  /*af410*/  LDL.LU R84, [R1+0x39e8] ;  /* 0x0039e80001547983 */ /* 0x000ea80000300800 */
[----:B------:R-:W2:Y:S01]  /*af420*/  LDL.LU R11, [R1+0x39ec] ;  /* 0x0039ec00010b7983 */ /* 0x000ea20000300800 */
[----:B------:R-:W-:Y:S02]  /*af430*/  IADD3.X R166, R167, R2, RZ, P1, !PT ;  /* 0x00000002a7a67210 */ /* 0x000fe40000ffe4ff */
[----:B------:R-:W-:-:S05]  /*af440*/  IADD3 R83, P1, R164, R6, RZ ;  /* 0x00000006a4537210 */ /* 0x000fca0007f3e0ff */
[----:B------:R-:W-:-:S05]  /*af450*/  IMAD.X R164, R165, 0x1, R2, P1 ;  /* 0x00000001a5a47824 */ /* 0x000fca00008e0602 */
[----:B------:R-:W-:Y:S01]  /*af460*/  MOV R165, R164 ;  /* 0x000000a400a57202 */ /* 0x000fe20000000f00 */
[----:B------:R-:W-:Y:S02]  /*af470*/  IMAD.MOV.U32 R164, RZ, RZ, R83 ;  /* 0x000000ffffa47224 */ /* 0x000fe400078e0053 */
[----:B------:R-:W2:Y:S04]  /*af480*/  LDL.LU R83, [R1+0x3a28] ;  /* 0x003a280001537983 */ /* 0x000ea80000300800 */
[----:B------:R-:W2:Y:S01]  /*af490*/  LDL.LU R16, [R1+0x3a2c] ;  /* 0x003a2c0001107983 */ /* 0x000ea20000300800 */
[----:B------:R-:W-:-:S03]  /*af4a0*/  IADD3 R5, P1, R162, R6, RZ ;  /* 0x00000006a2057210 */ /* 0x000fc60007f3e0ff */
[----:B------:R-:W2:Y:S01]  /*af4b0*/  LDL.LU R17, [R1+0x3a68] ;  /* 0x003a680001117983 */ /* 0x000ea20000300800 */
[----:B------:R-:W-:Y:S02]  /*af4c0*/  IADD3.X R162, R163, R2, RZ, P1, !PT ;  /* 0x00000002a3a27210 */ /* 0x000fe40000ffe4ff */
[----:B------:R-:W-:Y:S02]  /*af4d0*/  MOV R251, R250 ;  /* 0x000000fa00fb7202 */ /* 0x000fe40000000f00 */
[----:B------:R-:W-:Y:S01]  /*af4e0*/  MOV R163, R162 ;  /* 0x000000a200a37202 */ /* 0x000fe20000000f00 */
[----:B------:R-:W-:Y:S02]  /*af4f0*/  IMAD.MOV.U32 R162, RZ, RZ, R5 ;  /* 0x000000ffffa27224 */ /* 0x000fe400078e0005 */
[----:B------:R-:W-:Y:S01]  /*af500*/  IMAD.MOV.U32 R250, RZ, RZ, R149 ;  /* 0x000000fffffa7224 */ /* 0x000fe200078e0095 */
        /* <DEDUP_REMOVED lines=8> */
[----:B------:R-:W2:Y:S01]  /*af590*/  LDL.LU R14, [R1+0x3aa8] ;  /* 0x003aa800010e7983 */ /* 0x000ea20000300800 */
[----:B------:R-:W-:Y:S01]  /*af5a0*/  IMAD.MOV.U32 R200, RZ, RZ, R145 ;  /* 0x000000ffffc87224 */ /* 0x000fe200078e0091 */
[----:B------:R-:W-:-:S02]  /*af5b0*/  MOV R197, R196 ;  /* 0x000000c400c57202 */ /* 0x000fc40000000f00 */
[----:B------:R-:W2:Y:S01]  /*af5c0*/  LDL.LU R12, [R1+0x3aac] ;  /* 0x003aac00010c7983 */ /* 0x000ea20000300800 */
[----:B------:R-:W-:Y:S01]  /*af5d0*/  IMAD.MOV.U32 R196, RZ, RZ, R144 ;  /* 0x000000ffffc47224 */ /* 0x000fe200078e0090 */
[----:B------:R-:W-:Y:S02]  /*af5e0*/  MOV R193, R192 ;  /* 0x000000c000c17202 */ /* 0x000fe40000000f00 */
[----:B------:R-:W-:Y:S01]  /*af5f0*/  LDGSTS.E [R4+-0x1c500], desc[UR60][R250.64], P0 ;  /* 0xe3b00000fa047fae */ /* 0x000fe2000812187c */
[----:B------:R-:W-:Y:S01]  /*af600*/  IMAD.MOV.U32 R192, RZ, RZ, R143 ;  /* 0x000000ffffc07224 */ /* 0x000fe200078e008f */
[----:B------:R-:W-:Y:S02]  /*af610*/  MOV R189, R188 ;  /* 0x000000bc00bd7202 */ /* 0x000fe40000000f00 */
[----:B------:R-:W-:Y:S01]  /*af620*/  LDGSTS.E [R4+-0x1c100], desc[UR60][R244.64], P0 ;  /* 0xe3f00000f4047fae */ /* 0x000fe2000812187c */
[----:B------:R-:W-:Y:S01]  /*af630*/  IMAD.MOV.U32 R188, RZ, RZ, R142 ;  /* 0x000000ffffbc7224 */ /* 0x000fe200078e008e */
[----:B------:R-:W-:-:S02]  /*af640*/  MOV R185, R184 ;  /* 0x000000b800b97202 */ /* 0x000fc40000000f00 */
[----:B------:R-:W-:Y:S01]  /*af650*/  LDGSTS.E [R4+-0x1bd00], desc[UR60][R238.64], P0 ;  /* 0xe4300000ee047fae */ /* 0x000fe2000812187c */
        /* <DEDUP_REMOVED lines=21> */
[----:B------:R-:W-:-:S03]  /*af7b0*/  IMAD.MOV.U32 R166, RZ, RZ, R134 ;  /* 0x000000ffffa67224 */ /* 0x000fc600078e0086 */
[----:B------:R-:W-:Y:S04]  /*af7c0*/  LDGSTS.E [R4+-0x19d00], desc[UR60][R176.64], P0 ;  /* 0xe6300000b0047fae */ /* 0x000fe8000812187c */
[----:B------:R-:W-:Y:S04]  /*af7d0*/  LDGSTS.E [R4+-0x19900], desc[UR60][R174.64], P0 ;  /* 0xe6700000ae047fae */ /* 0x000fe8000812187c */
[----:B------:R-:W-:Y:S04]  /*af7e0*/  LDGSTS.E [R4+-0x19500], desc[UR60][R172.64], P0 ;  /* 0xe6b00000ac047fae */ /* 0x000fe8000812187c */
[----:B------:R-:W-:Y:S04]  /*af7f0*/  LDGSTS.E [R4+-0x19100], desc[UR60][R170.64], P0 ;  /* 0xe6f00000aa047fae */ /* 0x000fe8000812187c */
[----:B------:R-:W-:Y:S04]  /*af800*/  LDGSTS.E [R4+-0x18d00], desc[UR60][R168.64], P0 ;  /* 0xe7300000a8047fae */ /* 0x000fe8000812187c */
[----:B------:R-:W-:Y:S04]  /*af810*/  LDGSTS.E [R4+-0x18900], desc[UR60][R166.64], P0 ;  /* 0xe7700000a6047fae */ /* 0x000fe8000812187c */
[----:B------:R-:W-:Y:S04]  /*af820*/  LDGSTS.E [R4+-0x18500], desc[UR60][R164.64], P0 ;  /* 0xe7b00000a4047fae */ /* 0x000fe8000812187c */
[----:B------:R-:W-:Y:S01]  /*af830*/  LDGSTS.E [R4+-0x18100], desc[UR60][R162.64], P0 ;  /* 0xe7f00000a2047fae */ /* 0x000fe2000812187c */
[----:B---3--:R-:W-:-:S05]  /*af840*/  IADD3 R7, P1, R7, R6, RZ ;  /* 0x0000000607077210 */ /* 0x008fca0007f3e0ff */
[----:B------:R-:W-:Y:S01]  /*af850*/  STL [R1+0x396c], R7 ;  /* 0x00396c0701007387 */ /* 0x000fe20000100800 */
[----:B----4-:R-:W-:Y:S02]  /*af860*/  IADD3 R10, P2, R10, R6, RZ ;  /* 0x000000060a0a7210 */ /* 0x010fe40007f5e0ff */
[----:B--2---:R-:W-:-:S03]  /*af870*/  IADD3.X R8, R8, R2, RZ, P1, !PT ;  /* 0x0000000208087210 */ /* 0x004fc60000ffe4ff */
[----:B------:R-:W-:Y:S01]  /*af880*/  IMAD.X R15, R15, 0x1, R2, P2 ;  /* 0x000000010f0f7824 */ /* 0x000fe200010e0602 */
[----:B------:R-:W-:Y:S01]  /*af890*/  MOV R9, R8 ;  /* 0x0000000800097202 */ /* 0x000fe20000000f00 */
[----:B------:R1:W-:Y:S04]  /*af8a0*/  STL [R1+0x3968], R8 ;  /* 0x0039680801007387 */ /* 0x0003e80000100800 */
[----:B------:R-:W-:Y:S04]  /*af8b0*/  STL [R1+0x39ac], R10 ;  /* 0x0039ac0a01007387 */ /* 0x000fe80000100800 */
[----:B------:R-:W2:Y:S04]  /*af8c0*/  LDL.LU R13, [R1+0x3aec] ;  /* 0x003aec00010d7983 */ /* 0x000ea80000300800 */
[----:B------:R3:W-:Y:S01]  /*af8d0*/  STL [R1+0x39a8], R15 ;  /* 0x0039a80f01007387 */ /* 0x0007e20000100800 */
[----:B-1----:R-:W-:-:S03]  /*af8e0*/  IMAD.MOV.U32 R8, RZ, RZ, R7 ;  /* 0x000000ffff087224 */ /* 0x002fc600078e0007 */
[----:B------:R-:W4:Y:S04]  /*af8f0*/  LDL.LU R7, [R1+0x3b2c] ;  /* 0x003b2c0001077983 */ /* 0x000f280000300800 */
[----:B------:R1:W-:Y:S01]  /*af900*/  LDGSTS.E [R3+-0x3fc80], desc[UR60][R8.64], P0 ;  /* 0xc038000008037fae */ /* 0x0003e2000812187c */
[----:B------:R-:W-:Y:S01]  /*af910*/  IADD3 R11, P1, R11, R6, RZ ;  /* 0x000000060b0b7210 */ /* 0x000fe20007f3e0ff */
[----:B-1----:R-:W-:Y:S02]  /*af920*/  IMAD.MOV.U32 R9, RZ, RZ, R15 ;  /* 0x000000ffff097224 */ /* 0x002fe400078e000f */
[----:B---3--:R-:W3:Y:S01]  /*af930*/  LDL.LU R15, [R1+0x3ae8] ;  /* 0x003ae800010f7983 */ /* 0x008ee20000300800 */
[----:B------:R-:W-:-:S03]  /*af940*/  MOV R8, R10 ;  /* 0x0000000a00087202 */ /* 0x000fc60000000f00 */
[----:B------:R-:W3:Y:S01]  /*af950*/  LDL.LU R10, [R1+0x3b28] ;  /* 0x003b2800010a7983 */ /* 0x000ee20000300800 */
[----:B------:R-:W-:Y:S02]  /*af960*/  IADD3 R16, P2, R16, R6, RZ ;  /* 0x0000000610107210 */ /* 0x000fe40007f5e0ff */
[----:B------:R-:W-:Y:S01]  /*af970*/  IADD3.X R84, R84, R2, RZ, P1, !PT ;  /* 0x0000000254547210 */ /* 0x000fe20000ffe4ff */
[----:B------:R1:W-:Y:S04]  /*af980*/  STL [R1+0x39ec], R11 ;  /* 0x0039ec0b01007387 */ /* 0x0003e80000100800 */
[----:B------:R1:W-:Y:S04]  /*af990*/  LDGSTS.E [R3+-0x3f880], desc[UR60][R8.64], P0 ;  /* 0xc078000008037fae */ /* 0x0003e8000812187c */
[----:B------:R1:W-:Y:S01]  /*af9a0*/  STL [R1+0x39e8], R84 ;  /* 0x0039e85401007387 */ /* 0x0003e20000100800 */
[----:B------:R-:W-:-:S03]  /*af9b0*/  IMAD.X R83, R83, 0x1, R2, P2 ;  /* 0x0000000153537824 */ /* 0x000fc600010e0602 */
[----:B------:R-:W-:Y:S01]  /*af9c0*/  STL [R1+0x3a2c], R16 ;  /* 0x003a2c1001007387 */ /* 0x000fe20000100800 */
[----:B-1----:R-:W-:Y:S01]  /*af9d0*/  MOV R8, R11 ;  /* 0x0000000b00087202 */ /* 0x002fe20000000f00 */
[----:B------:R-:W-:Y:S02]  /*af9e0*/  IMAD.MOV.U32 R9, RZ, RZ, R84 ;  /* 0x000000ffff097224 */ /* 0x000fe400078e0054 */
[----:B------:R-:W3:Y:S04]  /*af9f0*/  LDL.LU R11, [R1+0x3b6c] ;  /* 0x003b6c00010b7983 */ /* 0x000ee80000300800 */
[----:B------:R1:W-:Y:S04]  /*afa00*/  STL [R1+0x3a28], R83 ;  /* 0x003a285301007387 */ /* 0x0003e80000100800 */
[----:B------:R-:W3:Y:S04]  /*afa10*/  LDL.LU R84, [R1+0x3bbc] ;  /* 0x003bbc0001547983 */ /* 0x000ee80000300800 */
[----:B------:R1:W-:Y:S02]  /*afa20*/  LDGSTS.E [R3+-0x3f480], desc[UR60][R8.64], P0 ;  /* 0xc0b8000008037fae */ /* 0x0003e4000812187c */
[----:B-1----:R-:W-:-:S02]  /*afa30*/  IMAD.MOV.U32 R9, RZ, RZ, R83 ;  /* 0x000000ffff097224 */ /* 0x002fc400078e0053 */
[----:B------:R-:W3:Y:S04]  /*afa40*/  LDL.LU R83, [R1+0x3b68] ;  /* 0x003b680001537983 */ /* 0x000ee80000300800 */
[----:B------:R-:W3:Y:S01]  /*afa50*/  LDL.LU R85, [R1+0x3bb8] ;  /* 0x003bb80001557983 */ /* 0x000ee20000300800 */
[----:B------:R-:W-:Y:S02]  /*afa60*/  IADD3 R5, P1, R5, R6, RZ ;  /* 0x0000000605057210 */ /* 0x000fe40007f3e0ff */
[----:B------:R-:W-:Y:S02]  /*afa70*/  MOV R8, R16 ;  /* 0x0000001000087202 */ /* 0x000fe40000000f00 */
[----:B------:R-:W-:Y:S01]  /*afa80*/  IADD3 R12, P2, R12, R6, RZ ;  /* 0x000000060c0c7210 */ /* 0x000fe20007f5e0ff */
[----:B------:R-:W3:Y:S01]  /*afa90*/  LDL.LU R4, [R1+0x3bfc] ;  /* 0x003bfc0001047983 */ /* 0x000ee20000300800 */
[----:B------:R-:W-:-:S03]  /*afaa0*/  IADD3.X R17, R17, R2, RZ, P1, !PT ;  /* 0x0000000211117210 */ /* 0x000fc60000ffe4ff */
[----:B------:R-:W3:Y:S04]  /*afab0*/  LDL.LU R16, [R1+0x3c3c] ;  /* 0x003c3c0001107983 */ /* 0x000ee80000300800 */
[----:B------:R1:W-:Y:S04]  /*afac0*/  STL [R1+0x3a6c], R5 ;  /* 0x003a6c0501007387 */ /* 0x0003e80000100800 */
[----:B------:R1:W-:Y:S04]  /*afad0*/  LDGSTS.E [R3+-0x3f080], desc[UR60][R8.64], P0 ;  /* 0xc0f8000008037fae */ /* 0x0003e8000812187c */
[----:B------:R1:W-:Y:S04]  /*afae0*/  STL [R1+0x3a68], R17 ;  /* 0x003a681101007387 */ /* 0x0003e80000100800 */
[----:B------:R-:W-:Y:S01]  /*afaf0*/  STL [R1+0x3aac], R12 ;  /* 0x003aac0c01007387 */ /* 0x000fe20000100800 */
[----:B------:R-:W-:Y:S01]  /*afb00*/  IMAD.X R14, R14, 0x1, R2, P2 ;  /* 0x000000010e0e7824 */ /* 0x000fe200010e0602 */
[----:B-1----:R-:W-:-:S02]  /*afb10*/  MOV R8, R5 ;  /* 0x0000000500087202 */ /* 0x002fc40000000f00 */
[----:B------:R-:W3:Y:S01]  /*afb20*/  LDL.LU R5, [R1+0x3bf8] ;  /* 0x003bf80001057983 */ /* 0x000ee20000300800 */
[----:B------:R-:W-:-:S03]  /*afb30*/  IMAD.MOV.U32 R9, RZ, RZ, R17 ;  /* 0x000000ffff097224 */ /* 0x000fc600078e0011 */
[----:B------:R1:W-:Y:S04]  /*afb40*/  STL [R1+0x3aa8], R14 ;  /* 0x003aa80e01007387 */ /* 0x0003e80000100800 */
[----:B------:R-:W3:Y:S04]  /*afb50*/  LDL.LU R17, [R1+0x3c38] ;  /* 0x003c380001117983 */ /* 0x000ee80000300800 */
[----:B------:R1:W-:Y:S02]  /*afb60*/  LDGSTS.E [R3+-0x3ec80], desc[UR60][R8.64], P0 ;  /* 0xc138000008037fae */ /* 0x0003e4000812187c */
[----:B-1----:R-:W-:Y:S01]  /*afb70*/  MOV R8, R12 ;  /* 0x0000000c00087202 */ /* 0x002fe20000000f00 */
[----:B------:R-:W-:-:S02]  /*afb80*/  IMAD.MOV.U32 R9, RZ, RZ, R14 ;  /* 0x000000ffff097224 */ /* 0x000fc400078e000e */
[----:B------:R-:W3:Y:S04]  /*afb90*/  LDL.LU R14, [R1+0x3c7c] ;  /* 0x003c7c00010e7983 */ /* 0x000ee80000300800 */
[----:B------:R-:W3:Y:S04]  /*afba0*/  LDL.LU R12, [R1+0x3cbc] ;  /* 0x003cbc00010c7983 */ /* 0x000ee80000300800 */
[----:B------:R1:W-:Y:S01]  /*afbb0*/  LDGSTS.E [R3+-0x3e880], desc[UR60][R8.64], P0 ;  /* 0xc178000008037fae */ /* 0x0003e2000812187c */
[----:B--2---:R-:W-:-:S05]  /*afbc0*/  IADD3 R13, P1, R13, R6, RZ ;  /* 0x000000060d0d7210 */ /* 0x004fca0007f3e0ff */
[----:B------:R-:W-:Y:S01]  /*afbd0*/  STL [R1+0x3aec], R13 ;  /* 0x003aec0d01007387 */ /* 0x000fe20000100800 */
[----:B----4-:R-:W-:Y:S02]  /*afbe0*/  IADD3 R7, P2, R7, R6, RZ ;  /* 0x0000000607077210 */ /* 0x010fe40007f5e0ff */
[----:B-1----:R-:W-:Y:S02]  /*afbf0*/  MOV R8, R13 ;  /* 0x0000000d00087202 */ /* 0x002fe40000000f00 */
[----:B---3--:R-:W-:Y:S01]  /*afc00*/  IADD3.X R15, R15, R2, RZ, P1, !PT ;  /* 0x000000020f0f7210 */ /* 0x008fe20000ffe4ff */
[----:B------:R-:W-:-:S04]  /*afc10*/  IMAD.X R10, R10, 0x1, R2, P2 ;  /* 0x000000010a0a7824 */ /* 0x000fc800010e0602 */
[----:B------:R1:W-:Y:S01]  /*afc20*/  STL [R1+0x3ae8], R15 ;  /* 0x003ae80f01007387 */ /* 0x0003e20000100800 */
[----:B------:R-:W-:-:S03]  /*afc30*/  IMAD.MOV.U32 R9, RZ, RZ, R15 ;  /* 0x000000ffff097224 */ /* 0x000fc600078e000f */
[----:B------:R-:W-:Y:S04]  /*afc40*/  STL [R1+0x3b2c], R7 ;  /* 0x003b2c0701007387 */ /* 0x000fe80000100800 */
[----:B------:R2:W-:Y:S04]  /*afc50*/  LDGSTS.E [R3+-0x3e480], desc[UR60][R8.64], P0 ;  /* 0xc1b8000008037fae */ /* 0x0005e8000812187c */
[----:B-1----:R-:W3:Y:S04]  /*afc60*/  LDL.LU R15, [R1+0x3c78] ;  /* 0x003c7800010f7983 */ /* 0x002ee80000300800 */
[----:B------:R1:W-:Y:S04]  /*afc70*/  STL [R1+0x3b28], R10 ;  /* 0x003b280a01007387 */ /* 0x0003e80000100800 */
[----:B------:R-:W4:Y:S01]  /*afc80*/  LDL.LU R13, [R1+0x3cb8] ;  /* 0x003cb800010d7983 */ /* 0x000f220000300800 */
[----:B------:R-:W-:-:S02]  /*afc90*/  IADD3 R11, P1, R11, R6, RZ ;  /* 0x000000060b0b7210 */ /* 0x000fc40007f3e0ff */
[----:B------:R-:W-:Y:S02]  /*afca0*/  IADD3 R84, P2, R84, R6, RZ ;  /* 0x0000000654547210 */ /* 0x000fe40007f5e0ff */
[----:B--2---:R-:W-:Y:S01]  /*afcb0*/  MOV R8, R7 ;  /* 0x0000000700087202 */ /* 0x004fe20000000f00 */
[----:B------:R-:W-:Y:S02]  /*afcc0*/  IMAD.MOV.U32 R9, RZ, RZ, R10 ;  /* 0x000000ffff097224 */ /* 0x000fe400078e000a */
[----:B-1----:R-:W2:Y:S04]  /*afcd0*/  LDL.LU R10, [R1+0x3cfc] ;  /* 0x003cfc00010a7983 */ /* 0x002ea80000300800 */
[----:B------:R-:W2:Y:S04]  /*afce0*/  LDL.LU R7, [R1+0x3d3c] ;  /* 0x003d3c0001077983 */ /* 0x000ea80000300800 */
[----:B------:R1:W-:Y:S04]  /*afcf0*/  STL [R1+0x3b6c], R11 ;  /* 0x003b6c0b01007387 */ /* 0x0003e80000100800 */
[----:B------:R1:W-:Y:S01]  /*afd00*/  LDGSTS.E [R3+-0x3e080], desc[UR60][R8.64], P0 ;  /* 0xc1f8000008037fae */ /* 0x0003e2000812187c */
[----:B------:R-:W-:Y:S01]  /*afd10*/  IADD3.X R83, R83, R2, RZ, P1, !PT ;  /* 0x0000000253537210 */ /* 0x000fe20000ffe4ff */
[----:B------:R-:W-:Y:S01]  /*afd20*/  IMAD.X R85, R85, 0x1, R2, P2 ;  /* 0x0000000155557824 */ /* 0x000fe200010e0602 */
[----:B-1----:R-:W-:-:S03]  /*afd30*/  MOV R8, R11 ;  /* 0x0000000b00087202 */ /* 0x002fc60000000f00 */
[----:B------:R1:W-:Y:S04]  /*afd40*/  STL [R1+0x3b68], R83 ;  /* 0x003b685301007387 */ /* 0x0003e80000100800 */
[----:B------:R-:W-:Y:S04]  /*afd50*/  STL [R1+0x3bbc], R84 ;  /* 0x003bbc5401007387 */ /* 0x000fe80000100800 */
[----:B------:R-:W2:Y:S01]  /*afd60*/  LDL.LU R11, [R1+0x3cf8] ;  /* 0x003cf800010b7983 */ /* 0x000ea20000300800 */
[----:B------:R-:W-:-:S03]  /*afd70*/  IMAD.MOV.U32 R9, RZ, RZ, R83 ;  /* 0x000000ffff097224 */ /* 0x000fc600078e0053 */
[----:B------:R-:W-:Y:S01]  /*afd80*/  STL [R1+0x3bb8], R85 ;  /* 0x003bb85501007387 */ /* 0x000fe20000100800 */
[-C--:B------:R-:W-:Y:S02]  /*afd90*/  IADD3 R4, P1, R4, R6.reuse, RZ ;  /* 0x0000000604047210 */ /* 0x080fe40007f3e0ff */
[----:B------:R-:W-:Y:S01]  /*afda0*/  IADD3 R16, P2, R16, R6, RZ ;  /* 0x0000000610107210 */ /* 0x000fe20007f5e0ff */
[----:B------:R1:W-:Y:S04]  /*afdb0*/  LDGSTS.E [R3+-0x3dc80], desc[UR60][R8.64], P0 ;  /* 0xc238000008037fae */ /* 0x0003e8000812187c */
[----:B-1----:R-:W2:Y:S04]  /*afdc0*/  LDL.LU R83, [R1+0x3d38] ;  /* 0x003d380001537983 */ /* 0x002ea80000300800 */
[----:B------:R-:W-:Y:S01]  /*afdd0*/  STL [R1+0x3bfc], R4 ;  /* 0x003bfc0401007387 */ /* 0x000fe20000100800 */
[----:B------:R-:W-:-:S02]  /*afde0*/  IADD3.X R5, R5, R2, RZ, P1, !PT ;  /* 0x0000000205057210 */ /* 0x000fc40000ffe4ff */
[----:B------:R-:W-:Y:S01]  /*afdf0*/  MOV R8, R84 ;  /* 0x0000005400087202 */ /* 0x000fe20000000f00 */
[----:B------:R-:W-:Y:S02]  /*afe00*/  IMAD.MOV.U32 R9, RZ, RZ, R85 ;  /* 0x000000ffff097224 */ /* 0x000fe400078e0055 */
[----:B------:R-:W-:Y:S01]  /*afe10*/  IMAD.X R17, R17, 0x1, R2, P2 ;  /* 0x0000000111117824 */ /* 0x000fe200010e0602 */
[----:B------:R1:W-:Y:S04]  /*afe20*/  STL [R1+0x3bf8], R5 ;  /* 0x003bf80501007387 */ /* 0x0003e80000100800 */
[----:B------:R1:W-:Y:S04]  /*afe30*/  LDGSTS.E [R3+-0x3d880], desc[UR60][R8.64], P0 ;  /* 0xc278000008037fae */ /* 0x0003e8000812187c */
[----:B------:R-:W-:Y:S01]  /*afe40*/  STL [R1+0x3c3c], R16 ;  /* 0x003c3c1001007387 */ /* 0x000fe20000100800 */
[----:B-1----:R-:W-:Y:S01]  /*afe50*/  MOV R8, R4 ;  /* 0x0000000400087202 */ /* 0x002fe20000000f00 */
[----:B------:R-:W-:-:S02]  /*afe60*/  IMAD.MOV.U32 R9, RZ, RZ, R5 ;  /* 0x000000ffff097224 */ /* 0x000fc400078e0005 */
[----:B------:R-:W2:Y:S04]  /*afe70*/  LDL.LU.64 R4, [R1+0x2818] ;  /* 0x0028180001047983 */ /* 0x000ea80000300a00 */
[----:B------:R-:W-:Y:S04]  /*afe80*/  STL [R1+0x3c38], R17 ;  /* 0x003c381101007387 */ /* 0x000fe80000100800 */
[----:B------:R-:W2:Y:S04]  /*afe90*/  LDL.LU.64 R90, [R1+0x27d8] ;  /* 0x0027d800015a7983 */ /* 0x000ea80000300a00 */
[----:B------:R-:W2:Y:S01]  /*afea0*/  LDL.LU.64 R88, [R1+0x2798] ;  /* 0x0027980001587983 */ /* 0x000ea20000300a00 */
[----:B------:R-:W-:-:S03]  /*afeb0*/  IADD3 R14, P1, R14, R6, RZ ;  /* 0x000000060e0e7210 */ /* 0x000fc60007f3e0ff */
[----:B------:R1:W-:Y:S04]  /*afec0*/  LDGSTS.E [R3+-0x3d480], desc[UR60][R8.64], P0 ;  /* 0xc2b8000008037fae */ /* 0x0003e8000812187c */
[----:B------:R-:W2:Y:S01]  /*afed0*/  LDL.LU.64 R86, [R1+0x2758] ;  /* 0x0027580001567983 */ /* 0x000ea20000300a00 */
[----:B------:R-:W-:-:S03]  /*afee0*/  IADD3 R12, P2, R12, R6, RZ ;  /* 0x000000060c0c7210 */ /* 0x000fc60007f5e0ff */
[----:B------:R-:W-:Y:S01]  /*afef0*/  STL [R1+0x3c7c], R14 ;  /* 0x003c7c0e01007387 */ /* 0x000fe20000100800 */
[----:B-1----:R-:W-:Y:S01]  /*aff00*/  MOV R8, R16 ;  /* 0x0000001000087202 */ /* 0x002fe20000000f00 */
[----:B------:R-:W-:-:S05]  /*aff10*/  IMAD.MOV.U32 R9, RZ, RZ, R17 ;  /* 0x000000ffff097224 */ /* 0x000fca00078e0011 */
[----:B------:R1:W-:Y:S02]  /*aff20*/  LDGSTS.E [R3+-0x3d080], desc[UR60][R8.64], P0 ;  /* 0xc2f8000008037fae */ /* 0x0003e4000812187c */
[----:B-1----:R-:W-:Y:S02]  /*aff30*/  MOV R8, R14 ;  /* 0x0000000e00087202 */ /* 0x002fe40000000f00 */
[----:B---3--:R-:W-:Y:S01]  /*aff40*/  IADD3.X R15, R15, R2, RZ, P1, !PT ;  /* 0x000000020f0f7210 */ /* 0x008fe20000ffe4ff */
[----:B----4-:R-:W-:-:S04]  /*aff50*/  IMAD.X R13, R13, 0x1, R2, P2 ;  /* 0x000000010d0d7824 */ /* 0x010fc800010e0602 */
[----:B------:R1:W-:Y:S01]  /*aff60*/  STL [R1+0x3c78], R15 ;  /* 0x003c780f01007387 */ /* 0x0003e20000100800 */
[----:B------:R-:W-:-:S03]  /*aff70*/  IMAD.MOV.U32 R9, RZ, RZ, R15 ;  /* 0x000000ffff097224 */ /* 0x000fc600078e000f */
[----:B------:R-:W-:Y:S04]  /*aff80*/  STL [R1+0x3cbc], R12 ;  /* 0x003cbc0c01007387 */ /* 0x000fe80000100800 */
[----:B------:R3:W-:Y:S04]  /*aff90*/  LDGSTS.E [R3+-0x3cc80], desc[UR60][R8.64], P0 ;  /* 0xc338000008037fae */ /* 0x0007e8000812187c */
[----:B-1----:R-:W4:Y:S04]  /*affa0*/  LDL.LU.64 R14, [R1+0x2718] ;  /* 0x00271800010e7983 */ /* 0x002f280000300a00 */
[----:B------:R1:W-:Y:S01]  /*affb0*/  STL [R1+0x3cb8], R13 ;  /* 0x003cb80d01007387 */ /* 0x0003e20000100800 */
[----:B---3--:R-:W-:Y:S01]  /*affc0*/  MOV R8, R12 ;  /* 0x0000000c00087202 */ /* 0x008fe20000000f00 */
[----:B------:R-:W-:-:S02]  /*affd0*/  IMAD.MOV.U32 R9, RZ, RZ, R13 ;  /* 0x000000ffff097224 */ /* 0x000fc400078e000d */
[----:B-1----:R-:W3:Y:S04]  /*affe0*/  LDL.LU.64 R12, [R1+0x26d8] ;  /* 0x0026d800010c7983 */ /* 0x002ee80000300a00 */
[----:B------:R-:W3:Y:S01]  /*afff0*/  LDL.LU.64 R16, [R1+0x2698] ;  /* 0x0026980001107983 */ /* 0x000ee20000300a00 */
[----:B--2---:R-:W-:-:S03]  /*b0000*/  IADD3 R10, P1, R10, R6, RZ ;  /* 0x000000060a0a7210 */ /* 0x004fc60007f3e0ff */
[----:B------:R-:W2:Y:S01]  /*b0010*/  LDL.LU.64 R98, [R1+0x2658] ;  /* 0x0026580001627983 */ /* 0x000ea20000300a00 */
[----:B------:R-:W-:-:S03]  /*b0020*/  IADD3 R7, P2, R7, R6, RZ ;  /* 0x0000000607077210 */ /* 0x000fc60007f5e0ff */
[----:B------:R1:W-:Y:S01]  /*b0030*/  LDGSTS.E [R3+-0x3c880], desc[UR60][R8.64], P0 ;  /* 0xc378000008037fae */ /* 0x0003e2000812187c */
[----:B------:R-:W-:-:S03]  /*b0040*/  IADD3.X R11, R11, R2, RZ, P1, !PT ;  /* 0x000000020b0b7210 */ /* 0x000fc60000ffe4ff */
[----:B------:R-:W-:Y:S04]  /*b0050*/  STL [R1+0x3cfc], R10 ;  /* 0x003cfc0a01007387 */ /* 0x000fe80000100800 */
[----:B------:R1:W-:Y:S01]  /*b0060*/  STL [R1+0x3cf8], R11 ;  /* 0x003cf80b01007387 */ /* 0x0003e20000100800 */
[----:B------:R-:W-:-:S03]  /*b0070*/  IMAD.X R83, R83, 0x1, R2, P2 ;  /* 0x0000000153537824 */ /* 0x000fc600010e0602 */
[----:B------:R1:W-:Y:S02]  /*b0080*/  STL [R1+0x3d3c], R7 ;  /* 0x003d3c0701007387 */ /* 0x0003e40000100800 */
[----:B-1----:R-:W-:Y:S01]  /*b0090*/  MOV R8, R10 ;  /* 0x0000000a00087202 */ /* 0x002fe20000000f00 */
[----:B------:R-:W-:Y:S02]  /*b00a0*/  IMAD.MOV.U32 R9, RZ, RZ, R11 ;  /* 0x000000ffff097224 */ /* 0x000fe400078e000b */
[----:B------:R-:W2:Y:S04]  /*b00b0*/  LDL.LU.64 R10, [R1+0x2618] ;  /* 0x00261800010a7983 */ /* 0x000ea80000300a00 */
[----:B------:R1:W-:Y:S04]  /*b00c0*/  STL [R1+0x3d38], R83 ;  /* 0x003d385301007387 */ /* 0x0003e80000100800 */
[----:B------:R-:W2:Y:S04]  /*b00d0*/  LDL.LU.64 R96, [R1+0x24a8] ;  /* 0x0024a80001607983 */ /* 0x000ea80000300a00 */
[----:B------:R-:W2:Y:S04]  /*b00e0*/  LDL.LU.64 R84, [R1+0x2470] ;  /* 0x0024700001547983 */ /* 0x000ea80000300a00 */
[----:B------:R1:W-:Y:S04]  /*b00f0*/  LDGSTS.E [R3+-0x3c480], desc[UR60][R8.64], P0 ;  /* 0xc3b8000008037fae */ /* 0x0003e8000812187c */
[----:B------:R-:W2:Y:S04]  /*b0100*/  LDL.LU.64 R94, [R1+0x2438] ;  /* 0x00243800015e7983 */ /* 0x000ea80000300a00 */
[----:B------:R-:W2:Y:S01]  /*b0110*/  LDL.LU.64 R92, [R1+0x22e8] ;  /* 0x0022e800015c7983 */ /* 0x000ea20000300a00 */
[----:B------:R-:W-:-:S04]  /*b0120*/  IADD3 R102, P1, R4, R6, RZ ;  /* 0x0000000604667210 */ /* 0x000fc80007f3e0ff */
[----:B------:R-:W-:Y:S02]  /*b0130*/  IADD3.X R4, R5, R2, RZ, P1, !PT ;  /* 0x0000000205047210 */ /* 0x000fe40000ffe4ff */
[-C--:B------:R-:W-:Y:S02]  /*b0140*/  IADD3 R104, P1, R90, R6.reuse, RZ ;  /* 0x000000065a687210 */ /* 0x080fe40007f3e0ff */
[----:B-1----:R-:W-:Y:S01]  /*b0150*/  MOV R8, R7 ;  /* 0x0000000700087202 */ /* 0x002fe20000000f00 */
[----:B------:R-:W-:Y:S02]  /*b0160*/  IMAD.MOV.U32 R9, RZ, RZ, R83 ;  /* 0x000000ffff097224 */ /* 0x000fe400078e0053 */
[----:B------:R-:W-:Y:S01]  /*b0170*/  IMAD.X R7, R91, 0x1, R2, P1 ;  /* 0x000000015b077824 */ /* 0x000fe200008e0602 */
[----:B------:R-:W-:Y:S02]  /*b0180*/  IADD3 R106, P1, R88, R6, RZ ;  /* 0x00000006586a7210 */ /* 0x000fe40007f3e0ff */
[----:B------:R1:W-:Y:S04]  /*b0190*/  LDGSTS.E [R3+-0x3c080], desc[UR60][R8.64], P0 ;  /* 0xc3f8000008037fae */ /* 0x0003e8000812187c */
[----:B------:R-:W2:Y:S01]  /*b01a0*/  LDL.LU.64 R90, [R1+0x22b8] ;  /* 0x0022b800015a7983 */ /* 0x000ea20000300a00 */
[----:B-1----:R-:W-:-:S02]  /*b01b0*/  IADD3.X R8, R89, R2, RZ, P1, !PT ;  /* 0x0000000259087210 */ /* 0x002fc40000ffe4ff */
[-C--:B------:R-:W-:Y:S01]  /*b01c0*/  IADD3 R108, P1, R86, R6.reuse, RZ ;  /* 0x00000006566c7210 */ /* 0x080fe20007f3e0ff */
[----:B------:R-:W2:Y:S04]  /*b01d0*/  LDL.LU.64 R88, [R1+0x2288] ;  /* 0x0022880001587983 */ /* 0x000ea80000300a00 */
[----:B------:R-:W-:Y:S02]  /*b01e0*/  IMAD.X R9, R87, 0x1, R2, P1 ;  /* 0x0000000157097824 */ /* 0x000fe400008e0602 */
[----:B------:R-:W2:Y:S01]  /*b01f0*/  LDL.LU.64 R86, [R1+0x2258] ;  /* 0x0022580001567983 */ /* 0x000ea20000300a00 */
[----:B----4-:R-:W-:-:S04]  /*b0200*/  IADD3 R110, P1, R14, R6, RZ ;  /* 0x000000060e6e7210 */ /* 0x010fc80007f3e0ff */
[----:B------:R-:W-:Y:S02]  /*b0210*/  IADD3.X R111, R15, R2, RZ, P1, !PT ;  /* 0x000000020f6f7210 */ /* 0x000fe40000ffe4ff */
[----:B------:R-:W4:Y:S01]  /*b0220*/  LDL.LU.64 R14, [R1+0x2130] ;  /* 0x00213000010e7983 */ /* 0x000f220000300a00 */
[----:B---3--:R-:W-:-:S05]  /*b0230*/  IADD3 R112, P1, R12, R6, RZ ;  /* 0x000000060c707210 */ /* 0x008fca0007f3e0ff */
[--C-:B------:R-:W-:Y:S01]  /*b0240*/  IMAD.X R113, R13, 0x1, R2.reuse, P1 ;  /* 0x000000010d717824 */ /* 0x100fe200008e0602 */
[----:B------:R-:W-:Y:S01]  /*b0250*/  IADD3 R114, P1, R16, R6, RZ ;  /* 0x0000000610727210 */ /* 0x000fe20007f3e0ff */
[----:B------:R-:W3:Y:S03]  /*b0260*/  LDL.LU.64 R12, [R1+0x2108] ;  /* 0x00210800010c7983 */ /* 0x000ee60000300a00 */
[----:B------:R-:W-:Y:S02]  /*b0270*/  IADD3.X R115, R17, R2, RZ, P1, !PT ;  /* 0x0000000211737210 */ /* 0x000fe40000ffe4ff */
[-C--:B--2---:R-:W-:Y:S01]  /*b0280*/  IADD3 R116, P1, R98, R6.reuse, RZ ;  /* 0x0000000662747210 */ /* 0x084fe20007f3e0ff */
[----:B------:R-:W2:Y:S04]  /*b0290*/  LDL.LU.64 R16, [R1+0x20e0] ;  /* 0x0020e00001107983 */ /* 0x000ea80000300a00 */
[----:B------:R-:W-:Y:S01]  /*b02a0*/  IMAD.X R117, R99, 0x1, R2, P1 ;  /* 0x0000000163757824 */ /* 0x000fe200008e0602 */
[----:B------:R-:W-:-:S04]  /*b02b0*/  IADD3 R118, P1, R10, R6, RZ ;  /* 0x000000060a767210 */ /* 0x000fc80007f3e0ff */
[----:B------:R-:W-:Y:S02]  /*b02c0*/  IADD3.X R119, R11, R2, RZ, P1, !PT ;  /* 0x000000020b777210 */ /* 0x000fe40000ffe4ff */
[-C--:B------:R-:W-:Y:S01]  /*b02d0*/  IADD3 R120, P1, R96, R6.reuse, RZ ;  /* 0x0000000660787210 */ /* 0x080fe20007f3e0ff */
[----:B------:R-:W2:Y:S04]  /*b02e0*/  LDL.LU.64 R10, [R1+0x20b8] ;  /* 0x0020b800010a7983 */ /* 0x000ea80000300a00 */
[----:B------:R-:W-:Y:S01]  /*b02f0*/  IMAD.X R121, R97, 0x1, R2, P1 ;  /* 0x0000000161797824 */ /* 0x000fe200008e0602 */
[----:B------:R-:W-:-:S04]  /*b0300*/  IADD3 R122, P1, R84, R6, RZ ;  /* 0x00000006547a7210 */ /* 0x000fc80007f3e0ff */
[----:B------:R-:W-:Y:S02]  /*b0310*/  IADD3.X R123, R85, R2, RZ, P1, !PT ;  /* 0x00000002557b7210 */ /* 0x000fe40000ffe4ff */
[----:B------:R-:W2:Y:S01]  /*b0320*/  LDL.LU.64 R84, [R1+0x2090] ;  /* 0x0020900001547983 */ /* 0x000ea20000300a00 */
[----:B------:R-:W-:-:S05]  /*b0330*/  IADD3 R124, P1, R94, R6, RZ ;  /* 0x000000065e7c7210 */ /* 0x000fca0007f3e0ff */
[----:B------:R-:W-:Y:S01]  /*b0340*/  IMAD.X R125, R95, 0x1, R2, P1 ;  /* 0x000000015f7d7824 */ /* 0x000fe200008e0602 */
[----:B------:R-:W-:-:S04]  /*b0350*/  IADD3 R126, P1, R92, R6, RZ ;  /* 0x000000065c7e7210 */ /* 0x000fc80007f3e0ff */
[----:B------:R-:W-:Y:S02]  /*b0360*/  IADD3.X R127, R93, R2, RZ, P1, !PT ;  /* 0x000000025d7f7210 */ /* 0x000fe40000ffe4ff */
[----:B------:R-:W2:Y:S01]  /*b0370*/  LDL.LU.64 R92, [R1+0x1f98] ;  /* 0x001f9800015c7983 */ /* 0x000ea20000300a00 */
[----:B------:R-:W-:-:S05]  /*b0380*/  IADD3 R128, P1, R90, R6, RZ ;  /* 0x000000065a807210 */ /* 0x000fca0007f3e0ff */
[----:B------:R-:W-:Y:S02]  /*b0390*/  IMAD.X R129, R91, 0x1, R2, P1 ;  /* 0x000000015b817824 */ /* 0x000fe400008e0602 */
[----:B------:R-:W2:Y:S01]  /*b03a0*/  LDL.LU.64 R90, [R1+0x1f78] ;  /* 0x001f7800015a7983 */ /* 0x000ea20000300a00 */
[----:B------:R-:W-:-:S04]  /*b03b0*/  IADD3 R130, P1, R88, R6, RZ ;  /* 0x0000000658827210 */ /* 0x000fc80007f3e0ff */
[----:B------:R-:W-:Y:S02]  /*b03c0*/  IADD3.X R131, R89, R2, RZ, P1, !PT ;  /* 0x0000000259837210 */ /* 0x000fe40000ffe4ff */
[-C--:B------:R-:W-:Y:S01]  /*b03d0*/  IADD3 R132, P1, R86, R6.reuse, RZ ;  /* 0x0000000656847210 */ /* 0x080fe20007f3e0ff */
[----:B------:R-:W2:Y:S04]  /*b03e0*/  LDL.LU.64 R88, [R1+0x1f58] ;  /* 0x001f580001587983 */ /* 0x000ea80000300a00 */
[----:B------:R-:W-:Y:S01]  /*b03f0*/  IMAD.X R133, R87, 0x1, R2, P1 ;  /* 0x0000000157857824 */ /* 0x000fe200008e0602 */
[----:B----4-:R-:W-:-:S04]  /*b0400*/  IADD3 R134, P1, R14, R6, RZ ;  /* 0x000000060e867210 */ /* 0x010fc80007f3e0ff */
[----:B------:R-:W-:Y:S02]  /*b0410*/  IADD3.X R135, R15, R2, RZ, P1, !PT ;  /* 0x000000020f877210 */ /* 0x000fe40000ffe4ff */
[----:B------:R-:W4:Y:S01]  /*b0420*/  LDL.LU.64 R14, [R1+0x1f38] ;  /* 0x001f3800010e7983 */ /* 0x000f220000300a00 */
[----:B---3--:R-:W-:-:S05]  /*b0430*/  IADD3 R136, P1, R12, R6, RZ ;  /* 0x000000060c887210 */ /* 0x008fca0007f3e0ff */
[----:B------:R-:W-:Y:S01]  /*b0440*/  IMAD.X R137, R13, 0x1, R2, P1 ;  /* 0x000000010d897824 */ /* 0x000fe200008e0602 */
[----:B--2---:R-:W-:Y:S01]  /*b0450*/  IADD3 R138, P1, R16, R6, RZ ;  /* 0x00000006108a7210 */ /* 0x004fe20007f3e0ff */
[----:B------:R-:W2:Y:S03]  /*b0460*/  LDL.LU.64 R12, [R1+0x1f18] ;  /* 0x001f1800010c7983 */ /* 0x000ea60000300a00 */
[----:B------:R-:W-:Y:S02]  /*b0470*/  IADD3.X R139, R17, R2, RZ, P1, !PT ;  /* 0x00000002118b7210 */ /* 0x000fe40000ffe4ff */
[----:B------:R-:W3:Y:S01]  /*b0480*/  LDL.LU.64 R16, [R1+0x1ef8] ;  /* 0x001ef80001107983 */ /* 0x000ee20000300a00 */
[----:B------:R-:W-:-:S05]  /*b0490*/  IADD3 R140, P1, R10, R6, RZ ;  /* 0x000000060a8c7210 */ /* 0x000fca0007f3e0ff */
[----:B------:R-:W-:Y:S02]  /*b04a0*/  IMAD.X R141, R11, 0x1, R2, P1 ;  /* 0x000000010b8d7824 */ /* 0x000fe400008e0602 */
[----:B------:R-:W3:Y:S01]  /*b04b0*/  LDL.LU.64 R10, [R1+0x1e38] ;  /* 0x001e3800010a7983 */ /* 0x000ee20000300a00 */
[----:B------:R-:W-:-:S04]  /*b04c0*/  IADD3 R142, P1, R84, R6, RZ ;  /* 0x00000006548e7210 */ /* 0x000fc80007f3e0ff */
[----:B------:R-:W-:Y:S02]  /*b04d0*/  IADD3.X R143, R85, R2, RZ, P1, !PT ;  /* 0x00000002558f7210 */ /* 0x000fe40000ffe4ff */
[----:B------:R-:W3:Y:S04]  /*b04e0*/  LDL.LU.64 R84, [R1+0x1e20] ;  /* 0x001e200001547983 */ /* 0x000ee80000300a00 */
[----:B------:R-:W3:Y:S01]  /*b04f0*/  LDL.LU.64 R86, [R1+0x1e08] ;  /* 0x001e080001567983 */ /* 0x000ee20000300a00 */
[----:B------:R-:W-:-:S05]  /*b0500*/  IADD3 R144, P1, R92, R6, RZ ;  /* 0x000000065c907210 */ /* 0x000fca0007f3e0ff */
[----:B------:R-:W-:Y:S01]  /*b0510*/  IMAD.X R145, R93, 0x1, R2, P1 ;  /* 0x000000015d917824 */ /* 0x000fe200008e0602 */
[----:B------:R-:W-:-:S04]  /*b0520*/  IADD3 R146, P1, R90, R6, RZ ;  /* 0x000000065a927210 */ /* 0x000fc80007f3e0ff */
[----:B------:R-:W-:Y:S02]  /*b0530*/  IADD3.X R147, R91, R2, RZ, P1, !PT ;  /* 0x000000025b937210 */ /* 0x000fe40000ffe4ff */
[----:B------:R-:W-:-:S05]  /*b0540*/  IADD3 R148, P1, R88, R6, RZ ;  /* 0x0000000658947210 */ /* 0x000fca0007f3e0ff */
[----:B------:R-:W-:Y:S01]  /*b0550*/  IMAD.X R149, R89, 0x1, R2, P1 ;  /* 0x0000000159957824 */ /* 0x000fe200008e0602 */
[----:B------:R-:W-:Y:S01]  /*b0560*/  MOV R103, R4 ;  /* 0x0000000400677202 */ /* 0x000fe20000000f00 */
[----:B------:R-:W-:Y:S01]  /*b0570*/  IMAD.MOV.U32 R105, RZ, RZ, R7 ;  /* 0x000000ffff697224 */ /* 0x000fe200078e0007 */
[----:B------:R-:W-:Y:S01]  /*b0580*/  MOV R107, R8 ;  /* 0x00000008006b7202 */ /* 0x000fe20000000f00 */
[----:B------:R-:W-:Y:S01]  /*b0590*/  IMAD.MOV.U32 R109, RZ, RZ, R9 ;  /* 0x000000ffff6d7224 */ /* 0x000fe200078e0009 */
[----:B------:R-:W1:Y:S01]  /*b05a0*/  LDC R4, c[0x0][0x230] ;  /* 0x00008c00ff047b82 */ /* 0x000e620000000800 */
        /* <DEDUP_REMOVED lines=48> */
[----:B----4-:R-:W-:-:S04]  /*b08b0*/  IADD3 R150, P1, R14, R6, RZ ;  /* 0x000000060e967210 */ /* 0x010fc80007f3e0ff */
[----:B------:R-:W-:Y:S02]  /*b08c0*/  IADD3.X R151, R15, R2, RZ, P1, !PT ;  /* 0x000000020f977210 */ /* 0x000fe40000ffe4ff */
[----:B--2---:R-:W-:-:S03]  /*b08d0*/  IADD3 R14, P1, R12, R6, RZ ;  /* 0x000000060c0e7210 */ /* 0x004fc60007f3e0ff */
[----:B------:R-:W-:Y:S02]  /*b08e0*/  LDGSTS.E [R3+-0x1dc80], desc[UR60][R150.64], P0 ;  /* 0xe238000096037fae */ /* 0x000fe4000812187c */
[----:B------:R-:W-:Y:S01]  /*b08f0*/  IMAD.X R15, R13, 0x1, R2, P1 ;  /* 0x000000010d0f7824 */ /* 0x000fe200008e0602 */
[----:B---3--:R-:W-:-:S04]  /*b0900*/  IADD3 R12, P1, R16, R6, RZ ;  /* 0x00000006100c7210 */ /* 0x008fc80007f3e0ff */
[----:B------:R-:W-:Y:S01]  /*b0910*/  IADD3.X R13, R17, R2, RZ, P1, !PT ;  /* 0x00000002110d7210 */ /* 0x000fe20000ffe4ff */
[----:B------:R2:W-:Y:S04]  /*b0920*/  STL.64 [R1+0x1f38], R150 ;  /* 0x001f389601007387 */ /* 0x0005e80000100a00 */
[----:B------:R-:W-:Y:S01]  /*b0930*/  LDGSTS.E [R3+-0x1d880], desc[UR60][R14.64], P0 ;  /* 0xe27800000e037fae */ /* 0x000fe2000812187c */
[----:B------:R-:W-:-:S03]  /*b0940*/  IADD3 R16, P1, R10, R6, RZ ;  /* 0x000000060a107210 */ /* 0x000fc60007f3e0ff */
[----:B------:R3:W-:Y:S04]  /*b0950*/  STL.64 [R1+0x1f18], R14 ;  /* 0x001f180e01007387 */ /* 0x0007e80000100a00 */
[----:B------:R4:W-:Y:S01]  /*b0960*/  LDGSTS.E [R3+-0x1d480], desc[UR60][R12.64], P0 ;  /* 0xe2b800000c037fae */ /* 0x0009e2000812187c */
[----:B------:R-:W-:Y:S01]  /*b0970*/  IMAD.X R17, R11, 0x1, R2, P1 ;  /* 0x000000010b117824 */ /* 0x000fe200008e0602 */
[----:B------:R-:W-:-:S04]  /*b0980*/  IADD3 R10, P1, R84, R6, RZ ;  /* 0x00000006540a7210 */ /* 0x000fc80007f3e0ff */
[----:B------:R1:W-:Y:S01]  /*b0990*/  LDGSTS.E [R3+-0x1d080], desc[UR60][R16.64], P0 ;  /* 0xe2f8000010037fae */ /* 0x0003e2000812187c */
[----:B------:R-:W-:Y:S02]  /*b09a0*/  IADD3.X R11, R85, R2, RZ, P1, !PT ;  /* 0x00000002550b7210 */ /* 0x000fe40000ffe4ff */
[----:B------:R-:W-:-:S03]  /*b09b0*/  IADD3 R84, P1, R86, R6, RZ ;  /* 0x0000000656547210 */ /* 0x000fc60007f3e0ff */
[----:B------:R1:W-:Y:S02]  /*b09c0*/  LDGSTS.E [R3+-0x1cc80], desc[UR60][R10.64], P0 ;  /* 0xe33800000a037fae */ /* 0x0003e4000812187c */
        /* <DEDUP_REMOVED lines=27> */
[----:B------:R-:W-:Y:S01]  /*b0b80*/  IADD3 R98, P1, R154, R6, RZ ;  /* 0x000000069a627210 */ /* 0x000fe20007f3e0ff */
[----:B------:R-:W-:Y:S01]  /*b0b90*/  IMAD.MOV.U32 R9, RZ, RZ, R83 ;  /* 0x000000ffff097224 */ /* 0x000fe200078e0053 */
[----:B------:R-:W-:Y:S01]  /*b0ba0*/  MOV R8, R84 ;  /* 0x0000005400087202 */ /* 0x000fe20000000f00 */
[----:B------:R1:W5:Y:S04]  /*b0bb0*/  LDL.LU R83, [R1+0x4c48] ;  /* 0x004c480001537983 */ /* 0x0003680000300800 */
[----:B------:R1:W5:Y:S01]  /*b0bc0*/  LDL.LU R84, [R1+0x4c44] ;  /* 0x004c440001547983 */ /* 0x0003620000300800 */
[----:B------:R-:W-:Y:S01]  /*b0bd0*/  IMAD.X R154, R155, 0x1, R2, P1 ;  /* 0x000000019b9a7824 */ /* 0x000fe200008e0602 */
[----:B------:R-:W-:-:S02]  /*b0be0*/  IADD3 R99, P1, R152, R6, RZ ;  /* 0x0000000698637210 */ /* 0x000fc40007f3e0ff */
[----:B------:R-:W-:Y:S01]  /*b0bf0*/  MOV R249, R248 ;  /* 0x000000f800f97202 */ /* 0x000fe20000000f00 */
[----:B------:R4:W-:Y:S01]  /*b0c00*/  STL.64 [R1+0x1ef8], R12 ;  /* 0x001ef80c01007387 */ /* 0x0009e20000100a00 */
[----:B------:R-:W-:-:S03]  /*b0c10*/  IMAD.MOV.U32 R248, RZ, RZ, R85 ;  /* 0x000000fffff87224 */ /* 0x000fc600078e0055 */
[----:B------:R1:W5:Y:S01]  /*b0c20*/  LDL.LU R85, [R1+0x4c40] ;  /* 0x004c400001557983 */ /* 0x0003620000300800 */
[----:B------:R-:W-:-:S03]  /*b0c30*/  MOV R243, R242 ;  /* 0x000000f200f37202 */ /* 0x000fc60000000f00 */
[----:B------:R4:W-:Y:S01]  /*b0c40*/  STL.64 [R1+0x1e38], R16 ;  /* 0x001e381001007387 */ /* 0x0009e20000100a00 */
[----:B------:R-:W-:Y:S01]  /*b0c50*/  IMAD.MOV.U32 R242, RZ, RZ, R86 ;  /* 0x000000fffff27224 */ /* 0x000fe200078e0056 */
[----:B------:R-:W-:Y:S02]  /*b0c60*/  IADD3.X R152, R153, R2, RZ, P1, !PT ;  /* 0x0000000299987210 */ /* 0x000fe40000ffe4ff */
[----:B------:R1:W5:Y:S01]  /*b0c70*/  LDL.LU R86, [R1+0x4c3c] ;  /* 0x004c3c0001567983 */ /* 0x0003620000300800 */
[----:B------:R-:W-:Y:S02]  /*b0c80*/  MOV R237, R236 ;  /* 0x000000ec00ed7202 */ /* 0x000fe40000000f00 */
[----:B------:R-:W-:Y:S01]  /*b0c90*/  IADD3 R100, P1, R22, R6, RZ ;  /* 0x0000000616647210 */ /* 0x000fe20007f3e0ff */
[----:B------:R4:W-:Y:S01]  /*b0ca0*/  STL.64 [R1+0x1e20], R10 ;  /* 0x001e200a01007387 */ /* 0x0009e20000100a00 */
[----:B------:R-:W-:-:S03]  /*b0cb0*/  IMAD.MOV.U32 R236, RZ, RZ, R87 ;  /* 0x000000ffffec7224 */ /* 0x000fc600078e0057 */
[----:B------:R1:W5:Y:S01]  /*b0cc0*/  LDL.LU R87, [R1+0x4c38] ;  /* 0x004c380001577983 */ /* 0x0003620000300800 */
[----:B------:R-:W-:-:S03]  /*b0cd0*/  MOV R203, R202 ;  /* 0x000000ca00cb7202 */ /* 0x000fc60000000f00 */
[----:B------:R1:W-:Y:S01]  /*b0ce0*/  STL.64 [R1+0x1e08], R8 ;  /* 0x001e080801007387 */ /* 0x0003e20000100a00 */
[----:B------:R-:W-:Y:S01]  /*b0cf0*/  IMAD.MOV.U32 R202, RZ, RZ, R88 ;  /* 0x000000ffffca7224 */ /* 0x000fe200078e0058 */
[----:B------:R-:W-:Y:S02]  /*b0d00*/  MOV R199, R198 ;  /* 0x000000c600c77202 */ /* 0x000fe40000000f00 */
[----:B------:R1:W5:Y:S01]  /*b0d10*/  LDL.LU R88, [R1+0x4c34] ;  /* 0x004c340001587983 */ /* 0x0003620000300800 */
[----:B------:R-:W-:Y:S01]  /*b0d20*/  IMAD.MOV.U32 R198, RZ, RZ, R89 ;  /* 0x000000ffffc67224 */ /* 0x000fe200078e0059 */
[----:B------:R-:W-:Y:S02]  /*b0d30*/  MOV R195, R194 ;  /* 0x000000c200c37202 */ /* 0x000fe40000000f00 */
[----:B------:R1:W5:Y:S01]  /*b0d40*/  LDL.LU R89, [R1+0x4c30] ;  /* 0x004c300001597983 */ /* 0x0003620000300800 */
[----:B------:R-:W-:Y:S01]  /*b0d50*/  IMAD.MOV.U32 R194, RZ, RZ, R90 ;  /* 0x000000ffffc27224 */ /* 0x000fe200078e005a */
[----:B------:R-:W-:Y:S01]  /*b0d60*/  MOV R191, R190 ;  /* 0x000000be00bf7202 */ /* 0x000fe20000000f00 */
[----:B------:R-:W-:Y:S01]  /*b0d70*/  IMAD.X R22, R23, 0x1, R2, P1 ;  /* 0x0000000117167824 */ /* 0x000fe200008e0602 */
[----:B------:R1:W5:Y:S01]  /*b0d80*/  LDL.LU R90, [R1+0x4c2c] ;  /* 0x004c2c00015a7983 */ /* 0x0003620000300800 */
[----:B------:R-:W-:Y:S01]  /*b0d90*/  IMAD.MOV.U32 R190, RZ, RZ, R91 ;  /* 0x000000ffffbe7224 */ /* 0x000fe200078e005b */
[----:B------:R-:W-:-:S02]  /*b0da0*/  MOV R187, R186 ;  /* 0x000000ba00bb7202 */ /* 0x000fc40000000f00 */
[----:B------:R-:W-:Y:S01]  /*b0db0*/  IADD3 R101, P1, R20, R6, RZ ;  /* 0x0000000614657210 */ /* 0x000fe20007f3e0ff */
[----:B------:R1:W5:Y:S01]  /*b0dc0*/  LDL.LU R91, [R1+0x4c28] ;  /* 0x004c2800015b7983 */ /* 0x0003620000300800 */
[----:B------:R-:W-:Y:S01]  /*b0dd0*/  IMAD.MOV.U32 R186, RZ, RZ, R92 ;  /* 0x000000ffffba7224 */ /* 0x000fe200078e005c */
[----:B------:R-:W-:Y:S02]  /*b0de0*/  MOV R183, R182 ;  /* 0x000000b600b77202 */ /* 0x000fe40000000f00 */
[----:B------:R1:W5:Y:S01]  /*b0df0*/  LDL.LU R92, [R1+0x4c24] ;  /* 0x004c2400015c7983 */ /* 0x0003620000300800 */
[----:B------:R-:W-:Y:S01]  /*b0e00*/  IMAD.MOV.U32 R182, RZ, RZ, R93 ;  /* 0x000000ffffb67224 */ /* 0x000fe200078e005d */
[----:B------:R-:W-:Y:S02]  /*b0e10*/  MOV R179, R178 ;  /* 0x000000b200b37202 */ /* 0x000fe40000000f00 */
[----:B------:R1:W5:Y:S01]  /*b0e20*/  LDL.LU R93, [R1+0x4c20] ;  /* 0x004c2000015d7983 */ /* 0x0003620000300800 */
[----:B------:R-:W-:Y:S01]  /*b0e30*/  IMAD.MOV.U32 R178, RZ, RZ, R94 ;  /* 0x000000ffffb27224 */ /* 0x000fe200078e005e */
[----:B------:R-:W-:-:S02]  /*b0e40*/  MOV R161, R160 ;  /* 0x000000a000a17202 */ /* 0x000fc40000000f00 */
[----:B------:R1:W5:Y:S01]  /*b0e50*/  LDL.LU R94, [R1+0x4c1c] ;  /* 0x004c1c00015e7983 */ /* 0x0003620000300800 */
[----:B------:R-:W-:Y:S01]  /*b0e60*/  IMAD.MOV.U32 R160, RZ, RZ, R95 ;  /* 0x000000ffffa07224 */ /* 0x000fe200078e005f */
[----:B------:R-:W-:Y:S02]  /*b0e70*/  MOV R159, R158 ;  /* 0x0000009e009f7202 */ /* 0x000fe40000000f00 */
[----:B------:R-:W-:Y:S01]  /*b0e80*/  IADD3.X R20, R21, R2, RZ, P1, !PT ;  /* 0x0000000215147210 */ /* 0x000fe20000ffe4ff */
        /* <DEDUP_REMOVED lines=16> */
[----:B------:R-:W-:-:S03]  /*b0f90*/  IMAD.MOV.U32 R20, RZ, RZ, R101 ;  /* 0x000000ffff147224 */ /* 0x000fc600078e0065 */
[----:B------:R2:W-:Y:S04]  /*b0fa0*/  LDGSTS.E [R3+-0x1c880], desc[UR60][R8.64], P0 ;  /* 0xe378000008037fae */ /* 0x0005e8000812187c */
[----:B------:R2:W5:Y:S04]  /*b0fb0*/  LDL.LU R101, [R1+0x4c00] ;  /* 0x004c000001657983 */ /* 0x0005680000300800 */
[----:B-1----:R1:W5:Y:S04]  /*b0fc0*/  LDL.LU.64 R102, [R1+0x4bf8] ;  /* 0x004bf80001667983 */ /* 0x0023680000300a00 */
        /* <DEDUP_REMOVED lines=23> */
[----:B--2---:R1:W5:Y:S04]  /*b1140*/  LDL.LU.64 R150, [R1+0x4b38] ;  /* 0x004b380001967983 */ /* 0x0043680000300a00 */
[----:B---3--:R1:W5:Y:S04]  /*b1150*/  LDL.LU.64 R14, [R1+0x4b30] ;  /* 0x004b3000010e7983 */ /* 0x0083680000300a00 */
[----:B----4-:R-:W2:Y:S04]  /*b1160*/  LDL.LU.64 R12, [R1+0x4b28] ;  /* 0x004b2800010c7983 */ /* 0x010ea80000300a00 */
[----:B------:R1:W5:Y:S04]  /*b1170*/  LDL.LU.64 R16, [R1+0x4b20] ;  /* 0x004b200001107983 */ /* 0x0003680000300a00 */
[----:B------:R1:W5:Y:S01]  /*b1180*/  LDL.LU.64 R10, [R1+0x4b18] ;  /* 0x004b1800010a7983 */ /* 0x0003620000300a00 */
[----:B------:R-:W-:-:S03]  /*b1190*/  IADD3 R5, P1, R18, R6, RZ ;  /* 0x0000000612057210 */ /* 0x000fc60007f3e0ff */
[----:B------:R1:W-:Y:S04]  /*b11a0*/  LDGSTS.E [R3+-0x1c480], desc[UR60][R248.64], P0 ;  /* 0xe3b80000f8037fae */ /* 0x0003e8000812187c */
[----:B------:R1:W-:Y:S01]  /*b11b0*/  LDGSTS.E [R3+-0x1c080], desc[UR60][R242.64], P0 ;  /* 0xe3f80000f2037fae */ /* 0x0003e2000812187c */
[----:B------:R-:W-:-:S03]  /*b11c0*/  IMAD.X R18, R19, 0x1, R2, P1 ;  /* 0x0000000113127824 */ /* 0x000fc600008e0602 */
[----:B------:R1:W-:Y:S01]  /*b11d0*/  LDGSTS.E [R3+-0x1bc80], desc[UR60][R236.64], P0 ;  /* 0xe4380000ec037fae */ /* 0x0003e2000812187c */
[----:B------:R-:W-:-:S03]  /*b11e0*/  IADD3 R7, R4, 0x7f, RZ ;  /* 0x0000007f04077810 */ /* 0x000fc60007ffe0ff */
[----:B------:R1:W-:Y:S04]  /*b11f0*/  LDGSTS.E [R3+-0x1b880], desc[UR60][R202.64], P0 ;  /* 0xe4780000ca037fae */ /* 0x0003e8000812187c */
[----:B------:R1:W-:Y:S01]  /*b1200*/  LDGSTS.E [R3+-0x1b480], desc[UR60][R198.64], P0 ;  /* 0xe4b80000c6037fae */ /* 0x0003e2000812187c */
[----:B------:R-:W-:Y:S01]  /*b1210*/  MOV R19, R18 ;  /* 0x0000001200137202 */ /* 0x000fe20000000f00 */
[----:B------:R-:W-:Y:S02]  /*b1220*/  IMAD.MOV.U32 R18, RZ, RZ, R5 ;  /* 0x000000ffff127224 */ /* 0x000fe400078e0005 */
[----:B------:R1:W-:Y:S01]  /*b1230*/  LDGSTS.E [R3+-0x1b080], desc[UR60][R194.64], P0 ;  /* 0xe4f80000c2037fae */ /* 0x0003e2000812187c */
[----:B------:R-:W3:Y:S03]  /*b1240*/  LDC R5, c[0x0][0x238] ;  /* 0x00008e00ff057b82 */ /* 0x000ee60000000800 */
[----:B------:R1:W-:Y:S01]  /*b1250*/  LDGSTS.E [R3+-0x1ac80], desc[UR60][R190.64], P0 ;  /* 0xe5380000be037fae */ /* 0x0003e2000812187c */
[----:B------:R-:W-:-:S03]  /*b1260*/  SHF.R.S32.HI R4, RZ, 0x1f, R7 ;  /* 0x0000001fff047819 */ /* 0x000fc60000011407 */
[----:B------:R1:W-:Y:S04]  /*b1270*/  LDGSTS.E [R3+-0x1a880], desc[UR60][R186.64], P0 ;  /* 0xe5780000ba037fae */ /* 0x0003e8000812187c */
[----:B------:R1:W-:Y:S04]  /*b1280*/  LDGSTS.E [R3+-0x1a480], desc[UR60][R182.64], P0 ;  /* 0xe5b80000b6037fae */ /* 0x0003e8000812187c */
[----:B------:R1:W-:Y:S04]  /*b1290*/  LDGSTS.E [R3+-0x1a080], desc[UR60][R178.64], P0 ;  /* 0xe5f80000b2037fae */ /* 0x0003e8000812187c */
[----:B------:R1:W-:Y:S01]  /*b12a0*/  LDGSTS.E [R3+-0x19c80], desc[UR60][R160.64], P0 ;  /* 0xe6380000a0037fae */ /* 0x0003e2000812187c */
[----:B------:R-:W-:-:S03]  /*b12b0*/  LEA.HI R4, R4, R7, RZ, 0x7 ;  /* 0x0000000704047211 */ /* 0x000fc600078f38ff */
[----:B------:R1:W-:Y:S04]  /*b12c0*/  LDGSTS.E [R3+-0x19880], desc[UR60][R158.64], P0 ;  /* 0xe67800009e037fae */ /* 0x0003e8000812187c */
[----:B------:R1:W-:Y:S04]  /*b12d0*/  LDGSTS.E [R3+-0x19480], desc[UR60][R156.64], P0 ;  /* 0xe6b800009c037fae */ /* 0x0003e8000812187c */
[----:B------:R1:W-:Y:S04]  /*b12e0*/  LDGSTS.E [R3+-0x19080], desc[UR60][R154.64], P0 ;  /* 0xe6f800009a037fae */ /* 0x0003e8000812187c */
[----:B------:R1:W-:Y:S01]  /*b12f0*/  LDGSTS.E [R3+-0x18c80], desc[UR60][R152.64], P0 ;  /* 0xe738000098037fae */ /* 0x0003e2000812187c */
[----:B------:R-:W-:-:S03]  /*b1300*/  SHF.R.S32.HI R4, RZ, 0x7, R4 ;  /* 0x00000007ff047819 */ /* 0x000fc60000011404 */
[----:B------:R1:W-:Y:S04]  /*b1310*/  LDGSTS.E [R3+-0x18880], desc[UR60][R22.64], P0 ;  /* 0xe778000016037fae */ /* 0x0003e8000812187c */
[----:B------:R1:W-:Y:S04]  /*b1320*/  LDGSTS.E [R3+-0x18480], desc[UR60][R20.64], P0 ;  /* 0xe7b8000014037fae */ /* 0x0003e8000812187c */
[----:B------:R1:W-:Y:S04]  /*b1330*/  LDGSTS.E [R3+-0x18080], desc[UR60][R18.64], P0 ;  /* 0xe7f8000012037fae */ /* 0x0003e8000812187c */
[----:B------:R-:W0:Y:S01]  /*b1340*/  LDGDEPBAR ;  /* 0x00000000000079af */ /* 0x000e220000000000 */
[----:B---3--:R-:W-:-:S05]  /*b1350*/  SHF.L.U32 R5, R5, 0x7, RZ ;  /* 0x0000000705057819 */ /* 0x008fca00000006ff */
[----:B------:R-:W-:Y:S02]  /*b1360*/  IMAD.SHL.U32 R5, R5, 0x4, RZ ;  /* 0x0000000405057824 */ /* 0x000fe400078e00ff */
[----:B--2---:R-:W-:-:S05]  /*b1370*/  VIADD R12, R12, 0x1 ;  /* 0x000000010c0c7836 */ /* 0x004fca0000000000 */
[----:B------:R-:W-:-:S13]  /*b1380*/  ISETP.NE.U32.AND P0, PT, R12, R4, PT ;  /* 0x000000040c00720c */ /* 0x000fda0003f05070 */
[----:B-1----:R-:W-:Y:S05]  /*b1390*/  @P0 BRA `(.L_x_1) ;  /* 0xfffffbcc00080947 */ /* 0x002fea000383ffff */
.L_x_0:
[----:B------:R-:W1:Y:S01]  /*b13a0*/  S2R R0, SR_TID.X ;  /* 0x0000000000007919 */ /* 0x000e620000002100 */
[----:B------:R-:W-:Y:S01]  /*b13b0*/  MOV R7, 0x400 ;  /* 0x0000040000077802 */ /* 0x000fe20000000f00 */
[----:B------:R-:W-:-:S04]  /*b13c0*/  DEPBAR.LE SB0, 0x0 ;  /* 0x000080000000791a */ /* 0x000fc80000000000 */
[----:B------:R-:W2:Y:S01]  /*b13d0*/  S2R R8, SR_CgaCtaId ;  /* 0x0000000000087919 */ /* 0x000ea20000008800 */
[----:B------:R-:W3:Y:S01]  /*b13e0*/  S2R R4, SR_TID.X ;  /* 0x0000000000047919 */ /* 0x000ee20000002100 */
[----:B-----5:R-:W-:Y:S01]  /*b13f0*/  MOV R170, R141 ;  /* 0x0000008d00aa7202 */ /* 0x020fe20000000f00 */
[----:B------:R-:W-:Y:S01]  /*b1400*/  IMAD.MOV.U32 R171, RZ, RZ, R143 ;  /* 0x000000ffffab7224 */ /* 0x000fe200078e008f */
[----:B------:R-:W-:Y:S01]  /*b1410*/  MOV R198, R145 ;  /* 0x0000009100c67202 */ /* 0x000fe20000000f00 */
[----:B------:R-:W-:Y:S01]  /*b1420*/  IMAD.MOV.U32 R199, RZ, RZ, R147 ;  /* 0x000000ffffc77224 */ /* 0x000fe200078e0093 */
[----:B------:R-:W4:Y:S08]  /*b1430*/  LDC R14, c[0x0][0x244] ;  /* 0x00009100ff0e7b82 */ /* 0x000f300000000800 */
[----:B------:R-:W4:Y:S08]  /*b1440*/  LDC.64 R234, c[0x0][0x228] ;  /* 0x00008a00ffea7b82 */ /* 0x000f300000000a00 */
[----:B------:R-:W4:Y:S01]  /*b1450*/  LDC R236, c[0x0][0x228] ;  /* 0x00008a00ffec7b82 */ /* 0x000f220000000800 */
[C---:B-1----:R-:W-:Y:S01]  /*b1460*/  IMAD.SHL.U32 R2, R0.reuse, 0x40, RZ ;  /* 0x0000004000027824 */ /* 0x042fe200078e00ff */
[----:B------:R-:W-:-:S02]  /*b1470*/  SHF.L.U32 R3, R0, 0x4, RZ ;  /* 0x0000000400037819 */ /* 0x000fc400000006ff */
[----:B------:R-:W-:Y:S02]  /*b1480*/  LOP3.LUT R5, R0, 0x60, RZ, 0xc0, !PT ;  /* 0x0000006000057812 */ /* 0x000fe400078ec0ff */
[----:B------:R-:W-:Y:S02]  /*b1490*/  LOP3.LUT R3, R3, 0xf0, RZ, 0xc0, !PT ;  /* 0x000000f003037812 */ /* 0x000fe400078ec0ff */
[----:B--2---:R-:W-:Y:S01]  /*b14a0*/  LEA R7, R8, R7, 0x18 ;  /* 0x0000000708077211 */ /* 0x004fe200078ec0ff */
[----:B------:R-:W1:Y:S01]  /*b14b0*/  LDC.64 R18, c[0x0][0x228] ;  /* 0x00008a00ff127b82 */ /* 0x000e620000000a00 */
[----:B------:R-:W-:Y:S02]  /*b14c0*/  LOP3.LUT R2, R2, 0x400, RZ, 0xc0, !PT ;  /* 0x0000040002027812 */ /* 0x000fe400078ec0ff */
[----:B---3--:R-:W-:Y:S02]  /*b14d0*/  LOP3.LUT R4, R4, 0x7f, RZ, 0xc0, !PT ;  /* 0x0000007f04047812 */ /* 0x008fe400078ec0ff */
[----:B------:R-:W-:-:S02]  /*b14e0*/  IADD3 R0, R2, R7, R3 ;  /* 0x0000000702007210 */ /* 0x000fc40007ffe003 */
[----:B------:R-:W-:Y:S01]  /*b14f0*/  LEA R12, R4, R7, 0x4 ;  /* 0x00000007040c7211 */ /* 0x000fe200078e20ff */
[----:B------:R-:W-:Y:S02]  /*b1500*/  BAR.SYNC.DEFER_BLOCKING 0x0 ;  /* 0x0000000000007b1d */ /* 0x000fe40000010000 */
[----:B------:R-:W-:-:S06]  /*b1510*/  IMAD R0, R5, 0x8, R0 ;  /* 0x0000000805007824 */ /* 0x000fcc00078e0200 */
[----:B------:R-:W2:Y:S01]  /*b1520*/  LDC.64 R2, c[0x0][0x228] ;  /* 0x00008a00ff027b82 */ /* 0x000ea20000000a00 */
[----:B------:R-:W3:Y:S04]  /*b1530*/  LDL.LU R4, [R1+0x1c00] ;  /* 0x001c000001047983 */ /* 0x000ee80000300800 */
[----:B------:R-:W3:Y:S03]  /*b1540*/  LDL.LU R5, [R1+0x1c08] ;  /* 0x001c080001057983 */ /* 0x000ee60000300800 */
[----:B------:R-:W1:Y:S01]  /*b1550*/  LDC.64 R8, c[0x0][0x220] ;  /* 0x00008800ff087b82 */ /* 0x000e620000000a00 */
[----:B------:R-:W3:Y:S04]  /*b1560*/  LDL.LU R6, [R1+0x1800] ;  /* 0x0018000001067983 */ /* 0x000ee80000300800 */
[----:B------:R-:W3:Y:S03]  /*b1570*/  LDL.LU R7, [R1+0x1808] ;  /* 0x0018080001077983 */ /* 0x000ee60000300800 */
[----:B------:R-:W1:Y:S08]  /*b1580*/  LDC.64 R232, c[0x0][0x228] ;  /* 0x00008a00ffe87b82 */ /* 0x000e700000000a00 */
[----:B------:R-:W1:Y:S08]  /*b1590*/  LDC R239, c[0x0][0x228] ;  /* 0x00008a00ffef7b82 */ /* 0x000e700000000800 */
[----:B------:R-:W1:Y:S08]  /*b15a0*/  LDC R238, c[0x0][0x228] ;  /* 0x00008a00ffee7b82 */ /* 0x000e700000000800 */
[----:B------:R-:W1:Y:S01]  /*b15b0*/  LDC R252, c[0x0][0x228] ;  /* 0x00008a00fffc7b82 */ /* 0x000e620000000800 */
[----:B---3--:R3:W-:Y:S07]  /*b15c0*/  STSM.16.M88.4 [R0], R4 ;  /* 0x0000000400007844 */ /* 0x0087ee0000000200 */
[----:B------:R-:W-:Y:S06]  /*b15d0*/  BAR.SYNC.DEFER_BLOCKING 0x0 ;  /* 0x0000000000007b1d */ /* 0x000fec0000010000 */
[----:B---3--:R-:W3:Y:S04]  /*b15e0*/  LDL.LU R4, [R1+0x1400] ;  /* 0x0014000001047983 */ /* 0x008ee80000300800 */
[----:B------:R-:W3:Y:S04]  /*b15f0*/  LDL.LU R5, [R1+0x1408] ;  /* 0x0014080001057983 */ /* 0x000ee80000300800 */
[----:B------:R-:W3:Y:S04]  /*b1600*/  LDL.LU R6, [R1+0x1000] ;  /* 0x0010000001067983 */ /* 0x000ee80000300800 */
[----:B------:R-:W3:Y:S04]  /*b1610*/  LDL.LU R7, [R1+0x1008] ;  /* 0x0010080001077983 */ /* 0x000ee80000300800 */
[----:B------:R-:W4:Y:S04]  /*b1620*/  LDS.128 R20, [R12] ;  /* 0x000000000c147984 */ /* 0x000f280000000c00 */
[----:B------:R-:W2:Y:S01]  /*b1630*/  LDL.LU R152, [R1+0xc00] ;  /* 0x000c000001987983 */ /* 0x000ea20000300800 */
[----:B------:R-:W-:Y:S06]  /*b1640*/  BAR.SYNC.DEFER_BLOCKING 0x0 ;  /* 0x0000000000007b1d */ /* 0x000fec0000010000 */
[----:B----4-:R4:W-:Y:S04]  /*b1650*/  STL.64 [R1+0x1e00], R20 ;  /* 0x001e001401007387 */ /* 0x0109e80000100a00 */
[----:B------:R-:W-:Y:S04]  /*b1660*/  STL.64 [R1+0x1e08], R22 ;  /* 0x001e081601007387 */ /* 0x000fe80000100a00 */
[----:B------:R-:W2:Y:S04]  /*b1670*/  LDL.LU R153, [R1+0xc08] ;  /* 0x000c080001997983 */ /* 0x000ea80000300800 */
[----:B------:R-:W2:Y:S04]  /*b1680*/  LDL.LU R154, [R1+0x800] ;  /* 0x00080000019a7983 */ /* 0x000ea80000300800 */
[----:B------:R-:W2:Y:S04]  /*b1690*/  LDL.LU R155, [R1+0x808] ;  /* 0x00080800019b7983 */ /* 0x000ea80000300800 */
[----:B----4-:R-:W4:Y:S04]  /*b16a0*/  LDL.LU R20, [R1+0x400] ;  /* 0x0004000001147983 */ /* 0x010f280000300800 */
[----:B---3--:R-:W-:Y:S01]  /*b16b0*/  STSM.16.M88.4 [R0], R4 ;  /* 0x0000000400007844 */ /* 0x008fe20000000200 */
[----:B------:R-:W-:Y:S06]  /*b16c0*/  BAR.SYNC.DEFER_BLOCKING 0x0 ;  /* 0x0000000000007b1d */ /* 0x000fec0000010000 */
[----:B------:R-:W3:Y:S02]  /*b16d0*/  LDS.128 R4, [R12] ;  /* 0x000000000c047984 */ /* 0x000ee40000000c00 */
[----:B------:R-:W-:Y:S06]  /*b16e0*/  BAR.SYNC.DEFER_BLOCKING 0x0 ;  /* 0x0000000000007b1d */ /* 0x000fec0000010000 */
[----:B---3--:R3:W-:Y:S04]  /*b16f0*/  STL.64 [R1+0x1e20], R4 ;  /* 0x001e200401007387 */ /* 0x0087e80000100a00 */
[----:B------:R-:W-:Y:S04]  /*b1700*/  STL.64 [R1+0x1e28], R6 ;  /* 0x001e280601007387 */ /* 0x000fe80000100a00 */
[----:B------:R-:W4:Y:S04]  /*b1710*/  LDL.LU R21, [R1+0x408] ;  /* 0x0004080001157983 */ /* 0x000f280000300800 */
[----:B------:R-:W4:Y:S04]  /*b1720*/  LDL.LU R22, [R1] ;  /* 0x0000000001167983 */ /* 0x000f280000300800 */
[----:B------:R-:W4:Y:S04]  /*b1730*/  LDL.LU R23, [R1+0x8] ;  /* 0x0000080001177983 */ /* 0x000f280000300800 */
[----:B--2---:R-:W-:Y:S01]  /*b1740*/  STSM.16.M88.4 [R0], R152 ;  /* 0x0000009800007844 */ /* 0x004fe20000000200 */
[----:B------:R-:W-:Y:S06]  /*b1750*/  BAR.SYNC.DEFER_BLOCKING 0x0 ;  /* 0x0000000000007b1d */ /* 0x000fec0000010000 */
[----:B---3--:R-:W2:Y:S04]  /*b1760*/  LDL.LU R4, [R1+0x1c04] ;  /* 0x001c040001047983 */ /* 0x008ea80000300800 */
[----:B------:R-:W3:Y:S01]  /*b1770*/  LDS.128 R152, [R12] ;  /* 0x000000000c987984 */ /* 0x000ee20000000c00 */
[----:B------:R-:W-:Y:S06]  /*b1780*/  BAR.SYNC.DEFER_BLOCKING 0x0 ;  /* 0x0000000000007b1d */ /* 0x000fec0000010000 */
[----:B---3--:R-:W-:Y:S04]  /*b1790*/  STL.64 [R1+0x1e10], R152 ;  /* 0x001e109801007387 */ /* 0x008fe80000100a00 */
[----:B------:R-:W-:Y:S04]  /*b17a0*/  STL.64 [R1+0x1e18], R154 ;  /* 0x001e189a01007387 */ /* 0x000fe80000100a00 */
[----:B------:R-:W2:Y:S04]  /*b17b0*/  LDL.LU R5, [R1+0x1c0c] ;  /* 0x001c0c0001057983 */ /* 0x000ea80000300800 */
[----:B------:R-:W2:Y:S04]  /*b17c0*/  LDL.LU R6, [R1+0x1804] ;  /* 0x0018040001067983 */ /* 0x000ea80000300800 */
[----:B------:R-:W2:Y:S04]  /*b17d0*/  LDL.LU R7, [R1+0x180c] ;  /* 0x00180c0001077983 */ /* 0x000ea80000300800 */
[----:B----4-:R3:W-:Y:S01]  /*b17e0*/  STSM.16.M88.4 [R0], R20 ;  /* 0x0000001400007844 */ /* 0x0107e20000000200 */
[----:B------:R-:W-:Y:S06]  /*b17f0*/  BAR.SYNC.DEFER_BLOCKING 0x0 ;  /* 0x0000000000007b1d */ /* 0x000fec0000010000 */
[----:B---3--:R-:W3:Y:S04]  /*b1800*/  LDL.LU R20, [R1+0x1404] ;  /* 0x0014040001147983 */ /* 0x008ee80000300800 */
[----:B------:R-:W4:Y:S01]  /*b1810*/  LDS.128 R152, [R12] ;  /* 0x000000000c987984 */ /* 0x000f220000000c00 */
[----:B------:R-:W-:Y:S06]  /*b1820*/  BAR.SYNC.DEFER_BLOCKING 0x0 ;  /* 0x0000000000007b1d */ /* 0x000fec0000010000 */
[----:B----4-:R-:W-:Y:S04]  /*b1830*/  STL.64 [R1+0x1800], R152 ;  /* 0x0018009801007387 */ /* 0x010fe80000100a00 */
[----:B------:R-:W-:Y:S04]  /*b1840*/  STL.64 [R1+0x1808], R154 ;  /* 0x0018089a01007387 */ /* 0x000fe80000100a00 */
[----:B------:R-:W3:Y:S04]  /*b1850*/  LDL.LU R21, [R1+0x140c] ;  /* 0x00140c0001157983 */ /* 0x000ee80000300800 */
[----:B------:R-:W3:Y:S04]  /*b1860*/  LDL.LU R22, [R1+0x1004] ;  /* 0x0010040001167983 */ /* 0x000ee80000300800 */
[----:B------:R-:W3:Y:S04]  /*b1870*/  LDL.LU R23, [R1+0x100c] ;  /* 0x00100c0001177983 */ /* 0x000ee80000300800 */
[----:B--2---:R2:W-:Y:S01]  /*b1880*/  STSM.16.M88.4 [R0], R4 ;  /* 0x0000000400007844 */ /* 0x0045e20000000200 */
[----:B------:R-:W-:Y:S06]  /*b1890*/  BAR.SYNC.DEFER_BLOCKING 0x0 ;  /* 0x0000000000007b1d */ /* 0x000fec0000010000 */
[----:B--2---:R-:W2:Y:S04]  /*b18a0*/  LDL.LU R4, [R1+0xc04] ;  /* 0x000c040001047983 */ /* 0x004ea80000300800 */
[----:B------:R-:W4:Y:S01]  /*b18b0*/  LDS.128 R152, [R12] ;  /* 0x000000000c987984 */ /* 0x000f220000000c00 */
[----:B------:R-:W-:Y:S06]  /*b18c0*/  BAR.SYNC.DEFER_BLOCKING 0x0 ;  /* 0x0000000000007b1d */ /* 0x000fec0000010000 */
[----:B----4-:R-:W-:Y:S04]  /*b18d0*/  STL.64 [R1+0x1000], R152 ;  /* 0x0010009801007387 */ /* 0x010fe80000100a00 */
[----:B------:R-:W-:Y:S04]  /*b18e0*/  STL.64 [R1+0x1008], R154 ;  /* 0x0010089a01007387 */ /* 0x000fe80000100a00 */
[----:B------:R-:W2:Y:S04]  /*b18f0*/  LDL.LU R5, [R1+0xc0c] ;  /* 0x000c0c0001057983 */ /* 0x000ea80000300800 */
[----:B------:R-:W2:Y:S04]  /*b1900*/  LDL.LU R6, [R1+0x804] ;  /* 0x0008040001067983 */ /* 0x000ea80000300800 */
[----:B------:R-:W2:Y:S04]  /*b1910*/  LDL.LU R7, [R1+0x80c] ;  /* 0x00080c0001077983 */ /* 0x000ea80000300800 */
[----:B---3--:R3:W-:Y:S01]  /*b1920*/  STSM.16.M88.4 [R0], R20 ;  /* 0x0000001400007844 */ /* 0x0087e20000000200 */
        /* <DEDUP_REMOVED lines=14> */
[----:B----4-:R-:W-:Y:S04]  /*b1a10*/  STL.64 [R1], R152 ;  /* 0x0000009801007387 */ /* 0x010fe80000100a00 */
[----:B------:R-:W-:Y:S04]  /*b1a20*/  STL.64 [R1+0x8], R154 ;  /* 0x0000089a01007387 */ /* 0x000fe80000100a00 */
[----:B------:R-:W2:Y:S04]  /*b1a30*/  LDL.LU R5, [R1+0x1c18] ;  /* 0x001c180001057983 */ /* 0x000ea80000300800 */
[----:B------:R-:W2:Y:S04]  /*b1a40*/  LDL.LU R6, [R1+0x1810] ;  /* 0x0018100001067983 */ /* 0x000ea80000300800 */
[----:B------:R-:W2:Y:S04]  /*b1a50*/  LDL.LU R7, [R1+0x1818] ;  /* 0x0018180001077983 */ /* 0x000ea80000300800 */
[----:B---3--:R3:W-:Y:S01]  /*b1a60*/  STSM.16.M88.4 [R0], R20 ;  /* 0x0000001400007844 */ /* 0x0087e20000000200 */
[----:B------:R-:W-:Y:S06]  /*b1a70*/  BAR.SYNC.DEFER_BLOCKING 0x0 ;  /* 0x0000000000007b1d */ /* 0x000fec0000010000 */
[----:B---3--:R-:W3:Y:S04]  /*b1a80*/  LDL.LU R20, [R1+0x1410] ;  /* 0x0014100001147983 */ /* 0x008ee80000300800 */
[----:B------:R-:W3:Y:S04]  /*b1a90*/  LDL.LU R21, [R1+0x1418] ;  /* 0x0014180001157983 */ /* 0x000ee80000300800 */
[----:B------:R-:W3:Y:S04]  /*b1aa0*/  LDL.LU R22, [R1+0x1010] ;  /* 0x0010100001167983 */ /* 0x000ee80000300800 */
[----:B------:R-:W3:Y:S04]  /*b1ab0*/  LDL.LU R23, [R1+0x1018] ;  /* 0x0010180001177983 */ /* 0x000ee80000300800 */
[----:B------:R-:W-:Y:S01]  /*b1ac0*/  LDS.128 R244, [R12] ;  /* 0x000000000cf47984 */ /* 0x000fe20000000c00 */
[----:B------:R-:W-:Y:S06]  /*b1ad0*/  BAR.SYNC.DEFER_BLOCKING 0x0 ;  /* 0x0000000000007b1d */ /* 0x000fec0000010000 */
[----:B--2---:R2:W-:Y:S02]  /*b1ae0*/  STSM.16.M88.4 [R0], R4 ;  /* 0x0000000400007844 */ /* 0x0045e40000000200 */
        /* <DEDUP_REMOVED lines=637> */
[----:B------:R-:W4:Y:S04]  /*b42c0*/  LDL.LU R154, [R1+0x1090] ;  /* 0x00109000019a7983 */ /* 0x000f280000300800 */
[----:B------:R-:W4:Y:S04]  /*b42d0*/  LDL.LU R155, [R1+0x1098] ;  /* 0x00109800019b7983 */ /* 0x000f280000300800 */
[----:B---3--:R-:W3:Y:S04]  /*b42e0*/  LDL.LU R20, [R1+0xc90] ;  /* 0x000c900001147983 */ /* 0x008ee80000300800 */
[----:B--2---:R-:W-:Y:S01]  /*b42f0*/  STSM.16.M88.4 [R0], R4 ;  /* 0x0000000400007844 */ /* 0x004fe20000000200 */
[----:B------:R-:W-:Y:S06]  /*b4300*/  BAR.SYNC.DEFER_BLOCKING 0x0 ;  /* 0x0000000000007b1d */ /* 0x000fec0000010000 */
[----:B------:R-:W2:Y:S02]  /*b4310*/  LDS.128 R4, [R12] ;  /* 0x000000000c047984 */ /* 0x000ea40000000c00 */
[----:B------:R-:W-:Y:S06]  /*b4320*/  BAR.SYNC.DEFER_BLOCKING 0x0 ;  /* 0x0000000000007b1d */ /* 0x000fec0000010000 */
[----:B--2---:R2:W-:Y:S04]  /*b4330*/  STL.64 [R1+0x1880], R4 ;  /* 0x0018800401007387 */ /* 0x0045e80000100a00 */
[----:B------:R-:W-:Y:S04]  /*b4340*/  STL.64 [R1+0x1888], R6 ;  /* 0x0018880601007387 */ /* 0x000fe80000100a00 */
[----:B------:R-:W3:Y:S04]  /*b4350*/  LDL.LU R21, [R1+0xc98] ;  /* 0x000c980001157983 */ /* 0x000ee80000300800 */
[----:B------:R-:W3:Y:S04]  /*b4360*/  LDL.LU R22, [R1+0x890] ;  /* 0x0008900001167983 */ /* 0x000ee80000300800 */
[----:B------:R-:W3:Y:S04]  /*b4370*/  LDL.LU R23, [R1+0x898] ;  /* 0x0008980001177983 */ /* 0x000ee80000300800 */
[----:B--2---:R-:W2:Y:S04]  /*b4380*/  LDL.LU R4, [R1+0x490] ;  /* 0x0004900001047983 */ /* 0x004ea80000300800 */
[----:B----4-:R-:W-:Y:S01]  /*b4390*/  STSM.16.M88.4 [R0], R152 ;  /* 0x0000009800007844 */ /* 0x010fe20000000200 */
[----:B------:R-:W-:Y:S06]  /*b43a0*/  BAR.SYNC.DEFER_BLOCKING 0x0 ;  /* 0x0000000000007b1d */ /* 0x000fec0000010000 */
[----:B------:R-:W4:Y:S02]  /*b43b0*/  LDS.128 R152, [R12] ;  /* 0x000000000c987984 */ /* 0x000f240000000c00 */
[----:B------:R-:W-:Y:S06]  /*b43c0*/  BAR.SYNC.DEFER_BLOCKING 0x0 ;  /* 0x0000000000007b1d */ /* 0x000fec0000010000 */
[----:B----4-:R-:W-:Y:S04]  /*b43d0*/  STL.64 [R1+0x1480], R152 ;  /* 0x0014809801007387 */ /* 0x010fe80000100a00 */
[----:B------:R-:W-:Y:S04]  /*b43e0*/  STL.64 [R1+0x1488], R154 ;  /* 0x0014889a01007387 */ /* 0x000fe80000100a00 */
[----:B------:R-:W2:Y:S04]  /*b43f0*/  LDL.LU R5, [R1+0x498] ;  /* 0x0004980001057983 */ /* 0x000ea80000300800 */
[----:B------:R-:W2:Y:S04]  /*b4400*/  LDL.LU R6, [R1+0x90] ;  /* 0x0000900001067983 */ /* 0x000ea80000300800 */
[----:B------:R-:W2:Y:S04]  /*b4410*/  LDL.LU R7, [R1+0x98] ;  /* 0x0000980001077983 */ /* 0x000ea80000300800 */
[----:B---3--:R-:W-:Y:S01]  /*b4420*/  STSM.16.M88.4 [R0], R20 ;  /* 0x0000001400007844 */ /* 0x008fe20000000200 */
[----:B------:R-:W-:Y:S06]  /*b4430*/  BAR.SYNC.DEFER_BLOCKING 0x0 ;  /* 0x0000000000007b1d */ /* 0x000fec0000010000 */
[----:B------:R-:W3:Y:S02]  /*b4440*/  LDS.128 R20, [R12] ;  /* 0x000000000c147984 */ /* 0x000ee40000000c00 */
[----:B------:R-:W-:Y:S06]  /*b4450*/  BAR.SYNC.DEFER_BLOCKING 0x0 ;  /* 0x0000000000007b1d */ /* 0x000fec0000010000 */
[----:B---3--:R-:W-:Y:S04]  /*b4460*/  STL.64 [R1+0x1c80], R20 ;  /* 0x001c801401007387 */ /* 0x008fe80000100a00 */
[----:B------:R-:W-:Y:S04]  /*b4470*/  STL.64 [R1+0x1c88], R22 ;  /* 0x001c881601007387 */ /* 0x000fe80000100a00 */
[----:B------:R-:W-:Y:S04]  /*b4480*/  STL [R1+0x1fc4], R3 ;  /* 0x001fc40301007387 */ /* 0x000fe80000100800 */
[----:B--2---:R2:W-:Y:S01]  /*b4490*/  STSM.16.M88.4 [R0], R4 ;  /* 0x0000000400007844 */ /* 0x0045e20000000200 */
[----:B------:R-:W-:Y:S06]  /*b44a0*/  BAR.SYNC.DEFER_BLOCKING 0x0 ;  /* 0x0000000000007b1d */ /* 0x000fec0000010000 */
[----:B--2---:R-:W2:Y:S04]  /*b44b0*/  LDL.LU R4, [R1+0x1c94] ;  /* 0x001c940001047983 */ /* 0x004ea80000300800 */
[----:B------:R-:W2:Y:S04]  /*b44c0*/  LDL.LU R5, [R1+0x1c9c] ;  /* 0x001c9c0001057983 */ /* 0x000ea80000300800 */
[----:B------:R-:W2:Y:S04]  /*b44d0*/  LDL.LU R6, [R1+0x1894] ;  /* 0x0018940001067983 */ /* 0x000ea80000300800 */
[----:B------:R-:W2:Y:S04]  /*b44e0*/  LDL.LU R7, [R1+0x189c] ;  /* 0x00189c0001077983 */ /* 0x000ea80000300800 */
[----:B------:R-:W3:Y:S01]  /*b44f0*/  LDS.128 R20, [R12] ;  /* 0x000000000c147984 */ /* 0x000ee20000000c00 */
[----:B------:R-:W-:Y:S06]  /*b4500*/  BAR.SYNC.DEFER_BLOCKING 0x0 ;  /* 0x0000000000007b1d */ /* 0x000fec0000010000 */
[----:B---3--:R3:W-:Y:S04]  /*b4510*/  STL.64 [R1+0x1080], R20 ;  /* 0x0010801401007387 */ /* 0x0087e80000100a00 */
[----:B------:R4:W-:Y:S04]  /*b4520*/  STL.64 [R1+0x1088], R22 ;  /* 0x0010881601007387 */ /* 0x0009e80000100a00 */
[----:B---3--:R-:W3:Y:S04]  /*b4530*/  LDL.LU R20, [R1+0x1494] ;  /* 0x0014940001147983 */ /* 0x008ee80000300800 */
[----:B------:R-:W3:Y:S04]  /*b4540*/  LDL.LU R21, [R1+0x149c] ;  /* 0x00149c0001157983 */ /* 0x000ee80000300800 */
[----:B----4-:R-:W3:Y:S04]  /*b4550*/  LDL.LU R22, [R1+0x1094] ;  /* 0x0010940001167983 */ /* 0x010ee80000300800 */
[----:B------:R-:W3:Y:S04]  /*b4560*/  LDL.LU R23, [R1+0x109c] ;  /* 0x00109c0001177983 */ /* 0x000ee80000300800 */
[----:B--2---:R-:W-:Y:S01]  /*b4570*/  STSM.16.M88.4 [R0], R4 ;  /* 0x0000000400007844 */ /* 0x004fe20000000200 */
[----:B------:R-:W-:Y:S06]  /*b4580*/  BAR.SYNC.DEFER_BLOCKING 0x0 ;  /* 0x0000000000007b1d */ /* 0x000fec0000010000 */
[----:B------:R-:W2:Y:S02]  /*b4590*/  LDS.128 R152, [R12] ;  /* 0x000000000c987984 */ /* 0x000ea40000000c00 */
[----:B------:R-:W-:Y:S06]  /*b45a0*/  BAR.SYNC.DEFER_BLOCKING 0x0 ;  /* 0x0000000000007b1d */ /* 0x000fec0000010000 */
[----:B--2---:R2:W-:Y:S04]  /*b45b0*/  STL.64 [R1+0xc80], R152 ;  /* 0x000c809801007387 */ /* 0x0045e80000100a00 */
[----:B------:R4:W-:Y:S04]  /*b45c0*/  STL.64 [R1+0xc88], R154 ;  /* 0x000c889a01007387 */ /* 0x0009e80000100a00 */
[----:B--2---:R-:W2:Y:S04]  /*b45d0*/  LDL.LU R152, [R1+0xc94] ;  /* 0x000c940001987983 */ /* 0x004ea80000300800 */
[----:B------:R-:W2:Y:S04]  /*b45e0*/  LDL.LU R153, [R1+0xc9c] ;  /* 0x000c9c0001997983 */ /* 0x000ea80000300800 */
[----:B----4-:R-:W2:Y:S04]  /*b45f0*/  LDL.LU R154, [R1+0x894] ;  /* 0x00089400019a7983 */ /* 0x010ea80000300800 */
[----:B------:R-:W2:Y:S04]  /*b4600*/  LDL.LU R155, [R1+0x89c] ;  /* 0x00089c00019b7983 */ /* 0x000ea80000300800 */
[----:B---3--:R3:W-:Y:S01]  /*b4610*/  STSM.16.M88.4 [R0], R20 ;  /* 0x0000001400007844 */ /* 0x0087e20000000200 */
[----:B------:R-:W-:Y:S06]  /*b4620*/  BAR.SYNC.DEFER_BLOCKING 0x0 ;  /* 0x0000000000007b1d */ /* 0x000fec0000010000 */
[----:B---3--:R-:W3:Y:S04]  /*b4630*/  LDL.LU R20, [R1+0x494] ;  /* 0x0004940001147983 */ /* 0x008ee80000300800 */
[----:B------:R-:W3:Y:S04]  /*b4640*/  LDL.LU R21, [R1+0x49c] ;  /* 0x00049c0001157983 */ /* 0x000ee80000300800 */
[----:B------:R-:W3:Y:S04]  /*b4650*/  LDL.LU R22, [R1+0x94] ;  /* 0x0000940001167983 */ /* 0x000ee80000300800 */
[----:B------:R-:W4:Y:S01]  /*b4660*/  LDS.128 R156, [R12] ;  /* 0x000000000c9c7984 */ /* 0x000f220000000c00 */
[----:B------:R-:W-:Y:S06]  /*b4670*/  BAR.SYNC.DEFER_BLOCKING 0x0 ;  /* 0x0000000000007b1d */ /* 0x000fec0000010000 */
[----:B------:R-:W3:Y:S04]  /*b4680*/  LDL.LU R23, [R1+0x9c] ;  /* 0x00009c0001177983 */ /* 0x000ee80000300800 */
[----:B----4-:R-:W-:Y:S04]  /*b4690*/  STL.64 [R1+0x490], R156 ;  /* 0x0004909c01007387 */ /* 0x010fe80000100a00 */
[----:B------:R-:W-:Y:S04]  /*b46a0*/  STL.64 [R1+0x498], R158 ;  /* 0x0004989e01007387 */ /* 0x000fe80000100a00 */
        /* <DEDUP_REMOVED lines=1794> */
[----:B------:R-:W4:Y:S01]  /*bb6d0*/  LDS.128 R156, [R12] ;  /* 0x000000000c9c7984 */ /* 0x000f220000000c00 */
[----:B------:R-:W-:Y:S06]  /*bb6e0*/  BAR.SYNC.DEFER_BLOCKING 0x0 ;  /* 0x0000000000007b1d */ /* 0x000fec0000010000 */
[----:B----4-:R-:W-:Y:S04]  /*bb6f0*/  STL.64 [R1+0x19f0], R156 ;  /* 0x0019f09c01007387 */ /* 0x010fe80000100a00 */
[----:B------:R-:W-:Y:S04]  /*bb700*/  STL.64 [R1+0x19f8], R158 ;  /* 0x0019f89e01007387 */ /* 0x000fe80000100a00 */
[----:B--2---:R-:W-:Y:S01]  /*bb710*/  STSM.16.M88.4 [R0], R152 ;  /* 0x0000009800007844 */ /* 0x004fe20000000200 */
[----:B------:R-:W-:Y:S06]  /*bb720*/  BAR.SYNC.DEFER_BLOCKING 0x0 ;  /* 0x0000000000007b1d */ /* 0x000fec0000010000 */
[----:B------:R-:W2:Y:S04]  /*bb730*/  LDS.128 R152, [R12] ;  /* 0x000000000c987984 */ /* 0x000ea80000000c00 */
[----:B--2---:R2:W-:Y:S04]  /*bb740*/  STL.64 [R1+0x15f0], R152 ;  /* 0x0015f09801007387 */ /* 0x0045e80000100a00 */
[----:B------:R4:W-:Y:S04]  /*bb750*/  STL.64 [R1+0x15f8], R154 ;  /* 0x0015f89a01007387 */ /* 0x0009e80000100a00 */
[----:B--2---:R-:W2:Y:S04]  /*bb760*/  LDL.LU R152, [R1+0x1a04] ;  /* 0x001a040001987983 */ /* 0x004ea80000300800 */
[----:B------:R-:W2:Y:S04]  /*bb770*/  LDL.LU R153, [R1+0x1a0c] ;  /* 0x001a0c0001997983 */ /* 0x000ea80000300800 */
[----:B----4-:R-:W2:Y:S04]  /*bb780*/  LDL.LU R154, [R1+0x1604] ;  /* 0x00160400019a7983 */ /* 0x010ea80000300800 */
[----:B------:R-:W2:Y:S01]  /*bb790*/  LDL.LU R155, [R1+0x160c] ;  /* 0x00160c00019b7983 */ /* 0x000ea20000300800 */
[----:B------:R-:W-:Y:S01]  /*bb7a0*/  BAR.SYNC.DEFER_BLOCKING 0x0 ;  /* 0x0000000000007b1d */ /* 0x000fe20000010000 */
[----:B------:R-:W-:Y:S01]  /*bb7b0*/  MOV R22, R24 ;  /* 0x0000001800167202 */ /* 0x000fe20000000f00 */
[----:B------:R-:W-:-:S05]  /*bb7c0*/  IMAD.MOV.U32 R23, RZ, RZ, R26 ;  /* 0x000000ffff177224 */ /* 0x000fca00078e001a */
        /* <DEDUP_REMOVED lines=20> */
[----:B---3--:R3:W-:Y:S02]  /*bb910*/  STSM.16.M88.4 [R0], R20 ;  /* 0x0000001400007844 */ /* 0x0087e40000000200 */
[----:B---3--:R-:W-:Y:S01]  /*bb920*/  MOV R22, R25 ;  /* 0x0000001900167202 */ /* 0x008fe20000000f00 */
[----:B------:R-:W-:Y:S01]  /*bb930*/  IMAD.MOV.U32 R23, RZ, RZ, R27 ;  /* 0x000000ffff177224 */ /* 0x000fe200078e001b */
[----:B------:R-:W-:Y:S06]  /*bb940*/  BAR.SYNC.DEFER_BLOCKING 0x0 ;  /* 0x0000000000007b1d */ /* 0x000fec0000010000 */
[----:B------:R-:W3:Y:S04]  /*bb950*/  LDL.LU R20, [R1+0x204] ;  /* 0x0002040001147983 */ /* 0x000ee80000300800 */
[----:B------:R-:W3:Y:S04]  /*bb960*/  LDL.LU R21, [R1+0x20c] ;  /* 0x00020c0001157983 */ /* 0x000ee80000300800 */
[----:B------:R-:W4:Y:S01]  /*bb970*/  LDS.128 R24, [R12] ;  /* 0x000000000c187984 */ /* 0x000f220000000c00 */
[----:B------:R-:W-:Y:S06]  /*bb980*/  BAR.SYNC.DEFER_BLOCKING 0x0 ;  /* 0x0000000000007b1d */ /* 0x000fec0000010000 */
        /* <DEDUP_REMOVED lines=257> */
[----:B------:R-:W-:Y:S01]  /*bc9a0*/  LDS.128 R240, [R12] ;  /* 0x000000000cf07984 */ /* 0x000fe20000000c00 */
[----:B------:R-:W-:Y:S06]  /*bc9b0*/  BAR.SYNC.DEFER_BLOCKING 0x0 ;  /* 0x0000000000007b1d */ /* 0x000fec0000010000 */
        /* <DEDUP_REMOVED lines=696> */
[----:B------:R-:W-:Y:S01]  /*bf540*/  STL.64 [R1+0x6c8], R30 ;  /* 0x0006c81e01007387 */ /* 0x000fe20000100a00 */
[----:B------:R-:W-:Y:S01]  /*bf550*/  MOV R22, R73 ;  /* 0x0000004900167202 */ /* 0x000fe20000000f00 */
[----:B------:R-:W-:-:S02]  /*bf560*/  IMAD.MOV.U32 R23, RZ, RZ, R75 ;  /* 0x000000ffff177224 */ /* 0x000fc400078e004b */
        /* <DEDUP_REMOVED lines=35> */
[----:B------:R-:W-:Y:S01]  /*bf7a0*/  BAR.SYNC.DEFER_BLOCKING 0x0 ;  /* 0x0000000000007b1d */ /* 0x000fe20000010000 */
[----:B------:R-:W-:Y:S01]  /*bf7b0*/  MOV R22, R76 ;  /* 0x0000004c00167202 */ /* 0x000fe20000000f00 */
[----:B------:R-:W-:-:S04]  /*bf7c0*/  IMAD.MOV.U32 R23, RZ, RZ, R78 ;  /* 0x000000ffff177224 */ /* 0x000fc800078e004e */
[----:B----4-:R-:W-:Y:S04]  /*bf7d0*/  STL.64 [R1+0x16c0], R28 ;  /* 0x0016c01c01007387 */ /* 0x010fe80000100a00 */
[----:B------:R-:W-:Y:S04]  /*bf7e0*/  STL.64 [R1+0x16c8], R30 ;  /* 0x0016c81e01007387 */ /* 0x000fe80000100a00 */
[----:B--2---:R-:W-:Y:S01]  /*bf7f0*/  STSM.16.M88.4 [R0], R24 ;  /* 0x0000001800007844 */ /* 0x004fe20000000200 */
[----:B------:R-:W-:Y:S06]  /*bf800*/  BAR.SYNC.DEFER_BLOCKING 0x0 ;  /* 0x0000000000007b1d */ /* 0x000fec0000010000 */
[----:B------:R-:W2:Y:S02]  /*bf810*/  LDS.128 R24, [R12] ;  /* 0x000000000c187984 */ /* 0x000ea40000000c00 */
[----:B------:R-:W-:Y:S06]  /*bf820*/  BAR.SYNC.DEFER_BLOCKING 0x0 ;  /* 0x0000000000007b1d */ /* 0x000fec0000010000 */
[----:B---3--:R3:W-:Y:S04]  /*bf830*/  STSM.16.M88.4 [R0], R20 ;  /* 0x0000001400007844 */ /* 0x0087e80000000200 */
[----:B--2---:R-:W-:Y:S04]  /*bf840*/  STL.64 [R1+0x1ef0], R24 ;  /* 0x001ef01801007387 */ /* 0x004fe80000100a00 */
[----:B------:R-:W-:Y:S01]  /*bf850*/  STL.64 [R1+0x1ef8], R26 ;  /* 0x001ef81a01007387 */ /* 0x000fe20000100a00 */
[----:B------:R-:W-:Y:S06]  /*bf860*/  BAR.SYNC.DEFER_BLOCKING 0x0 ;  /* 0x0000000000007b1d */ /* 0x000fec0000010000 */
[----:B---3--:R-:W2:Y:S04]  /*bf870*/  LDL.LU R20, [R1+0x1ad4] ;  /* 0x001ad40001147983 */ /* 0x008ea80000300800 */
        /* <DEDUP_REMOVED lines=11> */
[----:B--2---:R2:W-:Y:S01]  /*bf930*/  STSM.16.M88.4 [R0], R20 ;  /* 0x0000001400007844 */ /* 0x0045e20000000200 */
[----:B------:R-:W-:Y:S06]  /*bf940*/  BAR.SYNC.DEFER_BLOCKING 0x0 ;  /* 0x0000000000007b1d */ /* 0x000fec0000010000 */
[----:B--2---:R-:W2:Y:S04]  /*bf950*/  LDL.LU R20, [R1+0xad4] ;  /* 0x000ad40001147983 */ /* 0x004ea80000300800 */
[----:B------:R-:W2:Y:S04]  /*bf960*/  LDL.LU R21, [R1+0xadc] ;  /* 0x000adc0001157983 */ /* 0x000ea80000300800 */
[----:B------:R-:W2:Y:S04]  /*bf970*/  LDL.LU R22, [R1+0x6d4] ;  /* 0x0006d40001167983 */ /* 0x000ea80000300800 */
[----:B------:R-:W4:Y:S01]  /*bf980*/  LDS.128 R28, [R12] ;  /* 0x000000000c1c7984 */ /* 0x000f220000000c00 */
[----:B------:R-:W-:Y:S06]  /*bf990*/  BAR.SYNC.DEFER_BLOCKING 0x0 ;  /* 0x0000000000007b1d */ /* 0x000fec0000010000 */
[----:B------:R-:W2:Y:S04]  /*bf9a0*/  LDL.LU R23, [R1+0x6dc] ;  /* 0x0006dc0001177983 */ /* 0x000ea80000300800 */
[----:B---3--:R-:W-:Y:S01]  /*bf9b0*/  STSM.16.M88.4 [R0], R24 ;  /* 0x0000001800007844 */ /* 0x008fe20000000200 */
[----:B------:R-:W-:Y:S06]  /*bf9c0*/  BAR.SYNC.DEFER_BLOCKING 0x0 ;  /* 0x0000000000007b1d */ /* 0x000fec0000010000 */
[----:B------:R-:W3:Y:S04]  /*bf9d0*/  LDS.128 R24, [R12] ;  /* 0x000000000c187984 */ /* 0x000ee80000000c00 */
[----:B----4-:R-:W-:Y:S04]  /*bf9e0*/  STL.64 [R1+0xad0], R28 ;  /* 0x000ad01c01007387 */ /* 0x010fe80000100a00 */
[----:B------:R-:W-:Y:S01]  /*bf9f0*/  STL.64 [R1+0xad8], R30 ;  /* 0x000ad81e01007387 */ /* 0x000fe20000100a00 */
[----:B------:R-:W-:Y:S06]  /*bfa00*/  BAR.SYNC.DEFER_BLOCKING 0x0 ;  /* 0x0000000000007b1d */ /* 0x000fec0000010000 */
[----:B---3--:R3:W-:Y:S04]  /*bfa10*/  STL.64 [R1+0x6d0], R24 ;  /* 0x0006d01801007387 */ /* 0x0087e80000100a00 */
[----:B------:R4:W-:Y:S04]  /*bfa20*/  STL.64 [R1+0x6d8], R26 ;  /* 0x0006d81a01007387 */ /* 0x0009e80000100a00 */
[----:B---3--:R-:W3:Y:S04]  /*bfa30*/  LDL.LU R24, [R1+0x2d4] ;  /* 0x0002d40001187983 */ /* 0x008ee80000300800 */
[----:B------:R-:W3:Y:S01]  /*bfa40*/  LDL.LU R25, [R1+0x2dc] ;  /* 0x0002dc0001197983 */ /* 0x000ee20000300800 */
[----:B----4-:R-:W-:Y:S01]  /*bfa50*/  MOV R26, R77 ;  /* 0x0000004d001a7202 */ /* 0x010fe20000000f00 */
[----:B------:R-:W-:-:S02]  /*bfa60*/  IMAD.MOV.U32 R27, RZ, RZ, R79 ;  /* 0x000000ffff1b7224 */ /* 0x000fc400078e004f */
        /* <DEDUP_REMOVED lines=28> */
[----:B----4-:R-:W-:Y:S04]  /*bfc30*/  STL.64 [R1+0x1f00], R28 ;  /* 0x001f001c01007387 */ /* 0x010fe80000100a00 */
[----:B------:R-:W-:Y:S04]  /*bfc40*/  STL.64 [R1+0x1f08], R30 ;  /* 0x001f081e01007387 */ /* 0x000fe80000100a00 */
[----:B---3--:R-:W-:Y:S01]  /*bfc50*/  STSM.16.M88.4 [R0], R24 ;  /* 0x0000001800007844 */ /* 0x008fe20000000200 */
[----:B------:R-:W-:Y:S06]  /*bfc60*/  BAR.SYNC.DEFER_BLOCKING 0x0 ;  /* 0x0000000000007b1d */ /* 0x000fec0000010000 */
[----:B------:R-:W3:Y:S02]  /*bfc70*/  LDS.128 R24, [R12] ;  /* 0x000000000c187984 */ /* 0x000ee40000000c00 */
        /* <DEDUP_REMOVED lines=45> */
[----:B--2---:R2:W-:Y:S01]  /*bff50*/  STSM.16.M88.4 [R0], R20 ;  /* 0x0000001400007844 */ /* 0x0045e20000000200 */
[----:B------:R-:W-:Y:S01]  /*bff60*/  BAR.SYNC.DEFER_BLOCKING 0x0 ;  /* 0x0000000000007b1d */ /* 0x000fe20000010000 */
[----:B----4-:R-:W-:Y:S01]  /*bff70*/  MOV R26, R81 ;  /* 0x00000051001a7202 */ /* 0x010fe20000000f00 */
[----:B------:R-:W-:-:S04]  /*bff80*/  IMAD.MOV.U32 R27, RZ, RZ, R83 ;  /* 0x000000ffff1b7224 */ /* 0x000fc800078e0053 */
        /* <DEDUP_REMOVED lines=783> */
[----:B------:R-:W2:Y:S04]  /*c3080*/  LDL.LU R23, [R1+0x78c] ;  /* 0x00078c0001177983 */ /* 0x000ea80000300800 */
[----:B------:R-:W4:Y:S01]  /*c3090*/  LDS.128 R28, [R12] ;  /* 0x000000000c1c7984 */ /* 0x000f220000000c00 */
[----:B------:R-:W-:Y:S06]  /*c30a0*/  BAR.SYNC.DEFER_BLOCKING 0x0 ;  /* 0x0000000000007b1d */ /* 0x000fec0000010000 */
[----:B----4-:R-:W-:Y:S04]  /*c30b0*/  STL.64 [R1+0x780], R28 ;  /* 0x0007801c01007387 */ /* 0x010fe80000100a00 */
[----:B------:R-:W-:Y:S04]  /*c30c0*/  STL.64 [R1+0x788], R30 ;  /* 0x0007881e01007387 */ /* 0x000fe80000100a00 */
[----:B---3--:R-:W-:Y:S01]  /*c30d0*/  STSM.16.M88.4 [R0], R24 ;  /* 0x0000001800007844 */ /* 0x008fe20000000200 */
[----:B------:R-:W-:Y:S06]  /*c30e0*/  BAR.SYNC.DEFER_BLOCKING 0x0 ;  /* 0x0000000000007b1d */ /* 0x000fec0000010000 */
[----:B------:R-:W3:Y:S02]  /*c30f0*/  LDS.128 R24, [R12] ;  /* 0x000000000c187984 */ /* 0x000ee40000000c00 */
[----:B------:R-:W-:Y:S06]  /*c3100*/  BAR.SYNC.DEFER_BLOCKING 0x0 ;  /* 0x0000000000007b1d */ /* 0x000fec0000010000 */
[----:B---3--:R3:W-:Y:S04]  /*c3110*/  STL.64 [R1+0xb80], R24 ;  /* 0x000b801801007387 */ /* 0x0087e80000100a00 */
[----:B------:R-:W-:Y:S04]  /*c3120*/  STL.64 [R1+0xb88], R26 ;  /* 0x000b881a01007387 */ /* 0x000fe80000100a00 */
[----:B---3--:R-:W3:Y:S04]  /*c3130*/  LDL.LU R24, [R1+0x384] ;  /* 0x0003840001187983 */ /* 0x008ee80000300800 */
        /* <DEDUP_REMOVED lines=8> */
[----:B------:R-:W-:Y:S01]  /*c31c0*/  MOV R26, R121 ;  /* 0x00000079001a7202 */ /* 0x000fe20000000f00 */
[----:B------:R-:W-:Y:S01]  /*c31d0*/  IMAD.MOV.U32 R27, RZ, RZ, R123 ;  /* 0x000000ffff1b7224 */ /* 0x000fe200078e007b */
        /* <DEDUP_REMOVED lines=51> */
[----:B--2---:R2:W-:Y:S02]  /*c3510*/  STSM.16.M88.4 [R0], R20 ;  /* 0x0000001400007844 */ /* 0x0045e40000000200 */
[----:B------:R-:W-:Y:S06]  /*c3520*/  BAR.SYNC.DEFER_BLOCKING 0x0 ;  /* 0x0000000000007b1d */ /* 0x000fec0000010000 */
[----:B--2---:R-:W2:Y:S04]  /*c3530*/  LDL.LU R20, [R1+0xb94] ;  /* 0x000b940001147983 */ /* 0x004ea80000300800 */
[----:B------:R-:W2:Y:S04]  /*c3540*/  LDL.LU R21, [R1+0xb9c] ;  /* 0x000b9c0001157983 */ /* 0x000ea80000300800 */
[----:B------:R-:W2:Y:S04]  /*c3550*/  LDL.LU R22, [R1+0x794] ;  /* 0x0007940001167983 */ /* 0x000ea80000300800 */
[----:B------:R-:W2:Y:S04]  /*c3560*/  LDL.LU R23, [R1+0x79c] ;  /* 0x00079c0001177983 */ /* 0x000ea80000300800 */
[----:B------:R-:W4:Y:S04]  /*c3570*/  LDL.LU R28, [R1+0x394] ;  /* 0x00039400011c7983 */ /* 0x000f280000300800 */
[----:B------:R-:W4:Y:S04]  /*c3580*/  LDL.LU R29, [R1+0x39c] ;  /* 0x00039c00011d7983 */ /* 0x000f280000300800 */
[----:B------:R-:W4:Y:S04]  /*c3590*/  LDL.LU R32, [R1+0x1ba0] ;  /* 0x001ba00001207983 */ /* 0x000f280000300800 */
[----:B------:R-:W4:Y:S04]  /*c35a0*/  LDL.LU R33, [R1+0x1ba8] ;  /* 0x001ba80001217983 */ /* 0x000f280000300800 */
[----:B------:R-:W4:Y:S04]  /*c35b0*/  LDL.LU R34, [R1+0x17a0] ;  /* 0x0017a00001227983 */ /* 0x000f280000300800 */
[----:B------:R-:W4:Y:S04]  /*c35c0*/  LDL.LU R35, [R1+0x17a8] ;  /* 0x0017a80001237983 */ /* 0x000f280000300800 */
[----:B------:R-:W1:Y:S01]  /*c35d0*/  LDS.128 R224, [R12] ;  /* 0x000000000ce07984 */ /* 0x000e620000000c00 */
[----:B------:R-:W-:Y:S01]  /*c35e0*/  BAR.SYNC.DEFER_BLOCKING 0x0 ;  /* 0x0000000000007b1d */ /* 0x000fe20000010000 */
[----:B------:R-:W-:Y:S01]  /*c35f0*/  MOV R30, R125 ;  /* 0x0000007d001e7202 */ /* 0x000fe20000000f00 */
[----:B------:R-:W-:-:S04]  /*c3600*/  IMAD.MOV.U32 R31, RZ, RZ, R127 ;  /* 0x000000ffff1f7224 */ /* 0x000fc800078e007f */
[----:B---3--:R3:W-:Y:S02]  /*c3610*/  STSM.16.M88.4 [R0], R24 ;  /* 0x0000001800007844 */ /* 0x0087e40000000200 */
[----:B------:R-:W-:Y:S06]  /*c3620*/  BAR.SYNC.DEFER_BLOCKING 0x0 ;  /* 0x0000000000007b1d */ /* 0x000fec0000010000 */
[----:B---3--:R-:W3:Y:S04]  /*c3630*/  LDL.LU R24, [R1+0x13a0] ;  /* 0x0013a00001187983 */ /* 0x008ee80000300800 */
[----:B------:R-:W3:Y:S04]  /*c3640*/  LDL.LU R25, [R1+0x13a8] ;  /* 0x0013a80001197983 */ /* 0x000ee80000300800 */
[----:B------:R-:W3:Y:S04]  /*c3650*/  LDL.LU R26, [R1+0xfa0] ;  /* 0x000fa000011a7983 */ /* 0x000ee80000300800 */
[----:B------:R-:W3:Y:S04]  /*c3660*/  LDL.LU R27, [R1+0xfa8] ;  /* 0x000fa800011b7983 */ /* 0x000ee80000300800 */
[----:B------:R-:W1:Y:S01]  /*c3670*/  LDS.128 R220, [R12] ;  /* 0x000000000cdc7984 */ /* 0x000e620000000c00 */
[----:B------:R-:W-:Y:S06]  /*c3680*/  BAR.SYNC.DEFER_BLOCKING 0x0 ;  /* 0x0000000000007b1d */ /* 0x000fec0000010000 */
[----:B--2---:R2:W-:Y:S02]  /*c3690*/  STSM.16.M88.4 [R0], R20 ;  /* 0x0000001400007844 */ /* 0x0045e40000000200 */
[----:B------:R-:W-:Y:S06]  /*c36a0*/  BAR.SYNC.DEFER_BLOCKING 0x0 ;  /* 0x0000000000007b1d */ /* 0x000fec0000010000 */
[----:B--2---:R-:W2:Y:S04]  /*c36b0*/  LDL.LU R20, [R1+0xba0] ;  /* 0x000ba00001147983 */ /* 0x004ea80000300800 */
[----:B------:R-:W2:Y:S04]  /*c36c0*/  LDL.LU R21, [R1+0xba8] ;  /* 0x000ba80001157983 */ /* 0x000ea80000300800 */
[----:B------:R-:W2:Y:S04]  /*c36d0*/  LDL.LU R22, [R1+0x7a0] ;  /* 0x0007a00001167983 */ /* 0x000ea80000300800 */
[----:B------:R-:W2:Y:S04]  /*c36e0*/  LDL.LU R23, [R1+0x7a8] ;  /* 0x0007a80001177983 */ /* 0x000ea80000300800 */
[----:B------:R-:W1:Y:S01]  /*c36f0*/  LDS.128 R212, [R12] ;  /* 0x000000000cd47984 */ /* 0x000e620000000c00 */
[----:B------:R-:W-:Y:S06]  /*c3700*/  BAR.SYNC.DEFER_BLOCKING 0x0 ;  /* 0x0000000000007b1d */ /* 0x000fec0000010000 */
[----:B----4-:R-:W-:Y:S02]  /*c3710*/  STSM.16.M88.4 [R0], R28 ;  /* 0x0000001c00007844 */ /* 0x010fe40000000200 */
[----:B------:R-:W-:Y:S06]  /*c3720*/  BAR.SYNC.DEFER_BLOCKING 0x0 ;  /* 0x0000000000007b1d */ /* 0x000fec0000010000 */
[----:B------:R-:W4:Y:S02]  /*c3730*/  LDS.128 R204, [R12] ;  /* 0x000000000ccc7984 */ /* 0x000f240000000c00 */
[----:B------:R-:W-:Y:S06]  /*c3740*/  BAR.SYNC.DEFER_BLOCKING 0x0 ;  /* 0x0000000000007b1d */ /* 0x000fec0000010000 */
[----:B------:R-:W-:Y:S02]  /*c3750*/  STSM.16.M88.4 [R0], R32 ;  /* 0x0000002000007844 */ /* 0x000fe40000000200 */
[----:B------:R-:W-:Y:S06]  /*c3760*/  BAR.SYNC.DEFER_BLOCKING 0x0 ;  /* 0x0000000000007b1d */ /* 0x000fec0000010000 */
[----:B------:R-:W4:Y:S02]  /*c3770*/  LDS.128 R28, [R12] ;  /* 0x000000000c1c7984 */ /* 0x000f240000000c00 */
[----:B------:R-:W-:Y:S06]  /*c3780*/  BAR.SYNC.DEFER_BLOCKING 0x0 ;  /* 0x0000000000007b1d */ /* 0x000fec0000010000 */
[----:B---3--:R-:W-:Y:S02]  /*c3790*/  STSM.16.M88.4 [R0], R24 ;  /* 0x0000001800007844 */ /* 0x008fe40000000200 */
[----:B------:R-:W-:Y:S06]  /*c37a0*/  BAR.SYNC.DEFER_BLOCKING 0x0 ;  /* 0x0000000000007b1d */ /* 0x000fec0000010000 */
[----:B------:R-:W3:Y:S02]  /*c37b0*/  LDS.128 R24, [R12] ;  /* 0x000000000c187984 */ /* 0x000ee40000000c00 */
[----:B------:R-:W-:Y:S06]  /*c37c0*/  BAR.SYNC.DEFER_BLOCKING 0x0 ;  /* 0x0000000000007b1d */ /* 0x000fec0000010000 */
[----:B--2---:R2:W-:Y:S02]  /*c37d0*/  STSM.16.M88.4 [R0], R20 ;  /* 0x0000001400007844 */ /* 0x0045e40000000200 */
[----:B------:R-:W-:Y:S06]  /*c37e0*/  BAR.SYNC.DEFER_BLOCKING 0x0 ;  /* 0x0000000000007b1d */ /* 0x000fec0000010000 */
[----:B--2---:R-:W2:Y:S04]  /*c37f0*/  LDL.LU R20, [R1+0x3a0] ;  /* 0x0003a00001147983 */ /* 0x004ea80000300800 */
[----:B------:R-:W2:Y:S04]  /*c3800*/  LDL.LU R21, [R1+0x3a8] ;  /* 0x0003a80001157983 */ /* 0x000ea80000300800 */
[----:B------:R-:W4:Y:S04]  /*c3810*/  LDL.LU R32, [R1+0x1ba4] ;  /* 0x001ba40001207983 */ /* 0x000f280000300800 */
[----:B------:R-:W4:Y:S04]  /*c3820*/  LDL.LU R33, [R1+0x1bac] ;  /* 0x001bac0001217983 */ /* 0x000f280000300800 */
[----:B------:R-:W4:Y:S04]  /*c3830*/  LDL.LU R34, [R1+0x17a4] ;  /* 0x0017a40001227983 */ /* 0x000f280000300800 */
        /* <DEDUP_REMOVED lines=11> */
[----:B------:R-:W1:Y:S01]  /*c38f0*/  LDS.128 R36, [R12] ;  /* 0x000000000c247984 */ /* 0x000e620000000c00 */
[----:B------:R-:W-:Y:S01]  /*c3900*/  MOV R22, R128 ;  /* 0x0000008000167202 */ /* 0x000fe20000000f00 */
[----:B------:R-:W-:Y:S01]  /*c3910*/  IMAD.MOV.U32 R23, RZ, RZ, R130 ;  /* 0x000000ffff177224 */ /* 0x000fe200078e0082 */
[----:B------:R-:W-:Y:S06]  /*c3920*/  BAR.SYNC.DEFER_BLOCKING 0x0 ;  /* 0x0000000000007b1d */ /* 0x000fec0000010000 */
        /* <DEDUP_REMOVED lines=8> */
[----:B--2---:R-:W-:Y:S01]  /*c39b0*/  STSM.16.M88.4 [R0], R20 ;  /* 0x0000001400007844 */ /* 0x004fe20000000200 */
[----:B------:R-:W-:Y:S06]  /*c39c0*/  BAR.SYNC.DEFER_BLOCKING 0x0 ;  /* 0x0000000000007b1d */ /* 0x000fec0000010000 */
[----:B------:R-:W2:Y:S02]  /*c39d0*/  LDS.128 R20, [R12] ;  /* 0x000000000c147984 */ /* 0x000ea40000000c00 */
[----:B------:R-:W-:Y:S06]  /*c39e0*/  BAR.SYNC.DEFER_BLOCKING 0x0 ;  /* 0x0000000000007b1d */ /* 0x000fec0000010000 */
[----:B----4-:R-:W-:Y:S02]  /*c39f0*/  STSM.16.M88.4 [R0], R32 ;  /* 0x0000002000007844 */ /* 0x010fe40000000200 */
[----:B------:R-:W-:Y:S06]  /*c3a00*/  BAR.SYNC.DEFER_BLOCKING 0x0 ;  /* 0x0000000000007b1d */ /* 0x000fec0000010000 */
[----:B------:R-:W4:Y:S02]  /*c3a10*/  LDS.128 R40, [R12] ;  /* 0x000000000c287984 */ /* 0x000f240000000c00 */
[----:B------:R-:W-:Y:S06]  /*c3a20*/  BAR.SYNC.DEFER_BLOCKING 0x0 ;  /* 0x0000000000007b1d */ /* 0x000fec0000010000 */
[----:B---3--:R3:W-:Y:S02]  /*c3a30*/  STSM.16.M88.4 [R0], R44 ;  /* 0x0000002c00007844 */ /* 0x0087e40000000200 */
[----:B------:R-:W-:Y:S06]  /*c3a40*/  BAR.SYNC.DEFER_BLOCKING 0x0 ;  /* 0x0000000000007b1d */ /* 0x000fec0000010000 */
[----:B---3--:R-:W3:Y:S04]  /*c3a50*/  LDL.LU R44, [R1+0xbb0] ;  /* 0x000bb000012c7983 */ /* 0x008ee80000300800 */
[----:B------:R-:W3:Y:S04]  /*c3a60*/  LDL.LU R45, [R1+0xbb8] ;  /* 0x000bb800012d7983 */ /* 0x000ee80000300800 */
[----:B------:R-:W3:Y:S04]  /*c3a70*/  LDL.LU R46, [R1+0x7b0] ;  /* 0x0007b000012e7983 */ /* 0x000ee80000300800 */
[----:B------:R-:W3:Y:S04]  /*c3a80*/  LDL.LU R47, [R1+0x7b8] ;  /* 0x0007b800012f7983 */ /* 0x000ee80000300800 */
[----:B------:R-:W4:Y:S01]  /*c3a90*/  LDS.128 R32, [R12] ;  /* 0x000000000c207984 */ /* 0x000f220000000c00 */
[----:B------:R-:W-:Y:S06]  /*c3aa0*/  BAR.SYNC.DEFER_BLOCKING 0x0 ;  /* 0x0000000000007b1d */ /* 0x000fec0000010000 */
[----:B------:R-:W-:Y:S02]  /*c3ab0*/  STSM.16.M88.4 [R0], R48 ;  /* 0x0000003000007844 */ /* 0x000fe40000000200 */
[----:B------:R-:W-:Y:S01]  /*c3ac0*/  BAR.SYNC.DEFER_BLOCKING 0x0 ;  /* 0x0000000000007b1d */ /* 0x000fe20000010000 */
[----:B------:R-:W-:Y:S01]  /*c3ad0*/  MOV R66, R129 ;  /* 0x0000008100427202 */ /* 0x000fe20000000f00 */
[----:B------:R-:W-:-:S04]  /*c3ae0*/  IMAD.MOV.U32 R67, RZ, RZ, R131 ;  /* 0x000000ffff437224 */ /* 0x000fc800078e0083 */
[----:B------:R-:W4:Y:S02]  /*c3af0*/  LDS.128 R60, [R12] ;  /* 0x000000000c3c7984 */ /* 0x000f240000000c00 */
[----:B------:R-:W-:Y:S06]  /*c3b00*/  BAR.SYNC.DEFER_BLOCKING 0x0 ;  /* 0x0000000000007b1d */ /* 0x000fec0000010000 */
[----:B------:R-:W-:Y:S02]  /*c3b10*/  STSM.16.M88.4 [R0], R64 ;  /* 0x0000004000007844 */ /* 0x000fe40000000200 */
[----:B------:R-:W-:Y:S06]  /*c3b20*/  BAR.SYNC.DEFER_BLOCKING 0x0 ;  /* 0x0000000000007b1d */ /* 0x000fec0000010000 */
        /* <DEDUP_REMOVED lines=10> */
[----:B---3--:R3:W-:Y:S02]  /*c3bd0*/  STSM.16.M88.4 [R0], R44 ;  /* 0x0000002c00007844 */ /* 0x0087e40000000200 */
[----:B------:R-:W-:Y:S06]  /*c3be0*/  BAR.SYNC.DEFER_BLOCKING 0x0 ;  /* 0x0000000000007b1d */ /* 0x000fec0000010000 */
[----:B---3--:R-:W3:Y:S04]  /*c3bf0*/  LDL.LU R44, [R1+0x3b0] ;  /* 0x0003b000012c7983 */ /* 0x008ee80000300800 */
[----:B------:R-:W3:Y:S04]  /*c3c00*/  LDL.LU R45, [R1+0x3b8] ;  /* 0x0003b800012d7983 */ /* 0x000ee80000300800 */
[----:B------:R-:W2:Y:S04]  /*c3c10*/  LDL.LU R64, [R1+0x1bb4] ;  /* 0x001bb40001407983 */ /* 0x000ea80000300800 */
        /* <DEDUP_REMOVED lines=11> */
[----:B------:R-:W1:Y:S01]  /*c3cd0*/  LDS.128 R68, [R12] ;  /* 0x000000000c447984 */ /* 0x000e620000000c00 */
[----:B------:R-:W-:Y:S01]  /*c3ce0*/  MOV R46, R132 ;  /* 0x00000084002e7202 */ /* 0x000fe20000000f00 */
[----:B------:R-:W-:Y:S01]  /*c3cf0*/  IMAD.MOV.U32 R47, RZ, RZ, R134 ;  /* 0x000000ffff2f7224 */ /* 0x000fe200078e0086 */
[----:B------:R-:W-:Y:S06]  /*c3d00*/  BAR.SYNC.DEFER_BLOCKING 0x0 ;  /* 0x0000000000007b1d */ /* 0x000fec0000010000 */
[----:B------:R-:W4:Y:S04]  /*c3d10*/  LDL.LU R84, [R1+0x3b4] ;  /* 0x0003b40001547983 */ /* 0x000f280000300800 */
[----:B------:R-:W4:Y:S04]  /*c3d20*/  LDL.LU R85, [R1+0x3bc] ;  /* 0x0003bc0001557983 */ /* 0x000f280000300800 */
[----:B------:R-:W4:Y:S04]  /*c3d30*/  LDL.LU R96, [R1+0x1bc0] ;  /* 0x001bc00001607983 */ /* 0x000f280000300800 */
[----:B------:R-:W4:Y:S04]  /*c3d40*/  LDL.LU R97, [R1+0x1bc8] ;  /* 0x001bc80001617983 */ /* 0x000f280000300800 */
[----:B------:R-:W4:Y:S04]  /*c3d50*/  LDL.LU R98, [R1+0x17c0] ;  /* 0x0017c00001627983 */ /* 0x000f280000300800 */
[----:B------:R-:W4:Y:S04]  /*c3d60*/  LDL.LU R99, [R1+0x17c8] ;  /* 0x0017c80001637983 */ /* 0x000f280000300800 */
[----:B---3--:R-:W-:Y:S01]  /*c3d70*/  STSM.16.M88.4 [R0], R44 ;  /* 0x0000002c00007844 */ /* 0x008fe20000000200 */
[----:B------:R-:W-:Y:S06]  /*c3d80*/  BAR.SYNC.DEFER_BLOCKING 0x0 ;  /* 0x0000000000007b1d */ /* 0x000fec0000010000 */
[----:B------:R-:W3:Y:S02]  /*c3d90*/  LDS.128 R44, [R12] ;  /* 0x000000000c2c7984 */ /* 0x000ee40000000c00 */
[----:B------:R-:W-:Y:S06]  /*c3da0*/  BAR.SYNC.DEFER_BLOCKING 0x0 ;  /* 0x0000000000007b1d */ /* 0x000fec0000010000 */
[----:B--2---:R-:W-:Y:S02]  /*c3db0*/  STSM.16.M88.4 [R0], R64 ;  /* 0x0000004000007844 */ /* 0x004fe40000000200 */
[----:B------:R-:W-:Y:S06]  /*c3dc0*/  BAR.SYNC.DEFER_BLOCKING 0x0 ;  /* 0x0000000000007b1d */ /* 0x000fec0000010000 */
[----:B------:R-:W2:Y:S02]  /*c3dd0*/  LDS.128 R72, [R12] ;  /* 0x000000000c487984 */ /* 0x000ea40000000c00 */
[----:B------:R-:W-:Y:S06]  /*c3de0*/  BAR.SYNC.DEFER_BLOCKING 0x0 ;  /* 0x0000000000007b1d */ /* 0x000fec0000010000 */
[----:B----4-:R-:W-:Y:S02]  /*c3df0*/  STSM.16.M88.4 [R0], R76 ;  /* 0x0000004c00007844 */ /* 0x010fe40000000200 */
[----:B------:R-:W-:Y:S06]  /*c3e00*/  BAR.SYNC.DEFER_BLOCKING 0x0 ;  /* 0x0000000000007b1d */ /* 0x000fec0000010000 */
[----:B------:R-:W4:Y:S02]  /*c3e10*/  LDS.128 R64, [R12] ;  /* 0x000000000c407984 */ /* 0x000f240000000c00 */
[----:B------:R-:W-:Y:S06]  /*c3e20*/  BAR.SYNC.DEFER_BLOCKING 0x0 ;  /* 0x0000000000007b1d */ /* 0x000fec0000010000 */
[----:B------:R1:W-:Y:S02]  /*c3e30*/  STSM.16.M88.4 [R0], R80 ;  /* 0x0000005000007844 */ /* 0x0003e40000000200 */
[----:B------:R-:W-:Y:S06]  /*c3e40*/  BAR.SYNC.DEFER_BLOCKING 0x0 ;  /* 0x0000000000007b1d */ /* 0x000fec0000010000 */
[----:B-1----:R-:W3:Y:S04]  /*c3e50*/  LDL.LU R80, [R1+0x13c0] ;  /* 0x0013c00001507983 */ /* 0x002ee80000300800 */
[----:B------:R-:W3:Y:S04]  /*c3e60*/  LDL.LU R81, [R1+0x13c8] ;  /* 0x0013c80001517983 */ /* 0x000ee80000300800 */
[----:B------:R-:W3:Y:S04]  /*c3e70*/  LDL.LU R82, [R1+0xfc0] ;  /* 0x000fc00001527983 */ /* 0x000ee80000300800 */
[----:B------:R-:W3:Y:S04]  /*c3e80*/  LDL.LU R83, [R1+0xfc8] ;  /* 0x000fc80001537983 */ /* 0x000ee80000300800 */
[----:B------:R-:W2:Y:S04]  /*c3e90*/  LDL.LU R76, [R1+0xbc0] ;  /* 0x000bc000014c7983 */ /* 0x000ea80000300800 */
[----:B------:R-:W2:Y:S04]  /*c3ea0*/  LDL.LU R77, [R1+0xbc8] ;  /* 0x000bc800014d7983 */ /* 0x000ea80000300800 */
[----:B------:R-:W2:Y:S04]  /*c3eb0*/  LDL.LU R78, [R1+0x7c0] ;  /* 0x0007c000014e7983 */ /* 0x000ea80000300800 */
[----:B------:R-:W2:Y:S04]  /*c3ec0*/  LDL.LU R79, [R1+0x7c8] ;  /* 0x0007c800014f7983 */ /* 0x000ea80000300800 */
[----:B------:R-:W1:Y:S01]  /*c3ed0*/  LDS.128 R92, [R12] ;  /* 0x000000000c5c7984 */ /* 0x000e620000000c00 */
[----:B------:R-:W-:Y:S01]  /*c3ee0*/  MOV R86, R133 ;  /* 0x0000008500567202 */ /* 0x000fe20000000f00 */
[----:B------:R-:W-:Y:S01]  /*c3ef0*/  IMAD.MOV.U32 R87, RZ, RZ, R135 ;  /* 0x000000ffff577224 */ /* 0x000fe200078e0087 */
[----:B------:R-:W-:Y:S06]  /*c3f00*/  BAR.SYNC.DEFER_BLOCKING 0x0 ;  /* 0x0000000000007b1d */ /* 0x000fec0000010000 */
[----:B------:R-:W-:Y:S02]  /*c3f10*/  STSM.16.M88.4 [R0], R84 ;  /* 0x0000005400007844 */ /* 0x000fe40000000200 */
[----:B------:R-:W-:Y:S06]  /*c3f20*/  BAR.SYNC.DEFER_BLOCKING 0x0 ;  /* 0x0000000000007b1d */ /* 0x000fec0000010000 */
[----:B------:R-:W1:Y:S02]  /*c3f30*/  LDS.128 R88, [R12] ;  /* 0x000000000c587984 */ /* 0x000e640000000c00 */
[----:B------:R-:W-:Y:S06]  /*c3f40*/  BAR.SYNC.DEFER_BLOCKING 0x0 ;  /* 0x0000000000007b1d */ /* 0x000fec0000010000 */
[----:B------:R-:W-:Y:S02]  /*c3f50*/  STSM.16.M88.4 [R0], R96 ;  /* 0x0000006000007844 */ /* 0x000fe40000000200 */
[----:B------:R-:W-:Y:S06]  /*c3f60*/  BAR.SYNC.DEFER_BLOCKING 0x0 ;  /* 0x0000000000007b1d */ /* 0x000fec0000010000 */
[----:B------:R-:W1:Y:S02]  /*c3f70*/  LDS.128 R84, [R12] ;  /* 0x000000000c547984 */ /* 0x000e640000000c00 */
        /* <DEDUP_REMOVED lines=43> */
[----:B---3--:R-:W-:Y:S02]  /*c4230*/  STSM.16.M88.4 [R0], R104 ;  /* 0x0000006800007844 */ /* 0x008fe40000000200 */
[----:B------:R-:W-:Y:S06]  /*c4240*/  BAR.SYNC.DEFER_BLOCKING 0x0 ;  /* 0x0000000000007b1d */ /* 0x000fec0000010000 */
[----:B------:R-:W3:Y:S02]  /*c4250*/  LDS.128 R104, [R12] ;  /* 0x000000000c687984 */ /* 0x000ee40000000c00 */
[----:B------:R-:W-:Y:S06]  /*c4260*/  BAR.SYNC.DEFER_BLOCKING 0x0 ;  /* 0x0000000000007b1d */ /* 0x000fec0000010000 */
[----:B------:R1:W-:Y:S02]  /*c4270*/  STSM.16.M88.4 [R0], R108 ;  /* 0x0000006c00007844 */ /* 0x0003e40000000200 */
[----:B------:R-:W-:Y:S06]  /*c4280*/  BAR.SYNC.DEFER_BLOCKING 0x0 ;  /* 0x0000000000007b1d */ /* 0x000fec0000010000 */
[----:B-1----:R-:W2:Y:S04]  /*c4290*/  LDL.LU R108, [R1+0xbd0] ;  /* 0x000bd000016c7983 */ /* 0x002ea80000300800 */
        /* <DEDUP_REMOVED lines=59> */
[----:B------:R-:W2:Y:S04]  /*c4650*/  LDL.LU R140, [R1+0xbe0] ;  /* 0x000be000018c7983 */ /* 0x000ea80000300800 */
[----:B------:R-:W2:Y:S04]  /*c4660*/  LDL.LU R141, [R1+0xbe8] ;  /* 0x000be800018d7983 */ /* 0x000ea80000300800 */
[----:B------:R-:W2:Y:S04]  /*c4670*/  LDL.LU R142, [R1+0x7e0] ;  /* 0x0007e000018e7983 */ /* 0x000ea80000300800 */
[----:B------:R-:W2:Y:S04]  /*c4680*/  LDL.LU R143, [R1+0x7e8] ;  /* 0x0007e800018f7983 */ /* 0x000ea80000300800 */
[----:B------:R-:W4:Y:S01]  /*c4690*/  LDS.128 R128, [R12] ;  /* 0x000000000c807984 */ /* 0x000f220000000c00 */
        /* <DEDUP_REMOVED lines=61> */
[----:B------:R-:W4:Y:S04]  /*c4a70*/  LDL.LU R144, [R1+0xbf0] ;  /* 0x000bf00001907983 */ /* 0x000f280000300800 */
[----:B------:R-:W4:Y:S04]  /*c4a80*/  LDL.LU R145, [R1+0xbf8] ;  /* 0x000bf80001917983 */ /* 0x000f280000300800 */
[----:B------:R-:W4:Y:S04]  /*c4a90*/  LDL.LU R146, [R1+0x7f0] ;  /* 0x0007f00001927983 */ /* 0x000f280000300800 */
[----:B------:R-:W4:Y:S04]  /*c4aa0*/  LDL.LU R147, [R1+0x7f8] ;  /* 0x0007f80001937983 */ /* 0x000f280000300800 */
[----:B------:R-:W1:Y:S01]  /*c4ab0*/  LDS.128 R192, [R12] ;  /* 0x000000000cc07984 */ /* 0x000e620000000c00 */
        /* <DEDUP_REMOVED lines=9> */
[----:B--2---:R-:W-:Y:S02]  /*c4b50*/  STSM.16.M88.4 [R0], R184 ;  /* 0x000000b800007844 */ /* 0x004fe40000000200 */
[----:B------:R-:W-:Y:S06]  /*c4b60*/  BAR.SYNC.DEFER_BLOCKING 0x0 ;  /* 0x0000000000007b1d */ /* 0x000fec0000010000 */
[----:B------:R-:W2:Y:S02]  /*c4b70*/  LDS.128 R184, [R12] ;  /* 0x000000000cb87984 */ /* 0x000ea40000000c00 */
[----:B------:R-:W-:Y:S06]  /*c4b80*/  BAR.SYNC.DEFER_BLOCKING 0x0 ;  /* 0x0000000000007b1d */ /* 0x000fec0000010000 */
[----:B----4-:R4:W-:Y:S02]  /*c4b90*/  STSM.16.M88.4 [R0], R144 ;  /* 0x0000009000007844 */ /* 0x0109e40000000200 */
[----:B------:R-:W-:Y:S06]  /*c4ba0*/  BAR.SYNC.DEFER_BLOCKING 0x0 ;  /* 0x0000000000007b1d */ /* 0x000fec0000010000 */
[----:B----4-:R-:W4:Y:S04]  /*c4bb0*/  LDL.LU R144, [R1+0x3f0] ;  /* 0x0003f00001907983 */ /* 0x010f280000300800 */
[----:B------:R-:W4:Y:S04]  /*c4bc0*/  LDL.LU R145, [R1+0x3f8] ;  /* 0x0003f80001917983 */ /* 0x000f280000300800 */
[----:B------:R-:W3:Y:S04]  /*c4bd0*/  LDL.LU R196, [R1+0x1bf4] ;  /* 0x001bf40001c47983 */ /* 0x000ee80000300800 */
[----:B------:R-:W3:Y:S04]  /*c4be0*/  LDL.LU R197, [R1+0x1bfc] ;  /* 0x001bfc0001c57983 */ /* 0x000ee80000300800 */
[----:B------:R-:W3:Y:S04]  /*c4bf0*/  LDL.LU R198, [R1+0x17f4] ;  /* 0x0017f40001c67983 */ /* 0x000ee80000300800 */
[----:B------:R-:W3:Y:S04]  /*c4c00*/  LDL.LU R199, [R1+0x17fc] ;  /* 0x0017fc0001c77983 */ /* 0x000ee80000300800 */
[----:B------:R-:W2:Y:S01]  /*c4c10*/  LDS.128 R200, [R12] ;  /* 0x000000000cc87984 */ /* 0x000ea20000000c00 */
[----:B------:R-:W-:Y:S01]  /*c4c20*/  MOV R146, R148 ;  /* 0x0000009400927202 */ /* 0x000fe20000000f00 */
[----:B------:R-:W-:Y:S01]  /*c4c30*/  IMAD.MOV.U32 R147, RZ, RZ, R150 ;  /* 0x000000ffff937224 */ /* 0x000fe200078e0096 */
        /* <DEDUP_REMOVED lines=12> */
[----:B------:R-:W-:Y:S01]  /*c4d00*/  BAR.SYNC.DEFER_BLOCKING 0x0 ;  /* 0x0000000000007b1d */ /* 0x000fe20000010000 */
[----:B------:R-:W-:-:S05]  /*c4d10*/  IMAD R3, R11, R14, RZ ;  /* 0x0000000e0b037224 */ /* 0x000fca00078e02ff */
        /* <DEDUP_REMOVED lines=8> */
[----:B------:R-:W-:Y:S01]  /*c4da0*/  IMAD R5, R14, 0x80, R3 ;  /* 0x000000800e057824 */ /* 0x000fe200078e0203 */
[----:B------:R-:W-:-:S04]  /*c4db0*/  MOV R16, R2 ;  /* 0x0000000200107202 */ /* 0x000fc80000000f00 */
[C---:B------:R-:W-:Y:S02]  /*c4dc0*/  LEA R4, P1, R5.reuse, R8, 0x2 ;  /* 0x0000000805047211 */ /* 0x040fe400078210ff */
[C---:B------:R-:W-:Y:S02]  /*c4dd0*/  LEA R7, R14.reuse, R5, 0x7 ;  /* 0x000000050e077211 */ /* 0x040fe400078e38ff */
[----:B------:R-:W-:Y:S02]  /*c4de0*/  LEA.HI.X.SX32 R5, R5, R9, 0x2, P1 ;  /* 0x0000000905057211 */ /* 0x000fe400008f16ff */
[----:B------:R-:W-:Y:S02]  /*c4df0*/  ISETP.GE.AND P1, PT, R11, R16, PT ;  /* 0x000000100b00720c */ /* 0x000fe40003f26270 */
[----:B------:R-:W1:Y:S01]  /*c4e00*/  LDC R16, c[0x0][0x228] ;  /* 0x00008a00ff107b82 */ /* 0x000e620000000800 */
[----:B------:R-:W-:Y:S01]  /*c4e10*/  LEA R2, P0, R3, R8, 0x2 ;  /* 0x0000000803027211 */ /* 0x000fe200078010ff */
[----:B------:R-:W-:-:S03]  /*c4e20*/  IMAD R14, R14, 0x80, R7 ;  /* 0x000000800e0e7824 */ /* 0x000fc600078e0207 */
[----:B------:R-:W-:Y:S02]  /*c4e30*/  LEA.HI.X.SX32 R3, R3, R9, 0x2, P0 ;  /* 0x0000000903037211 */ /* 0x000fe400000f16ff */
[----:B------:R-:W-:Y:S02]  /*c4e40*/  ISETP.GE.AND P0, PT, R10, R235, PT ;  /* 0x000000eb0a00720c */ /* 0x000fe40003f06270 */
[CC--:B------:R-:W-:Y:S02]  /*c4e50*/  LEA R6, P2, R7.reuse, R8.reuse, 0x2 ;  /* 0x0000000807067211 */ /* 0x0c0fe400078410ff */
[C---:B------:R-:W-:Y:S02]  /*c4e60*/  LEA R8, P3, R14.reuse, R8, 0x2 ;  /* 0x000000080e087211 */ /* 0x040fe400078610ff */
[-C--:B------:R-:W-:Y:S02]  /*c4e70*/  LEA.HI.X.SX32 R7, R7, R9.reuse, 0x2, P2 ;  /* 0x0000000907077211 */ /* 0x080fe400010f16ff */
[----:B------:R-:W-:-:S02]  /*c4e80*/  LEA.HI.X.SX32 R9, R14, R9, 0x2, P3 ;  /* 0x000000090e097211 */ /* 0x000fc400018f16ff */
[----:B------:R-:W-:Y:S01]  /*c4e90*/  ISETP.LT.AND P3, PT, R15, R236, !P0 ;  /* 0x000000ec0f00720c */ /* 0x000fe20004761270 */
[----:B------:R-:W2:Y:S01]  /*c4ea0*/  LDC R14, c[0x0][0x248] ;  /* 0x00009200ff0e7b82 */ /* 0x000ea20000000800 */
[----:B------:R-:W-:Y:S02]  /*c4eb0*/  ISETP.LT.AND P2, PT, R13, R18, !P0 ;  /* 0x000000120d00720c */ /* 0x000fe40004741270 */
[----:B-1----:R-:W-:Y:S02]  /*c4ec0*/  ISETP.LT.AND P4, PT, R17, R16, !P0 ;  /* 0x000000101100720c */ /* 0x002fe40004781270 */
[----:B------:R-:W-:-:S04]  /*c4ed0*/  IADD3 R16, R10, 0x1, RZ ;  /* 0x000000010a107810 */ /* 0x000fc80007ffe0ff */
[----:B------:R-:W-:Y:S01]  /*c4ee0*/  ISETP.GE.AND P0, PT, R16, R233, PT ;  /* 0x000000e91000720c */ /* 0x000fe20003f06270 */
[----:B---3--:R1:W-:Y:S04]  /*c4ef0*/  STSM.16.M88.4 [R0], R196 ;  /* 0x000000c400007844 */ /* 0x0083e80000000200 */
[----:B-1----:R-:W3:Y:S04]  /*c4f00*/  LDL.LU R196, [R1+0x3f4] ;  /* 0x0003f40001c47983 */ /* 0x002ee80000300800 */
[----:B------:R-:W3:Y:S04]  /*c4f10*/  LDL.LU R197, [R1+0x3fc] ;  /* 0x0003fc0001c57983 */ /* 0x000ee80000300800 */
[----:B------:R-:W4:Y:S04]  /*c4f20*/  LDL.LU R235, [R1+0x1e20] ;  /* 0x001e200001eb7983 */ /* 0x000f280000300800 */
[----:B------:R-:W4:Y:S01]  /*c4f30*/  LDL.LU R16, [R1+0x1e00] ;  /* 0x001e000001107983 */ /* 0x000f220000300800 */
[----:B------:R-:W-:Y:S01]  /*c4f40*/  MOV R198, R149 ;  /* 0x0000009500c67202 */ /* 0x000fe20000000f00 */
[----:B------:R-:W-:Y:S01]  /*c4f50*/  IMAD.MOV.U32 R199, RZ, RZ, R151 ;  /* 0x000000ffffc77224 */ /* 0x000fe200078e0097 */
[----:B------:R-:W-:Y:S01]  /*c4f60*/  BAR.SYNC.DEFER_BLOCKING 0x0 ;  /* 0x0000000000007b1d */ /* 0x000fe20000010000 */
[----:B------:R-:W-:-:S05]  /*c4f70*/  ISETP.LT.AND P1, PT, R10, R19, !P1 ;  /* 0x000000130a00720c */ /* 0x000fca0004f21270 */
[----:B------:R-:W4:Y:S04]  /*c4f80*/  LDL.LU R233, [R1+0x800] ;  /* 0x0008000001e97983 */ /* 0x000f280000300800 */
[----:B------:R-:W1:Y:S01]  /*c4f90*/  LDS.128 R148, [R12] ;  /* 0x000000000c947984 */ /* 0x000e620000000c00 */
[----:B------:R-:W-:Y:S06]  /*c4fa0*/  BAR.SYNC.DEFER_BLOCKING 0x0 ;  /* 0x0000000000007b1d */ /* 0x000fec0000010000 */
[----:B---3--:R2:W-:Y:S02]  /*c4fb0*/  STSM.16.M88.4 [R0], R196 ;  /* 0x000000c400007844 */ /* 0x0085e40000000200 */
[----:B--2---:R-:W-:Y:S01]  /*c4fc0*/  IMAD R0, R10, R14, RZ ;  /* 0x0000000e0a007224 */ /* 0x004fe200078e02ff */
[----:B------:R-:W-:Y:S03]  /*c4fd0*/  BAR.SYNC.DEFER_BLOCKING 0x0 ;  /* 0x0000000000007b1d */ /* 0x000fe60000010000 */
[----:B------:R-:W-:Y:S01]  /*c4fe0*/  IMAD.WIDE R198, R0, 0x4, R2 ;  /* 0x0000000400c67825 */ /* 0x000fe200078e0202 */
[----:B------:R-:W-:-:S04]  /*c4ff0*/  ISETP.LT.AND P5, PT, R11, R234, !P0 ;  /* 0x000000ea0b00720c */ /* 0x000fc800047a1270 */
[----:B------:R-:W2:Y:S01]  /*c5000*/  LDC.64 R196, c[0x0][0x228] ;  /* 0x00008a00ffc47b82 */ /* 0x000ea20000000a00 */
[C---:B------:R-:W-:Y:S01]  /*c5010*/  IMAD.WIDE R236, R0.reuse, 0x4, R4 ;  /* 0x0000000400ec7825 */ /* 0x040fe200078e0204 */
[----:B----4-:R-:W-:Y:S04]  /*c5020*/  @P1 STG.E desc[UR60][R198.64], R16 ;  /* 0x00000010c6001986 */ /* 0x010fe8000c10193c */
[----:B------:R3:W-:Y:S04]  /*c5030*/  @P2 STG.E desc[UR60][R236.64], R235 ;  /* 0x000000ebec002986 */ /* 0x0007e8000c10193c */
[----:B---3--:R-:W3:Y:S04]  /*c5040*/  LDL.LU R236, [R1+0x1e10] ;  /* 0x001e100001ec7983 */ /* 0x008ee80000300800 */
[----:B------:R-:W4:Y:S01]  /*c5050*/  LDL.LU R237, [R1+0x1800] ;  /* 0x0018000001ed7983 */ /* 0x000f220000300800 */
[----:B------:R-:W-:-:S04]  /*c5060*/  IMAD.WIDE R198, R0, 0x4, R6 ;  /* 0x0000000400c67825 */ /* 0x000fc800078e0206 */
[C---:B------:R-:W-:Y:S01]  /*c5070*/  IMAD.WIDE R234, R0.reuse, 0x4, R8 ;  /* 0x0000000400ea7825 */ /* 0x040fe200078e0208 */
[----:B------:R-:W-:Y:S02]  /*c5080*/  ISETP.LT.AND P2, PT, R13, R239, !P0 ;  /* 0x000000ef0d00720c */ /* 0x000fe40004741270 */
[----:B------:R-:W1:Y:S01]  /*c5090*/  LDC R239, c[0x0][0x228] ;  /* 0x00008a00ffef7b82 */ /* 0x000e620000000800 */
[----:B---3--:R3:W-:Y:S04]  /*c50a0*/  @P4 STG.E desc[UR60][R198.64], R236 ;  /* 0x000000ecc6004986 */ /* 0x0087e8000c10193c */
[----:B----4-:R4:W-:Y:S01]  /*c50b0*/  @P3 STG.E desc[UR60][R234.64], R237 ;  /* 0x000000edea003986 */ /* 0x0109e2000c10193c */
[----:B------:R-:W-:Y:S02]  /*c50c0*/  ISETP.LT.AND P3, PT, R17, R238, !P0 ;  /* 0x000000ee1100720c */ /* 0x000fe40004761270 */
[----:B------:R-:W-:Y:S01]  /*c50d0*/  ISETP.LT.AND P0, PT, R15, R232, !P0 ;  /* 0x000000e80f00720c */ /* 0x000fe20004701270 */
[----:B------:R-:W2:Y:S04]  /*c50e0*/  LDL.LU R238, [R1] ;  /* 0x0000000001ee7983 */ /* 0x000ea80000300800 */
[----:B------:R-:W2:Y:S01]  /*c50f0*/  LDL.LU R232, [R1+0x1000] ;  /* 0x0010000001e87983 */ /* 0x000ea20000300800 */
[----:B------:R-:W-:Y:S01]  /*c5100*/  IMAD.IADD R16, R0, 0x1, R14 ;  /* 0x0000000100107824 */ /* 0x000fe200078e020e */
[----:B------:R-:W-:Y:S01]  /*c5110*/  IADD3 R0, R10, 0x2, RZ ;  /* 0x000000020a007810 */ /* 0x000fe20007ffe0ff */
[----:B---3--:R-:W3:Y:S02]  /*c5120*/  LDC.64 R198, c[0x0][0x228] ;  /* 0x00008a00ffc67b82 */ /* 0x008ee40000000a00 */
[----:B----4-:R-:W-:-:S04]  /*c5130*/  IMAD.WIDE R234, R16, 0x4, R2 ;  /* 0x0000000410ea7825 */ /* 0x010fc800078e0202 */
[----:B------:R-:W-:Y:S01]  /*c5140*/  IMAD.WIDE R236, R16, 0x4, R4 ;  /* 0x0000000410ec7825 */ /* 0x000fe200078e0204 */
[----:B--2---:R-:W-:Y:S02]  /*c5150*/  ISETP.GE.AND P1, PT, R0, R197, PT ;  /* 0x000000c50000720c */ /* 0x004fe40003f26270 */
[----:B------:R-:W2:Y:S01]  /*c5160*/  LDL.LU R197, [R1+0x1e04] ;  /* 0x001e040001c57983 */ /* 0x000ea20000300800 */
[----:B------:R-:W-:-:S03]  /*c5170*/  IMAD.IADD R0, R16, 0x1, R14 ;  /* 0x0000000110007824 */ /* 0x000fc600078e020e */
[----:B------:R4:W-:Y:S04]  /*c5180*/  @P5 STG.E desc[UR60][R234.64], R232 ;  /* 0x000000e8ea005986 */ /* 0x0009e8000c10193c */
[----:B------:R1:W-:Y:S01]  /*c5190*/  @P2 STG.E desc[UR60][R236.64], R233 ;  /* 0x000000e9ec002986 */ /* 0x0003e2000c10193c */
[----:B----4-:R-:W-:-:S04]  /*c51a0*/  IMAD.WIDE R234, R16, 0x4, R8 ;  /* 0x0000000410ea7825 */ /* 0x010fc800078e0208 */
[----:B-1----:R-:W-:Y:S02]  /*c51b0*/  IMAD.WIDE R232, R16, 0x4, R6 ;  /* 0x0000000410e87825 */ /* 0x002fe400078e0206 */
[----:B------:R-:W1:Y:S03]  /*c51c0*/  LDC R16, c[0x0][0x228] ;  /* 0x00008a00ff107b82 */ /* 0x000e660000000800 */
[----:B------:R-:W-:Y:S04]  /*c51d0*/  @P3 STG.E desc[UR60][R232.64], R238 ;  /* 0x000000eee8003986 */ /* 0x000fe8000c10193c */
[----:B------:R4:W-:Y:S01]  /*c51e0*/  @P0 STG.E desc[UR60][R234.64], R244 ;  /* 0x000000f4ea000986 */ /* 0x0009e2000c10193c */
[----:B------:R-:W-:-:S02]  /*c51f0*/  ISETP.LT.AND P4, PT, R11, R252, !P1 ;  /* 0x000000fc0b00720c */ /* 0x000fc40004f81270 */
[----:B-1----:R-:W-:Y:S01]  /*c5200*/  ISETP.LT.AND P2, PT, R17, R16, !P1 ;  /* 0x000000101100720c */ /* 0x002fe20004f41270 */
[----:B----4-:R-:W4:Y:S01]  /*c5210*/  LDL.LU R244, [R1+0x1804] ;  /* 0x0018040001f47983 */ /* 0x010f220000300800 */
[----:B------:R-:W-:Y:S01]  /*c5220*/  IADD3 R16, R10, 0x3, RZ ;  /* 0x000000030a107810 */ /* 0x000fe20007ffe0ff */
[----:B------:R-:W1:Y:S03]  /*c5230*/  LDC R252, c[0x0][0x228] ;  /* 0x00008a00fffc7b82 */ /* 0x000e660000000800 */
[----:B---3--:R-:W-:Y:S02]  /*c5240*/  ISETP.GE.AND P0, PT, R16, R199, PT ;  /* 0x000000c71000720c */ /* 0x008fe40003f06270 */
[----:B------:R-:W3:Y:S03]  /*c5250*/  LDL.LU R16, [R1+0x1e24] ;  /* 0x001e240001107983 */ /* 0x000ee60000300800 */
[----:B------:R-:W1:Y:S01]  /*c5260*/  LDC R238, c[0x0][0x228] ;  /* 0x00008a00ffee7b82 */ /* 0x000e620000000800 */
[----:B------:R-:W4:Y:S01]  /*c5270*/  LDL.LU R199, [R1+0x1e14] ;  /* 0x001e140001c77983 */ /* 0x000f220000300800 */
[----:B------:R-:W-:-:S06]  /*c5280*/  ISETP.LT.AND P3, PT, R13, R239, !P1 ;  /* 0x000000ef0d00720c */ /* 0x000fcc0004f61270 */
[----:B------:R-:W1:Y:S01]  /*c5290*/  LDC R239, c[0x0][0x228] ;  /* 0x00008a00ffef7b82 */ /* 0x000e620000000800 */
[----:B------:R-:W-:-:S07]  /*c52a0*/  IMAD.WIDE R236, R0, 0x4, R2 ;  /* 0x0000000400ec7825 */ /* 0x000fce00078e0202 */
[----:B------:R-:W4:Y:S01]  /*c52b0*/  LDC.64 R232, c[0x0][0x228] ;  /* 0x00008a00ffe87b82 */ /* 0x000f220000000a00 */
[----:B------:R-:W-:Y:S01]  /*c52c0*/  ISETP.LT.AND P1, PT, R15, R196, !P1 ;  /* 0x000000c40f00720c */ /* 0x000fe20004f21270 */
[----:B--2---:R2:W-:Y:S01]  /*c52d0*/  @P4 STG.E desc[UR60][R236.64], R197 ;  /* 0x000000c5ec004986 */ /* 0x0045e2000c10193c */
[----:B------:R-:W-:-:S04]  /*c52e0*/  IMAD.WIDE R234, R0, 0x4, R6 ;  /* 0x0000000400ea7825 */ /* 0x000fc800078e0206 */
[----:B--2---:R-:W-:-:S04]  /*c52f0*/  IMAD.WIDE R196, R0, 0x4, R4 ;  /* 0x0000000400c47825 */ /* 0x004fc800078e0204 */
[C---:B------:R-:W-:Y:S01]  /*c5300*/  IMAD.WIDE R236, R0.reuse, 0x4, R8 ;  /* 0x0000000400ec7825 */ /* 0x040fe200078e0208 */
[----:B-1----:R-:W-:Y:S02]  /*c5310*/  ISETP.LT.AND P4, PT, R11, R239, !P0 ;  /* 0x000000ef0b00720c */ /* 0x002fe40004781270 */
[----:B------:R-:W2:Y:S04]  /*c5320*/  LDL.LU R239, [R1+0x4] ;  /* 0x0000040001ef7983 */ /* 0x000ea80000300800 */
[----:B---3--:R1:W-:Y:S01]  /*c5330*/  @P3 STG.E desc[UR60][R196.64], R16 ;  /* 0x00000010c4003986 */ /* 0x0083e2000c10193c */
[----:B------:R-:W-:Y:S02]  /*c5340*/  ISETP.LT.AND P3, PT, R13, R252, !P0 ;  /* 0x000000fc0d00720c */ /* 0x000fe40004761270 */
[----:B------:R-:W-:Y:S01]  /*c5350*/  IADD3 R0, R0, R14, RZ ;  /* 0x0000000e00007210 */ /* 0x000fe20007ffe0ff */
[----:B----4-:R3:W-:Y:S01]  /*c5360*/  @P2 STG.E desc[UR60][R234.64], R199 ;  /* 0x000000c7ea002986 */ /* 0x0107e2000c10193c */
[----:B------:R-:W-:Y:S01]  /*c5370*/  ISETP.LT.AND P2, PT, R15, R198, !P0 ;  /* 0x000000c60f00720c */ /* 0x000fe20004741270 */
[----:B------:R-:W4:Y:S01]  /*c5380*/  LDC R252, c[0x0][0x228] ;  /* 0x00008a00fffc7b82 */ /* 0x000f220000000800 */
[----:B------:R-:W-:Y:S01]  /*c5390*/  ISETP.LT.AND P0, PT, R17, R238, !P0 ;  /* 0x000000ee1100720c */ /* 0x000fe20004701270 */
[----:B------:R3:W-:Y:S01]  /*c53a0*/  @P1 STG.E desc[UR60][R236.64], R244 ;  /* 0x000000f4ec001986 */ /* 0x0007e2000c10193c */
[----:B-1----:R-:W-:-:S03]  /*c53b0*/  VIADD R16, R10, 0x4 ;  /* 0x000000040a107836 */ /* 0x002fc60000000000 */
[----:B------:R-:W4:Y:S01]  /*c53c0*/  LDL.LU R238, [R1+0x804] ;  /* 0x0008040001ee7983 */ /* 0x000f220000300800 */
[----:B------:R-:W-:Y:S01]  /*c53d0*/  IMAD.WIDE R196, R0, 0x4, R2 ;  /* 0x0000000400c47825 */ /* 0x000fe200078e0202 */
[----:B---3--:R-:W1:Y:S01]  /*c53e0*/  LDC.64 R198, c[0x0][0x228] ;  /* 0x00008a00ffc67b82 */ /* 0x008e620000000a00 */
[----:B------:R-:W-:Y:S02]  /*c53f0*/  ISETP.GE.AND P1, PT, R16, R233, PT ;  /* 0x000000e91000720c */ /* 0x000fe40003f26270 */
[----:B------:R-:W3:Y:S01]  /*c5400*/  LDL.LU R16, [R1+0x1004] ;  /* 0x0010040001107983 */ /* 0x000ee20000300800 */
[----:B------:R-:W-:-:S04]  /*c5410*/  IMAD.WIDE R234, R0, 0x4, R4 ;  /* 0x0000000400ea7825 */ /* 0x000fc800078e0204 */
[----:B------:R-:W2:Y:S08]  /*c5420*/  LDC R236, c[0x0][0x228] ;  /* 0x00008a00ffec7b82 */ /* 0x000eb00000000800 */
[----:B------:R-:W1:Y:S08]  /*c5430*/  LDC R237, c[0x0][0x228] ;  /* 0x00008a00ffed7b82 */ /* 0x000e700000000800 */
[----:B------:R-:W1:Y:S08]  /*c5440*/  LDC R233, c[0x0][0x228] ;  /* 0x00008a00ffe97b82 */ /* 0x000e700000000800 */
[----:B------:R-:W1:Y:S01]  /*c5450*/  LDC R244, c[0x0][0x228] ;  /* 0x00008a00fff47b82 */ /* 0x000e620000000800 */
[----:B---3--:R3:W-:Y:S04]  /*c5460*/  @P4 STG.E desc[UR60][R196.64], R16 ;  /* 0x00000010c4004986 */ /* 0x0087e8000c10193c */
[----:B----4-:R4:W-:Y:S01]  /*c5470*/  @P3 STG.E desc[UR60][R234.64], R238 ;  /* 0x000000eeea003986 */ /* 0x0109e2000c10193c */
[----:B---3--:R-:W-:-:S02]  /*c5480*/  IADD3 R16, R10, 0x5, RZ ;  /* 0x000000050a107810 */ /* 0x008fc40007ffe0ff */
[----:B------:R-:W3:Y:S08]  /*c5490*/  LDC.64 R196, c[0x0][0x228] ;  /* 0x00008a00ffc47b82 */ /* 0x000ef00000000a00 */
[----:B----4-:R-:W4:Y:S01]  /*c54a0*/  LDC R238, c[0x0][0x228] ;  /* 0x00008a00ffee7b82 */ /* 0x010f220000000800 */
[----:B--2---:R-:W-:Y:S01]  /*c54b0*/  ISETP.LT.AND P3, PT, R13, R236, !P1 ;  /* 0x000000ec0d00720c */ /* 0x004fe20004f61270 */
[----:B------:R-:W-:Y:S01]  /*c54c0*/  IMAD.WIDE R234, R0, 0x4, R6 ;  /* 0x0000000400ea7825 */ /* 0x000fe200078e0206 */
[----:B-1----:R-:W-:-:S03]  /*c54d0*/  ISETP.LT.AND P4, PT, R11, R237, !P1 ;  /* 0x000000ed0b00720c */ /* 0x002fc60004f81270 */
[----:B------:R-:W-:Y:S01]  /*c54e0*/  IMAD.WIDE R236, R0, 0x4, R8 ;  /* 0x0000000400ec7825 */ /* 0x000fe200078e0208 */
[----:B------:R-:W-:Y:S04]  /*c54f0*/  @P0 STG.E desc[UR60][R234.64], R239 ;  /* 0x000000efea000986 */ /* 0x000fe8000c10193c */
[----:B------:R1:W-:Y:S01]  /*c5500*/  @P2 STG.E desc[UR60][R236.64], R245 ;  /* 0x000000f5ec002986 */ /* 0x0003e2000c10193c */
[----:B------:R-:W-:-:S03]  /*c5510*/  ISETP.GE.AND P2, PT, R16, R199, PT ;  /* 0x000000c71000720c */ /* 0x000fc60003f46270 */
[----:B-1----:R-:W2:Y:S01]  /*c5520*/  LDL.LU R245, [R1+0x1008] ;  /* 0x0010080001f57983 */ /* 0x002ea20000300800 */
[----:B----4-:R-:W-:Y:S02]  /*c5530*/  ISETP.LT.AND P5, PT, R17, R238, !P1 ;  /* 0x000000ee1100720c */ /* 0x010fe40004fa1270 */
[----:B------:R-:W-:Y:S02]  /*c5540*/  ISETP.LT.AND P1, PT, R15, R232, !P1 ;  /* 0x000000e80f00720c */ /* 0x000fe40004f21270 */
[----:B------:R-:W4:Y:S04]  /*c5550*/  LDL.LU R232, [R1+0x1e18] ;  /* 0x001e180001e87983 */ /* 0x000f280000300800 */
[----:B------:R-:W3:Y:S04]  /*c5560*/  LDL.LU R16, [R1+0x1e08] ;  /* 0x001e080001107983 */ /* 0x000ee80000300800 */
[----:B------:R-:W2:Y:S01]  /*c5570*/  LDL.LU R199, [R1+0x1e28] ;  /* 0x001e280001c77983 */ /* 0x000ea20000300800 */
[----:B------:R-:W-:-:S04]  /*c5580*/  IMAD.IADD R0, R0, 0x1, R14 ;  /* 0x0000000100007824 */ /* 0x000fc800078e020e */
[----:B------:R-:W-:-:S04]  /*c5590*/  IMAD.WIDE R234, R0, 0x4, R2 ;  /* 0x0000000400ea7825 */ /* 0x000fc800078e0202 */
[----:B------:R-:W-:Y:S01]  /*c55a0*/  IMAD.WIDE R236, R0, 0x4, R4 ;  /* 0x0000000400ec7825 */ /* 0x000fe200078e0204 */
[----:B---3--:R1:W-:Y:S04]  /*c55b0*/  @P4 STG.E desc[UR60][R234.64], R16 ;  /* 0x00000010ea004986 */ /* 0x0083e8000c10193c */
[----:B--2---:R2:W-:Y:S01]  /*c55c0*/  @P3 STG.E desc[UR60][R236.64], R199 ;  /* 0x000000c7ec003986 */ /* 0x0045e2000c10193c */
[----:B-1----:R-:W-:-:S03]  /*c55d0*/  VIADD R16, R10, 0x6 ;  /* 0x000000060a107836 */ /* 0x002fc60000000000 */
[----:B--2---:R-:W2:Y:S02]  /*c55e0*/  LDL.LU R237, [R1+0x1808] ;  /* 0x0018080001ed7983 */ /* 0x004ea40000300800 */
[----:B------:R-:W-:Y:S01]  /*c55f0*/  ISETP.GE.AND P0, PT, R16, R197, PT ;  /* 0x000000c51000720c */ /* 0x000fe20003f06270 */
[----:B------:R-:W1:Y:S01]  /*c5600*/  LDC R199, c[0x0][0x228] ;  /* 0x00008a00ffc77b82 */ /* 0x000e620000000800 */
[----:B------:R-:W3:Y:S01]  /*c5610*/  LDL.LU R16, [R1+0x808] ;  /* 0x0008080001107983 */ /* 0x000ee20000300800 */
[----:B------:R-:W-:Y:S01]  /*c5620*/  IMAD.WIDE R238, R0, 0x4, R6 ;  /* 0x0000000400ee7825 */ /* 0x000fe200078e0206 */
[----:B------:R-:W-:-:S03]  /*c5630*/  ISETP.LT.AND P3, PT, R11, R233, !P2 ;  /* 0x000000e90b00720c */ /* 0x000fc60005761270 */
[C---:B------:R-:W-:Y:S01]  /*c5640*/  IMAD.WIDE R234, R0.reuse, 0x4, R8 ;  /* 0x0000000400ea7825 */ /* 0x040fe200078e0208 */
[----:B----4-:R4:W-:Y:S01]  /*c5650*/  @P5 STG.E desc[UR60][R238.64], R232 ;  /* 0x000000e8ee005986 */ /* 0x0109e2000c10193c */
[----:B------:R-:W-:Y:S02]  /*c5660*/  ISETP.LT.AND P5, PT, R13, R244, !P2 ;  /* 0x000000f40d00720c */ /* 0x000fe400057a1270 */
[----:B------:R-:W-:Y:S01]  /*c5670*/  IADD3 R0, R0, R14, RZ ;  /* 0x0000000e00007210 */ /* 0x000fe20007ffe0ff */
[----:B------:R-:W3:Y:S01]  /*c5680*/  LDL.LU R197, [R1+0x8] ;  /* 0x0000080001c57983 */ /* 0x000ee20000300800 */
[----:B------:R-:W-:Y:S01]  /*c5690*/  ISETP.LT.AND P4, PT, R17, R252, !P2 ;  /* 0x000000fc1100720c */ /* 0x000fe20005781270 */
[----:B------:R-:W3:Y:S01]  /*c56a0*/  LDC R244, c[0x0][0x228] ;  /* 0x00008a00fff47b82 */ /* 0x000ee20000000800 */
[----:B------:R-:W-:-:S07]  /*c56b0*/  ISETP.LT.AND P6, PT, R15, R198, !P2 ;  /* 0x000000c60f00720c */ /* 0x000fce00057c1270 */
[----:B----4-:R-:W4:Y:S01]  /*c56c0*/  LDC.64 R232, c[0x0][0x228] ;  /* 0x00008a00ffe87b82 */ /* 0x010f220000000a00 */
[----:B-1----:R-:W-:Y:S01]  /*c56d0*/  ISETP.LT.AND P2, PT, R11, R199, !P0 ;  /* 0x000000c70b00720c */ /* 0x002fe20004741270 */
[----:B------:R-:W-:-:S06]  /*c56e0*/  IMAD.WIDE R198, R0, 0x4, R2 ;  /* 0x0000000400c67825 */ /* 0x000fcc00078e0202 */
[----:B------:R-:W1:Y:S01]  /*c56f0*/  LDC R252, c[0x0][0x228] ;  /* 0x00008a00fffc7b82 */ /* 0x000e620000000800 */
[----:B--2---:R2:W-:Y:S04]  /*c5700*/  @P1 STG.E desc[UR60][R234.64], R237 ;  /* 0x000000edea001986 */ /* 0x0045e8000c10193c */
[----:B------:R4:W-:Y:S01]  /*c5710*/  @P3 STG.E desc[UR60][R198.64], R245 ;  /* 0x000000f5c6003986 */ /* 0x0009e2000c10193c */
[----:B--2---:R-:W-:-:S04]  /*c5720*/  IMAD.WIDE R234, R0, 0x4, R4 ;  /* 0x0000000400ea7825 */ /* 0x004fc800078e0204 */
[C---:B------:R-:W-:Y:S01]  /*c5730*/  IMAD.WIDE R236, R0.reuse, 0x4, R6 ;  /* 0x0000000400ec7825 */ /* 0x040fe200078e0206 */
[----:B---3--:R2:W-:Y:S03]  /*c5740*/  @P5 STG.E desc[UR60][R234.64], R16 ;  /* 0x00000010ea005986 */ /* 0x0085e6000c10193c */
[C---:B------:R-:W-:Y:S01]  /*c5750*/  IMAD.WIDE R238, R0.reuse, 0x4, R8 ;  /* 0x0000000400ee7825 */ /* 0x040fe200078e0208 */
[----:B------:R-:W-:Y:S01]  /*c5760*/  ISETP.LT.AND P1, PT, R15, R196, !P0 ;  /* 0x000000c40f00720c */ /* 0x000fe20004721270 */
[----:B----4-:R-:W3:Y:S01]  /*c5770*/  LDC R245, c[0x0][0x228] ;  /* 0x00008a00fff57b82 */ /* 0x010ee20000000800 */
[----:B--2---:R-:W2:Y:S01]  /*c5780*/  LDL.LU R235, [R1+0x1e0c] ;  /* 0x001e0c0001eb7983 */ /* 0x004ea20000300800 */
[----:B------:R-:W-:-:S06]  /*c5790*/  IMAD.IADD R0, R0, 0x1, R14 ;  /* 0x0000000100007824 */ /* 0x000fcc00078e020e */
[----:B------:R-:W4:Y:S01]  /*c57a0*/  LDC.64 R198, c[0x0][0x228] ;  /* 0x00008a00ffc67b82 */ /* 0x000f220000000a00 */
[----:B------:R1:W-:Y:S01]  /*c57b0*/  @P4 STG.E desc[UR60][R236.64], R197 ;  /* 0x000000c5ec004986 */ /* 0x0003e2000c10193c */
[----:B------:R-:W-:-:S03]  /*c57c0*/  IADD3 R16, R10, 0x7, RZ ;  /* 0x000000070a107810 */ /* 0x000fc60007ffe0ff */
[----:B------:R1:W-:Y:S04]  /*c57d0*/  @P6 STG.E desc[UR60][R238.64], R246 ;  /* 0x000000f6ee006986 */ /* 0x0003e8000c10193c */
[----:B------:R-:W4:Y:S01]  /*c57e0*/  LDL.LU R14, [R1+0x1e2c] ;  /* 0x001e2c00010e7983 */ /* 0x000f220000300800 */
[----:B-1----:R-:W-:Y:S01]  /*c57f0*/  IMAD.WIDE R196, R0, 0x4, R2 ;  /* 0x0000000400c47825 */ /* 0x002fe200078e0202 */
[----:B------:R-:W-:-:S03]  /*c5800*/  ISETP.LT.AND P5, PT, R13, R244, !P0 ;  /* 0x000000f40d00720c */ /* 0x000fc600047a1270 */
[----:B------:R-:W-:Y:S01]  /*c5810*/  IMAD.WIDE R236, R0, 0x4, R6 ;  /* 0x0000000400ec7825 */ /* 0x000fe200078e0206 */
[----:B------:R-:W1:Y:S01]  /*c5820*/  LDC R246, c[0x0][0x228] ;  /* 0x00008a00fff67b82 */ /* 0x000e620000000800 */
[----:B--2---:R2:W-:Y:S01]  /*c5830*/  @P2 STG.E desc[UR60][R196.64], R235 ;  /* 0x000000ebc4002986 */ /* 0x0045e2000c10193c */
[----:B------:R-:W-:Y:S01]  /*c5840*/  ISETP.GE.AND P2, PT, R16, R233, PT ;  /* 0x000000e91000720c */ /* 0x000fe20003f46270 */
[C---:B------:R-:W-:Y:S01]  /*c5850*/  IMAD.WIDE R238, R0.reuse, 0x4, R8 ;  /* 0x0000000400ee7825 */ /* 0x040fe200078e0208 */
[----:B---3--:R-:W-:Y:S01]  /*c5860*/  ISETP.LT.AND P0, PT, R17, R245, !P0 ;  /* 0x000000f51100720c */ /* 0x008fe20004701270 */
[----:B------:R-:W3:Y:S01]  /*c5870*/  LDL.LU R16, [R1+0x180c] ;  /* 0x00180c0001107983 */ /* 0x000ee20000300800 */
[----:B------:R-:W-:Y:S02]  /*c5880*/  ISETP.LT.AND P3, PT, R11, R252, !P2 ;  /* 0x000000fc0b00720c */ /* 0x000fe40005761270 */
[----:B------:R-:W3:Y:S01]  /*c5890*/  LDC R245, c[0x0][0x228] ;  /* 0x00008a00fff57b82 */ /* 0x000ee20000000800 */
[----:B------:R-:W3:Y:S01]  /*c58a0*/  LDL.LU R252, [R1+0x1e1c] ;  /* 0x001e1c0001fc7983 */ /* 0x000ee20000300800 */
[----:B--2---:R-:W-:-:S06]  /*c58b0*/  IMAD.WIDE R234, R0, 0x4, R4 ;  /* 0x0000000400ea7825 */ /* 0x004fcc00078e0204 */
[----:B------:R-:W2:Y:S01]  /*c58c0*/  LDC R244, c[0x0][0x228] ;  /* 0x00008a00fff47b82 */ /* 0x000ea20000000800 */
[----:B----4-:R4:W-:Y:S01]  /*c58d0*/  @P5 STG.E desc[UR60][R234.64], R14 ;  /* 0x0000000eea005986 */ /* 0x0109e2000c10193c */
[----:B-1----:R-:W-:-:S06]  /*c58e0*/  ISETP.LT.AND P4, PT, R13, R246, !P2 ;  /* 0x000000f60d00720c */ /* 0x002fcc0005781270 */
[----:B------:R-:W1:Y:S08]  /*c58f0*/  LDC R246, c[0x0][0x228] ;  /* 0x00008a00fff67b82 */ /* 0x000e700000000800 */
[----:B----4-:R-:W4:Y:S08]  /*c5900*/  LDC R14, c[0x0][0x248] ;  /* 0x00009200ff0e7b82 */ /* 0x010f300000000800 */
[----:B------:R-:W2:Y:S08]  /*c5910*/  LDC R233, c[0x0][0x228] ;  /* 0x00008a00ffe97b82 */ /* 0x000eb00000000800 */
[----:B------:R-:W2:Y:S01]  /*c5920*/  LDC.64 R196, c[0x0][0x228] ;  /* 0x00008a00ffc47b82 */ /* 0x000ea20000000a00 */
[----:B---3--:R3:W-:Y:S04]  /*c5930*/  @P0 STG.E desc[UR60][R236.64], R252 ;  /* 0x000000fcec000986 */ /* 0x0087e8000c10193c */
[----:B------:R1:W-:Y:S01]  /*c5940*/  @P1 STG.E desc[UR60][R238.64], R16 ;  /* 0x00000010ee001986 */ /* 0x0003e2000c10193c */
[----:B----4-:R-:W-:Y:S01]  /*c5950*/  IMAD.IADD R0, R0, 0x1, R14 ;  /* 0x0000000100007824 */ /* 0x010fe200078e020e */
[----:B------:R-:W-:Y:S01]  /*c5960*/  ISETP.LT.AND P6, PT, R15, R232, !P2 ;  /* 0x000000e80f00720c */ /* 0x000fe200057c1270 */
[----:B---3--:R-:W3:Y:S01]  /*c5970*/  LDC R252, c[0x0][0x228] ;  /* 0x00008a00fffc7b82 */ /* 0x008ee20000000800 */
[----:B-1----:R-:W4:Y:S04]  /*c5980*/  LDL.LU R238, [R1+0x100c] ;  /* 0x00100c0001ee7983 */ /* 0x002f280000300800 */
[----:B------:R-:W3:Y:S01]  /*c5990*/  LDL.LU R239, [R1+0x80c] ;  /* 0x00080c0001ef7983 */ /* 0x000ee20000300800 */
[----:B------:R-:W-:Y:S01]  /*c59a0*/  IMAD.WIDE R234, R0, 0x4, R2 ;  /* 0x0000000400ea7825 */ /* 0x000fe200078e0202 */
[----:B------:R-:W-:-:S03]  /*c59b0*/  IADD3 R16, R10, 0x8, RZ ;  /* 0x000000080a107810 */ /* 0x000fc60007ffe0ff */
[----:B------:R-:W-:Y:S01]  /*c59c0*/  IMAD.WIDE R236, R0, 0x4, R4 ;  /* 0x0000000400ec7825 */ /* 0x000fe200078e0204 */
[----:B------:R-:W-:Y:S02]  /*c59d0*/  ISETP.GE.AND P1, PT, R16, R199, PT ;  /* 0x000000c71000720c */ /* 0x000fe40003f26270 */
[----:B------:R-:W-:Y:S01]  /*c59e0*/  ISETP.LT.AND P2, PT, R17, R246, !P2 ;  /* 0x000000f61100720c */ /* 0x000fe20005741270 */
[----:B------:R-:W-:Y:S01]  /*c59f0*/  VIADD R16, R10, 0x9 ;  /* 0x000000090a107836 */ /* 0x000fe20000000000 */
[----:B------:R-:W3:Y:S01]  /*c5a00*/  LDL.LU R246, [R1+0x1400] ;  /* 0x0014000001f67983 */ /* 0x000ee20000300800 */
[----:B--2---:R-:W-:Y:S02]  /*c5a10*/  ISETP.LT.AND P5, PT, R13, R244, !P1 ;  /* 0x000000f40d00720c */ /* 0x004fe40004fa1270 */
[----:B------:R-:W1:Y:S01]  /*c5a20*/  LDC R244, c[0x0][0x228] ;  /* 0x00008a00fff47b82 */ /* 0x000e620000000800 */
[----:B------:R-:W-:Y:S02]  /*c5a30*/  ISETP.GE.AND P0, PT, R16, R197, PT ;  /* 0x000000c51000720c */ /* 0x000fe40003f06270 */
[----:B------:R-:W-:-:S05]  /*c5a40*/  IADD3 R16, R0, R14, RZ ;  /* 0x0000000e00107210 */ /* 0x000fca0007ffe0ff */
[----:B------:R-:W2:Y:S01]  /*c5a50*/  LDC R197, c[0x0][0x228] ;  /* 0x00008a00ffc57b82 */ /* 0x000ea20000000800 */
[----:B----4-:R-:W-:Y:S04]  /*c5a60*/  @P3 STG.E desc[UR60][R234.64], R238 ;  /* 0x000000eeea003986 */ /* 0x010fe8000c10193c */
[----:B---3--:R3:W-:Y:S01]  /*c5a70*/  @P4 STG.E desc[UR60][R236.64], R239 ;  /* 0x000000efec004986 */ /* 0x0087e2000c10193c */
[----:B------:R-:W-:Y:S02]  /*c5a80*/  ISETP.LT.AND P3, PT, R15, R198, !P1 ;  /* 0x000000c60f00720c */ /* 0x000fe40004f61270 */
[----:B------:R-:W-:Y:S01]  /*c5a90*/  ISETP.LT.AND P4, PT, R17, R245, !P1 ;  /* 0x000000f51100720c */ /* 0x000fe20004f81270 */
[----:B------:R-:W4:Y:S01]  /*c5aa0*/  LDC.64 R198, c[0x0][0x228] ;  /* 0x00008a00ffc67b82 */ /* 0x000f220000000a00 */
[----:B------:R-:W-:Y:S01]  /*c5ab0*/  ISETP.LT.AND P1, PT, R11, R233, !P1 ;  /* 0x000000e90b00720c */ /* 0x000fe20004f21270 */
[C---:B------:R-:W-:Y:S01]  /*c5ac0*/  IMAD.WIDE R232, R0.reuse, 0x4, R8 ;  /* 0x0000000400e87825 */ /* 0x040fe200078e0208 */
[----:B---3--:R-:W3:Y:S03]  /*c5ad0*/  LDL.LU R237, [R1+0xc] ;  /* 0x00000c0001ed7983 */ /* 0x008ee60000300800 */
[----:B------:R-:W-:-:S02]  /*c5ae0*/  IMAD.WIDE R234, R0, 0x4, R6 ;  /* 0x0000000400ea7825 */ /* 0x000fc400078e0206 */
[----:B------:R-:W1:Y:S01]  /*c5af0*/  LDC R238, c[0x0][0x228] ;  /* 0x00008a00ffee7b82 */ /* 0x000e620000000800 */
[----:B------:R-:W2:Y:S07]  /*c5b00*/  LDL.LU R0, [R1+0x1e30] ;  /* 0x001e300001007983 */ /* 0x000eae0000300800 */
[----:B------:R-:W1:Y:S08]  /*c5b10*/  LDC R245, c[0x0][0x228] ;  /* 0x00008a00fff57b82 */ /* 0x000e700000000800 */
[----:B------:R-:W1:Y:S01]  /*c5b20*/  LDC R239, c[0x0][0x228] ;  /* 0x00008a00ffef7b82 */ /* 0x000e620000000800 */
[----:B---3--:R3:W-:Y:S01]  /*c5b30*/  @P2 STG.E desc[UR60][R234.64], R237 ;  /* 0x000000edea002986 */ /* 0x0087e2000c10193c */
[----:B------:R-:W-:-:S03]  /*c5b40*/  ISETP.LT.AND P2, PT, R11, R252, !P0 ;  /* 0x000000fc0b00720c */ /* 0x000fc60004741270 */
[----:B------:R4:W-:Y:S01]  /*c5b50*/  @P6 STG.E desc[UR60][R232.64], R247 ;  /* 0x000000f7e8006986 */ /* 0x0009e2000c10193c */
[----:B---3--:R-:W-:-:S03]  /*c5b60*/  IMAD.WIDE R236, R16, 0x4, R2 ;  /* 0x0000000410ec7825 */ /* 0x008fc600078e0202 */
[----:B----4-:R-:W3:Y:S01]  /*c5b70*/  LDL.LU R247, [R1+0x1810] ;  /* 0x0018100001f77983 */ /* 0x010ee20000300800 */
[----:B------:R-:W-:-:S03]  /*c5b80*/  IMAD.WIDE R232, R16, 0x4, R4 ;  /* 0x0000000410e87825 */ /* 0x000fc600078e0204 */
[----:B--2---:R2:W-:Y:S01]  /*c5b90*/  @P1 STG.E desc[UR60][R236.64], R0 ;  /* 0x00000000ec001986 */ /* 0x0045e2000c10193c */
[----:B------:R-:W-:-:S03]  /*c5ba0*/  IMAD.WIDE R234, R16, 0x4, R6 ;  /* 0x0000000410ea7825 */ /* 0x000fc600078e0206 */
[----:B------:R-:W4:Y:S01]  /*c5bb0*/  LDL.LU R252, [R1+0xc00] ;  /* 0x000c000001fc7983 */ /* 0x000f220000300800 */
[----:B--2---:R-:W-:-:S04]  /*c5bc0*/  IMAD.WIDE R236, R16, 0x4, R8 ;  /* 0x0000000410ec7825 */ /* 0x004fc800078e0208 */
[----:B------:R-:W-:Y:S02]  /*c5bd0*/  IMAD.IADD R0, R16, 0x1, R14 ;  /* 0x0000000110007824 */ /* 0x000fe400078e020e */
[----:B------:R-:W2:Y:S04]  /*c5be0*/  LDL.LU R16, [R1+0x1c00] ;  /* 0x001c000001107983 */ /* 0x000ea80000300800 */
[----:B--2---:R2:W-:Y:S04]  /*c5bf0*/  @P5 STG.E desc[UR60][R232.64], R16 ;  /* 0x00000010e8005986 */ /* 0x0045e8000c10193c */
[----:B------:R1:W-:Y:S01]  /*c5c00*/  @P4 STG.E desc[UR60][R234.64], R246 ;  /* 0x000000f6ea004986 */ /* 0x0003e2000c10193c */
[----:B--2---:R-:W-:-:S03]  /*c5c10*/  IADD3 R16, R10, 0xa, RZ ;  /* 0x0000000a0a107810 */ /* 0x004fc60007ffe0ff */
[----:B---3--:R2:W-:Y:S01]  /*c5c20*/  @P3 STG.E desc[UR60][R236.64], R247 ;  /* 0x000000f7ec003986 */ /* 0x0085e2000c10193c */
[----:B------:R-:W-:-:S03]  /*c5c30*/  ISETP.GE.AND P1, PT, R16, R199, PT ;  /* 0x000000c71000720c */ /* 0x000fc60003f26270 */
[----:B-1----:R-:W3:Y:S01]  /*c5c40*/  LDL.LU R246, [R1+0x1e34] ;  /* 0x001e340001f67983 */ /* 0x002ee20000300800 */
[----:B------:R-:W-:Y:S02]  /*c5c50*/  ISETP.LT.AND P3, PT, R17, R238, !P0 ;  /* 0x000000ee1100720c */ /* 0x000fe40004761270 */
[----:B------:R-:W-:Y:S01]  /*c5c60*/  ISETP.LT.AND P6, PT, R13, R244, !P1 ;  /* 0x000000f40d00720c */ /* 0x000fe20004fc1270 */
[----:B--2---:R-:W2:Y:S04]  /*c5c70*/  LDL.LU R247, [R1+0x1c04] ;  /* 0x001c040001f77983 */ /* 0x004ea80000300800 */
[----:B------:R-:W3:Y:S04]  /*c5c80*/  LDL.LU R16, [R1+0x10] ;  /* 0x0000100001107983 */ /* 0x000ee80000300800 */
[----:B------:R-:W2:Y:S04]  /*c5c90*/  LDL.LU R238, [R1+0x400] ;  /* 0x0004000001ee7983 */ /* 0x000ea80000300800 */
[----:B------:R-:W3:Y:S01]  /*c5ca0*/  LDL.LU R244, [R1+0x810] ;  /* 0x0008100001f47983 */ /* 0x000ee20000300800 */
[----:B------:R-:W-:Y:S01]  /*c5cb0*/  IMAD.WIDE R232, R0, 0x4, R2 ;  /* 0x0000000400e87825 */ /* 0x000fe200078e0202 */
[----:B------:R-:W-:-:S02]  /*c5cc0*/  ISETP.LT.AND P4, PT, R15, R196, !P0 ;  /* 0x000000c40f00720c */ /* 0x000fc40004781270 */
[----:B------:R-:W-:Y:S02]  /*c5cd0*/  ISETP.LT.AND P0, PT, R13, R197, !P0 ;  /* 0x000000c50d00720c */ /* 0x000fe40004701270 */
[----:B----4-:R1:W-:Y:S01]  /*c5ce0*/  @P2 STG.E desc[UR60][R232.64], R252 ;  /* 0x000000fce8002986 */ /* 0x0103e2000c10193c */
[----:B------:R-:W-:Y:S01]  /*c5cf0*/  ISETP.LT.AND P5, PT, R15, R198, !P1 ;  /* 0x000000c60f00720c */ /* 0x000fe20004fa1270 */
[C---:B------:R-:W-:Y:S01]  /*c5d00*/  IMAD.WIDE R234, R0.reuse, 0x4, R6 ;  /* 0x0000000400ea7825 */ /* 0x040fe200078e0206 */
[----:B------:R-:W-:Y:S01]  /*c5d10*/  ISETP.LT.AND P2, PT, R17, R245, !P1 ;  /* 0x000000f51100720c */ /* 0x000fe20004f41270 */
[----:B------:R-:W4:Y:S01]  /*c5d20*/  LDC.64 R198, c[0x0][0x228] ;  /* 0x00008a00ffc67b82 */ /* 0x000f220000000a00 */
[----:B------:R-:W-:Y:S01]  /*c5d30*/  ISETP.LT.AND P1, PT, R11, R239, !P1 ;  /* 0x000000ef0b00720c */ /* 0x000fe20004f21270 */
[----:B------:R-:W-:-:S04]  /*c5d40*/  IMAD.WIDE R236, R0, 0x4, R8 ;  /* 0x0000000400ec7825 */ /* 0x000fc800078e0208 */
[C---:B-1----:R-:W-:Y:S02]  /*c5d50*/  IMAD.WIDE R232, R0.reuse, 0x4, R4 ;  /* 0x0000000400e87825 */ /* 0x042fe400078e0204 */
[----:B------:R-:W1:Y:S02]  /*c5d60*/  LDC R245, c[0x0][0x228] ;  /* 0x00008a00fff57b82 */ /* 0x000e640000000800 */
[----:B------:R-:W-:-:S06]  /*c5d70*/  IMAD.IADD R0, R0, 0x1, R14 ;  /* 0x0000000100007824 */ /* 0x000fcc00078e020e */
[----:B------:R-:W1:Y:S08]  /*c5d80*/  LDC.64 R196, c[0x0][0x228] ;  /* 0x00008a00ffc47b82 */ /* 0x000e700000000a00 */
[----:B------:R-:W1:Y:S01]  /*c5d90*/  LDC R252, c[0x0][0x228] ;  /* 0x00008a00fffc7b82 */ /* 0x000e620000000800 */
[----:B---3--:R3:W-:Y:S04]  /*c5da0*/  @P0 STG.E desc[UR60][R232.64], R244 ;  /* 0x000000f4e8000986 */ /* 0x0087e8000c10193c */
[----:B--2---:R-:W-:Y:S04]  /*c5db0*/  @P3 STG.E desc[UR60][R234.64], R238 ;  /* 0x000000eeea003986 */ /* 0x004fe8000c10193c */
[----:B------:R-:W-:Y:S01]  /*c5dc0*/  @P4 STG.E desc[UR60][R236.64], R16 ;  /* 0x00000010ec004986 */ /* 0x000fe2000c10193c */
[----:B---3--:R-:W-:-:S03]  /*c5dd0*/  IMAD.WIDE R232, R0, 0x4, R2 ;  /* 0x0000000400e87825 */ /* 0x008fc600078e0202 */
[----:B------:R-:W2:Y:S04]  /*c5de0*/  LDL.LU R244, [R1+0xc04] ;  /* 0x000c040001f47983 */ /* 0x000ea80000300800 */
[----:B------:R3:W-:Y:S04]  /*c5df0*/  @P1 STG.E desc[UR60][R232.64], R246 ;  /* 0x000000f6e8001986 */ /* 0x0007e8000c10193c */
[----:B---3--:R-:W3:Y:S04]  /*c5e00*/  LDL.LU R232, [R1+0x1404] ;  /* 0x0014040001e87983 */ /* 0x008ee80000300800 */
[----:B------:R-:W2:Y:S01]  /*c5e10*/  LDL.LU R233, [R1+0x1814] ;  /* 0x0018140001e97983 */ /* 0x000ea20000300800 */
[C---:B------:R-:W-:Y:S01]  /*c5e20*/  IMAD.WIDE R234, R0.reuse, 0x4, R4 ;  /* 0x0000000400ea7825 */ /* 0x040fe200078e0204 */
[----:B------:R-:W2:Y:S03]  /*c5e30*/  LDC R246, c[0x0][0x228] ;  /* 0x00008a00fff67b82 */ /* 0x000ea60000000800 */
[C---:B------:R-:W-:Y:S01]  /*c5e40*/  IMAD.WIDE R236, R0.reuse, 0x4, R6 ;  /* 0x0000000400ec7825 */ /* 0x040fe200078e0206 */
[----:B------:R4:W-:Y:S03]  /*c5e50*/  @P6 STG.E desc[UR60][R234.64], R247 ;  /* 0x000000f7ea006986 */ /* 0x0009e6000c10193c */
[----:B------:R-:W-:Y:S01]  /*c5e60*/  IMAD.WIDE R238, R0, 0x4, R8 ;  /* 0x0000000400ee7825 */ /* 0x000fe200078e0208 */
[----:B----4-:R-:W4:Y:S01]  /*c5e70*/  LDC R247, c[0x0][0x228] ;  /* 0x00008a00fff77b82 */ /* 0x010f220000000800 */
[----:B------:R-:W-:-:S04]  /*c5e80*/  IADD3 R16, R10, 0xb, RZ ;  /* 0x0000000b0a107810 */ /* 0x000fc80007ffe0ff */
[----:B------:R-:W-:Y:S01]  /*c5e90*/  ISETP.GE.AND P1, PT, R16, R199, PT ;  /* 0x000000c71000720c */ /* 0x000fe20003f26270 */
[----:B------:R-:W-:-:S03]  /*c5ea0*/  VIADD R16, R10, 0xc ;  /* 0x0000000c0a107836 */ /* 0x000fc60000000000 */
[----:B------:R-:W-:Y:S02]  /*c5eb0*/  ISETP.LT.AND P3, PT, R15, R198, !P1 ;  /* 0x000000c60f00720c */ /* 0x000fe40004f61270 */
[----:B------:R-:W-:Y:S02]  /*c5ec0*/  IADD3 R0, R0, R14, RZ ;  /* 0x0000000e00007210 */ /* 0x000fe40007ffe0ff */
[----:B-1----:R-:W-:Y:S01]  /*c5ed0*/  ISETP.GE.AND P0, PT, R16, R197, PT ;  /* 0x000000c51000720c */ /* 0x002fe20003f06270 */
[----:B------:R-:W1:Y:S01]  /*c5ee0*/  LDC.64 R198, c[0x0][0x228] ;  /* 0x00008a00ffc67b82 */ /* 0x000e620000000a00 */
[----:B------:R-:W2:Y:S04]  /*c5ef0*/  LDL.LU R16, [R1+0x14] ;  /* 0x0000140001107983 */ /* 0x000ea80000300800 */
[----:B------:R-:W2:Y:S01]  /*c5f00*/  LDL.LU R197, [R1+0x1e38] ;  /* 0x001e380001c57983 */ /* 0x000ea20000300800 */
[----:B----4-:R-:W-:-:S02]  /*c5f10*/  ISETP.LT.AND P4, PT, R17, R247, !P1 ;  /* 0x000000f71100720c */ /* 0x010fc40004f81270 */
[----:B------:R-:W4:Y:S01]  /*c5f20*/  LDC R247, c[0x0][0x228] ;  /* 0x00008a00fff77b82 */ /* 0x000f220000000800 */
[----:B---3--:R-:W-:Y:S04]  /*c5f30*/  @P2 STG.E desc[UR60][R236.64], R232 ;  /* 0x000000e8ec002986 */ /* 0x008fe8000c10193c */
[----:B--2---:R2:W-:Y:S03]  /*c5f40*/  @P5 STG.E desc[UR60][R238.64], R233 ;  /* 0x000000e9ee005986 */ /* 0x0045e6000c10193c */
[----:B--2---:R-:W2:Y:S01]  /*c5f50*/  LDC R233, c[0x0][0x228] ;  /* 0x00008a00ffe97b82 */ /* 0x004ea20000000800 */
[----:B------:R-:W-:Y:S02]  /*c5f60*/  ISETP.LT.AND P2, PT, R13, R246, !P1 ;  /* 0x000000f60d00720c */ /* 0x000fe40004f41270 */
[----:B------:R-:W-:Y:S01]  /*c5f70*/  ISETP.LT.AND P1, PT, R11, R245, !P1 ;  /* 0x000000f50b00720c */ /* 0x000fe20004f21270 */
[----:B------:R-:W3:Y:S04]  /*c5f80*/  LDL.LU R246, [R1+0x1c08] ;  /* 0x001c080001f67983 */ /* 0x000ee80000300800 */
[----:B------:R-:W4:Y:S01]  /*c5f90*/  LDL.LU R245, [R1+0x404] ;  /* 0x0004040001f57983 */ /* 0x000f220000300800 */
[----:B--2---:R-:W-:Y:S01]  /*c5fa0*/  ISETP.LT.AND P5, PT, R13, R233, !P0 ;  /* 0x000000e90d00720c */ /* 0x004fe200047a1270 */
[----:B------:R-:W-:-:S06]  /*c5fb0*/  IMAD.WIDE R232, R0, 0x4, R2 ;  /* 0x0000000400e87825 */ /* 0x000fcc00078e0202 */
[----:B------:R2:W-:Y:S04]  /*c5fc0*/  @P1 STG.E desc[UR60][R232.64], R244 ;  /* 0x000000f4e8001986 */ /* 0x0005e8000c10193c */
[----:B--2---:R-:W2:Y:S01]  /*c5fd0*/  LDL.LU R233, [R1+0x814] ;  /* 0x0008140001e97983 */ /* 0x004ea20000300800 */
[----:B------:R-:W1:Y:S01]  /*c5fe0*/  LDC R244, c[0x0][0x228] ;  /* 0x00008a00fff47b82 */ /* 0x000e620000000800 */
[----:B------:R-:W-:-:S04]  /*c5ff0*/  IMAD.WIDE R234, R0, 0x4, R4 ;  /* 0x0000000400ea7825 */ /* 0x000fc800078e0204 */
[----:B------:R-:W-:-:S04]  /*c6000*/  IMAD.WIDE R236, R0, 0x4, R6 ;  /* 0x0000000400ec7825 */ /* 0x000fc800078e0206 */
[----:B------:R-:W-:Y:S01]  /*c6010*/  IMAD.WIDE R238, R0, 0x4, R8 ;  /* 0x0000000400ee7825 */ /* 0x000fe200078e0208 */
[----:B------:R-:W-:-:S03]  /*c6020*/  ISETP.LT.AND P6, PT, R11, R252, !P0 ;  /* 0x000000fc0b00720c */ /* 0x000fc600047c1270 */
[----:B------:R-:W-:Y:S01]  /*c6030*/  IMAD.IADD R0, R0, 0x1, R14 ;  /* 0x0000000100007824 */ /* 0x000fe200078e020e */
[----:B------:R-:W3:Y:S01]  /*c6040*/  LDC R252, c[0x0][0x228] ;  /* 0x00008a00fffc7b82 */ /* 0x000ee20000000800 */
[----:B-1----:R-:W-:Y:S01]  /*c6050*/  ISETP.LT.AND P1, PT, R17, R244, !P0 ;  /* 0x000000f41100720c */ /* 0x002fe20004721270 */
[----:B--2---:R1:W-:Y:S04]  /*c6060*/  @P2 STG.E desc[UR60][R234.64], R233 ;  /* 0x000000e9ea002986 */ /* 0x0043e8000c10193c */
[----:B----4-:R2:W-:Y:S04]  /*c6070*/  @P4 STG.E desc[UR60][R236.64], R245 ;  /* 0x000000f5ec004986 */ /* 0x0105e8000c10193c */
[----:B------:R4:W-:Y:S01]  /*c6080*/  @P3 STG.E desc[UR60][R238.64], R16 ;  /* 0x00000010ee003986 */ /* 0x0009e2000c10193c */
[----:B------:R-:W-:Y:S01]  /*c6090*/  ISETP.LT.AND P2, PT, R15, R196, !P0 ;  /* 0x000000c40f00720c */ /* 0x000fe20004741270 */
[----:B-1----:R-:W-:-:S02]  /*c60a0*/  IMAD.WIDE R232, R0, 0x4, R2 ;  /* 0x0000000400e87825 */ /* 0x002fc400078e0202 */
[----:B--2---:R-:W2:Y:S01]  /*c60b0*/  LDL.LU R237, [R1+0x1818] ;  /* 0x0018180001ed7983 */ /* 0x004ea20000300800 */
[----:B----4-:R-:W-:-:S03]  /*c60c0*/  IADD3 R16, R10, 0xd, RZ ;  /* 0x0000000d0a107810 */ /* 0x010fc60007ffe0ff */
[----:B------:R-:W4:Y:S01]  /*c60d0*/  LDL.LU R238, [R1+0x408] ;  /* 0x0004080001ee7983 */ /* 0x000f220000300800 */
[----:B------:R-:W-:-:S03]  /*c60e0*/  IMAD.WIDE R234, R0, 0x4, R4 ;  /* 0x0000000400ea7825 */ /* 0x000fc600078e0204 */
[----:B------:R-:W4:Y:S01]  /*c60f0*/  LDL.LU R244, [R1+0x818] ;  /* 0x0008180001f47983 */ /* 0x000f220000300800 */
[----:B------:R-:W-:-:S03]  /*c6100*/  ISETP.GE.AND P0, PT, R16, R199, PT ;  /* 0x000000c71000720c */ /* 0x000fc60003f06270 */
[----:B------:R-:W2:Y:S04]  /*c6110*/  LDL.LU R199, [R1+0x1408] ;  /* 0x0014080001c77983 */ /* 0x000ea80000300800 */
[----:B------:R1:W-:Y:S04]  /*c6120*/  @P6 STG.E desc[UR60][R232.64], R197 ;  /* 0x000000c5e8006986 */ /* 0x0003e8000c10193c */
[----:B---3--:R3:W-:Y:S01]  /*c6130*/  @P5 STG.E desc[UR60][R234.64], R246 ;  /* 0x000000f6ea005986 */ /* 0x0087e2000c10193c */
[----:B------:R-:W-:Y:S01]  /*c6140*/  ISETP.LT.AND P5, PT, R11, R247, !P0 ;  /* 0x000000f70b00720c */ /* 0x000fe200047a1270 */
[----:B------:R-:W3:Y:S02]  /*c6150*/  LDC R236, c[0x0][0x228] ;  /* 0x00008a00ffec7b82 */ /* 0x000ee40000000800 */
[----:B------:R-:W4:Y:S06]  /*c6160*/  LDL.LU R247, [R1+0xc08] ;  /* 0x000c080001f77983 */ /* 0x000f2c0000300800 */
[----:B------:R-:W4:Y:S08]  /*c6170*/  LDC R239, c[0x0][0x228] ;  /* 0x00008a00ffef7b82 */ /* 0x000f300000000800 */
[----:B-1----:R-:W1:Y:S08]  /*c6180*/  LDC.64 R196, c[0x0][0x228] ;  /* 0x00008a00ffc47b82 */ /* 0x002e700000000a00 */
[----:B------:R-:W4:Y:S08]  /*c6190*/  LDC R245, c[0x0][0x228] ;  /* 0x00008a00fff57b82 */ /* 0x000f300000000800 */
[----:B---3--:R-:W3:Y:S01]  /*c61a0*/  LDC R246, c[0x0][0x228] ;  /* 0x00008a00fff67b82 */ /* 0x008ee20000000800 */
[----:B------:R-:W-:-:S02]  /*c61b0*/  ISETP.LT.AND P4, PT, R13, R252, !P0 ;  /* 0x000000fc0d00720c */ /* 0x000fc40004781270 */
[----:B------:R-:W-:-:S05]  /*c61c0*/  IADD3 R16, R10, 0xe, RZ ;  /* 0x0000000e0a107810 */ /* 0x000fca0007ffe0ff */
[----:B------:R-:W3:Y:S01]  /*c61d0*/  LDC R252, c[0x0][0x228] ;  /* 0x00008a00fffc7b82 */ /* 0x000ee20000000800 */
[----:B------:R-:W-:-:S04]  /*c61e0*/  IMAD.WIDE R232, R0, 0x4, R6 ;  /* 0x0000000400e87825 */ /* 0x000fc800078e0206 */
[----:B------:R-:W-:-:S04]  /*c61f0*/  IMAD.WIDE R234, R0, 0x4, R8 ;  /* 0x0000000400ea7825 */ /* 0x000fc800078e0208 */
[----:B------:R-:W-:Y:S01]  /*c6200*/  IMAD.IADD R0, R0, 0x1, R14 ;  /* 0x0000000100007824 */ /* 0x000fe200078e020e */
[----:B------:R-:W-:Y:S01]  /*c6210*/  ISETP.LT.AND P3, PT, R17, R236, !P0 ;  /* 0x000000ec1100720c */ /* 0x000fe20004761270 */
[----:B--2---:R2:W-:Y:S04]  /*c6220*/  @P1 STG.E desc[UR60][R232.64], R199 ;  /* 0x000000c7e8001986 */ /* 0x0045e8000c10193c */
[----:B------:R3:W-:Y:S01]  /*c6230*/  @P2 STG.E desc[UR60][R234.64], R237 ;  /* 0x000000edea002986 */ /* 0x0007e2000c10193c */
[----:B-1----:R-:W-:Y:S01]  /*c6240*/  ISETP.GE.AND P1, PT, R16, R197, PT ;  /* 0x000000c51000720c */ /* 0x002fe20003f26270 */
[----:B--2---:R-:W-:-:S04]  /*c6250*/  IMAD.WIDE R232, R0, 0x4, R2 ;  /* 0x0000000400e87825 */ /* 0x004fc800078e0202 */
[----:B---3--:R-:W-:-:S04]  /*c6260*/  IMAD.WIDE R234, R0, 0x4, R4 ;  /* 0x0000000400ea7825 */ /* 0x008fc800078e0204 */
[----:B------:R-:W-:Y:S01]  /*c6270*/  IMAD.WIDE R236, R0, 0x4, R6 ;  /* 0x0000000400ec7825 */ /* 0x000fe200078e0206 */
[----:B----4-:R-:W-:Y:S04]  /*c6280*/  @P5 STG.E desc[UR60][R232.64], R247 ;  /* 0x000000f7e8005986 */ /* 0x010fe8000c10193c */
[----:B------:R1:W-:Y:S04]  /*c6290*/  @P4 STG.E desc[UR60][R234.64], R244 ;  /* 0x000000f4ea004986 */ /* 0x0003e8000c10193c */
[----:B------:R2:W-:Y:S01]  /*c62a0*/  @P3 STG.E desc[UR60][R236.64], R238 ;  /* 0x000000eeec003986 */ /* 0x0005e2000c10193c */
[----:B------:R-:W-:-:S02]  /*c62b0*/  ISETP.LT.AND P4, PT, R11, R239, !P1 ;  /* 0x000000ef0b00720c */ /* 0x000fc40004f81270 */
[----:B------:R-:W-:Y:S02]  /*c62c0*/  ISETP.LT.AND P3, PT, R13, R245, !P1 ;  /* 0x000000f50d00720c */ /* 0x000fe40004f61270 */
[----:B------:R-:W-:Y:S01]  /*c62d0*/  ISETP.LT.AND P2, PT, R17, R246, !P1 ;  /* 0x000000f61100720c */ /* 0x000fe20004f41270 */
[----:B-1----:R-:W3:Y:S04]  /*c62e0*/  LDL.LU R235, [R1+0x18] ;  /* 0x0000180001eb7983 */ /* 0x002ee80000300800 */
[----:B------:R-:W4:Y:S04]  /*c62f0*/  LDL.LU R247, [R1+0x181c] ;  /* 0x00181c0001f77983 */ /* 0x000f280000300800 */
[----:B------:R-:W4:Y:S04]  /*c6300*/  LDL.LU R239, [R1+0x140c] ;  /* 0x00140c0001ef7983 */ /* 0x000f280000300800 */
[----:B------:R-:W4:Y:S04]  /*c6310*/  LDL.LU R245, [R1+0x1c0c] ;  /* 0x001c0c0001f57983 */ /* 0x000f280000300800 */
[----:B------:R-:W4:Y:S01]  /*c6320*/  LDL.LU R246, [R1+0x1e3c] ;  /* 0x001e3c0001f67983 */ /* 0x000f220000300800 */
[----:B------:R-:W-:Y:S01]  /*c6330*/  ISETP.LT.AND P0, PT, R15, R198, !P0 ;  /* 0x000000c60f00720c */ /* 0x000fe20004701270 */
[----:B------:R-:W1:Y:S08]  /*c6340*/  LDC R244, c[0x0][0x228] ;  /* 0x00008a00fff47b82 */ /* 0x000e700000000800 */
[----:B------:R-:W1:Y:S08]  /*c6350*/  LDC.64 R198, c[0x0][0x228] ;  /* 0x00008a00ffc67b82 */ /* 0x000e700000000a00 */
[----:B--2---:R-:W2:Y:S01]  /*c6360*/  LDC R238, c[0x0][0x228] ;  /* 0x00008a00ffee7b82 */ /* 0x004ea20000000800 */
[----:B------:R-:W-:-:S04]  /*c6370*/  IMAD.WIDE R232, R0, 0x4, R8 ;  /* 0x0000000400e87825 */ /* 0x000fc800078e0208 */
[----:B------:R-:W-:Y:S01]  /*c6380*/  IMAD.IADD R0, R0, 0x1, R14 ;  /* 0x0000000100007824 */ /* 0x000fe200078e020e */
[----:B------:R-:W-:-:S03]  /*c6390*/  IADD3 R16, R10, 0xf, RZ ;  /* 0x0000000f0a107810 */ /* 0x000fc60007ffe0ff */
[----:B------:R-:W-:Y:S01]  /*c63a0*/  IMAD.WIDE R236, R0, 0x4, R6 ;  /* 0x0000000400ec7825 */ /* 0x000fe200078e0206 */
[----:B---3--:R3:W-:Y:S01]  /*c63b0*/  @P0 STG.E desc[UR60][R232.64], R235 ;  /* 0x000000ebe8000986 */ /* 0x0087e2000c10193c */
[----:B------:R-:W-:Y:S02]  /*c63c0*/  ISETP.LT.AND P0, PT, R15, R196, !P1 ;  /* 0x000000c40f00720c */ /* 0x000fe40004f01270 */
[----:B-1----:R-:W-:Y:S01]  /*c63d0*/  ISETP.GE.AND P1, PT, R16, R199, PT ;  /* 0x000000c71000720c */ /* 0x002fe20003f26270 */
[----:B------:R-:W1:Y:S01]  /*c63e0*/  LDC.64 R196, c[0x0][0x228] ;  /* 0x00008a00ffc47b82 */ /* 0x000e620000000a00 */
[----:B---3--:R-:W-:-:S04]  /*c63f0*/  IMAD.WIDE R232, R0, 0x4, R2 ;  /* 0x0000000400e87825 */ /* 0x008fc800078e0202 */
[----:B------:R-:W-:Y:S01]  /*c6400*/  IMAD.WIDE R234, R0, 0x4, R4 ;  /* 0x0000000400ea7825 */ /* 0x000fe200078e0204 */
[----:B------:R-:W-:Y:S02]  /*c6410*/  ISETP.LT.AND P5, PT, R11, R252, !P1 ;  /* 0x000000fc0b00720c */ /* 0x000fe40004fa1270 */
[----:B------:R-:W3:Y:S04]  /*c6420*/  LDL.LU R252, [R1+0x1c] ;  /* 0x00001c0001fc7983 */ /* 0x000ee80000300800 */
[----:B----4-:R4:W-:Y:S04]  /*c6430*/  @P4 STG.E desc[UR60][R232.64], R246 ;  /* 0x000000f6e8004986 */ /* 0x0109e8000c10193c */
[----:B------:R-:W-:Y:S04]  /*c6440*/  @P3 STG.E desc[UR60][R234.64], R245 ;  /* 0x000000f5ea003986 */ /* 0x000fe8000c10193c */
[----:B------:R4:W-:Y:S01]  /*c6450*/  @P2 STG.E desc[UR60][R236.64], R239 ;  /* 0x000000efec002986 */ /* 0x0009e2000c10193c */
[----:B------:R-:W-:-:S02]  /*c6460*/  ISETP.LT.AND P3, PT, R13, R244, !P1 ;  /* 0x000000f40d00720c */ /* 0x000fc40004f61270 */
[----:B--2---:R-:W-:Y:S01]  /*c6470*/  ISETP.LT.AND P2, PT, R17, R238, !P1 ;  /* 0x000000ee1100720c */ /* 0x004fe20004f41270 */
[----:B------:R-:W2:Y:S04]  /*c6480*/  LDL.LU R244, [R1+0x1c10] ;  /* 0x001c100001f47983 */ /* 0x000ea80000300800 */
[----:B------:R-:W3:Y:S01]  /*c6490*/  LDL.LU R238, [R1+0x40c] ;  /* 0x00040c0001ee7983 */ /* 0x000ee20000300800 */
[----:B----4-:R-:W-:-:S04]  /*c64a0*/  IMAD.WIDE R232, R0, 0x4, R8 ;  /* 0x0000000400e87825 */ /* 0x010fc800078e0208 */
[----:B------:R-:W-:Y:S01]  /*c64b0*/  IMAD.IADD R16, R0, 0x1, R14 ;  /* 0x0000000100107824 */ /* 0x000fe200078e020e */
[----:B------:R-:W-:Y:S01]  /*c64c0*/  ISETP.LT.AND P4, PT, R15, R198, !P1 ;  /* 0x000000c60f00720c */ /* 0x000fe20004f81270 */
[----:B------:R-:W4:Y:S08]  /*c64d0*/  LDC R239, c[0x0][0x228] ;  /* 0x00008a00ffef7b82 */ /* 0x000f300000000800 */
[----:B------:R-:W4:Y:S01]  /*c64e0*/  LDC.64 R198, c[0x0][0x228] ;  /* 0x00008a00ffc67b82 */ /* 0x000f220000000a00 */
[----:B------:R1:W-:Y:S07]  /*c64f0*/  @P0 STG.E desc[UR60][R232.64], R247 ;  /* 0x000000f7e8000986 */ /* 0x0003ee000c10193c */
[----:B------:R-:W4:Y:S08]  /*c6500*/  LDC R246, c[0x0][0x228] ;  /* 0x00008a00fff67b82 */ /* 0x000f300000000800 */
[----:B------:R-:W4:Y:S01]  /*c6510*/  LDC R245, c[0x0][0x228] ;  /* 0x00008a00fff57b82 */ /* 0x000f220000000800 */
[----:B-1----:R-:W4:Y:S01]  /*c6520*/  LDL.LU R233, [R1+0xc0c] ;  /* 0x000c0c0001e97983 */ /* 0x002f220000300800 */
[----:B------:R-:W-:-:S06]  /*c6530*/  IMAD.WIDE R234, R16, 0x4, R2 ;  /* 0x0000000410ea7825 */ /* 0x000fcc00078e0202 */
[----:B------:R-:W1:Y:S01]  /*c6540*/  LDC R247, c[0x0][0x228] ;  /* 0x00008a00fff77b82 */ /* 0x000e620000000800 */
[----:B------:R-:W-:Y:S01]  /*c6550*/  IMAD.WIDE R236, R16, 0x4, R4 ;  /* 0x0000000410ec7825 */ /* 0x000fe200078e0204 */
[----:B----4-:R4:W-:Y:S04]  /*c6560*/  @P5 STG.E desc[UR60][R234.64], R233 ;  /* 0x000000e9ea005986 */ /* 0x0109e8000c10193c */
[----:B----4-:R-:W4:Y:S01]  /*c6570*/  LDL.LU R235, [R1+0x81c] ;  /* 0x00081c0001eb7983 */ /* 0x010f220000300800 */
[----:B------:R-:W-:Y:S01]  /*c6580*/  IADD3 R0, R10, 0x10, RZ ;  /* 0x000000100a007810 */ /* 0x000fe20007ffe0ff */
[----:B------:R-:W-:-:S03]  /*c6590*/  IMAD.WIDE R232, R16, 0x4, R6 ;  /* 0x0000000410e87825 */ /* 0x000fc600078e0206 */
[----:B------:R-:W-:Y:S01]  /*c65a0*/  ISETP.GE.AND P1, PT, R0, R197, PT ;  /* 0x000000c50000720c */ /* 0x000fe20003f26270 */
[----:B------:R-:W-:Y:S01]  /*c65b0*/  IMAD.IADD R0, R16, 0x1, R14 ;  /* 0x0000000110007824 */ /* 0x000fe200078e020e */
[----:B------:R-:W2:Y:S04]  /*c65c0*/  LDL.LU R197, [R1+0x1e40] ;  /* 0x001e400001c57983 */ /* 0x000ea80000300800 */
[----:B----4-:R4:W-:Y:S01]  /*c65d0*/  @P3 STG.E desc[UR60][R236.64], R235 ;  /* 0x000000ebec003986 */ /* 0x0109e2000c10193c */
[----:B-1----:R-:W-:-:S03]  /*c65e0*/  ISETP.LT.AND P3, PT, R11, R247, !P1 ;  /* 0x000000f70b00720c */ /* 0x002fc60004f61270 */
[----:B---3--:R1:W-:Y:S04]  /*c65f0*/  @P2 STG.E desc[UR60][R232.64], R238 ;  /* 0x000000eee8002986 */ /* 0x0083e8000c10193c */
[----:B------:R-:W3:Y:S01]  /*c6600*/  LDL.LU R247, [R1+0xc10] ;  /* 0x000c100001f77983 */ /* 0x000ee20000300800 */
[----:B----4-:R-:W-:Y:S01]  /*c6610*/  IMAD.WIDE R234, R16, 0x4, R8 ;  /* 0x0000000410ea7825 */ /* 0x010fe200078e0208 */
[----:B------:R-:W-:-:S03]  /*c6620*/  IADD3 R16, R10, 0x11, RZ ;  /* 0x000000110a107810 */ /* 0x000fc60007ffe0ff */
[----:B------:R-:W-:Y:S01]  /*c6630*/  IMAD.WIDE R236, R0, 0x4, R8 ;  /* 0x0000000400ec7825 */ /* 0x000fe200078e0208 */
[----:B-1----:R-:W1:Y:S08]  /*c6640*/  LDC R238, c[0x0][0x228] ;  /* 0x00008a00ffee7b82 */ /* 0x002e700000000800 */
[----:B------:R-:W4:Y:S01]  /*c6650*/  LDC.64 R232, c[0x0][0x228] ;  /* 0x00008a00ffe87b82 */ /* 0x000f220000000a00 */
[----:B------:R2:W-:Y:S01]  /*c6660*/  @P4 STG.E desc[UR60][R234.64], R252 ;  /* 0x000000fcea004986 */ /* 0x0005e2000c10193c */
[----:B------:R-:W-:-:S03]  /*c6670*/  ISETP.GE.AND P0, PT, R16, R199, PT ;  /* 0x000000c71000720c */ /* 0x000fc60003f06270 */
[----:B--2---:R-:W2:Y:S04]  /*c6680*/  LDL.LU R252, [R1+0x410] ;  /* 0x0004100001fc7983 */ /* 0x004ea80000300800 */
[----:B------:R-:W4:Y:S04]  /*c6690*/  LDL.LU R16, [R1+0x1410] ;  /* 0x0014100001107983 */ /* 0x000f280000300800 */
[----:B------:R-:W3:Y:S01]  /*c66a0*/  LDL.LU R199, [R1+0x1010] ;  /* 0x0010100001c77983 */ /* 0x000ee20000300800 */
[----:B------:R-:W-:Y:S02]  /*c66b0*/  ISETP.LT.AND P2, PT, R13, R239, !P1 ;  /* 0x000000ef0d00720c */ /* 0x000fe40004f41270 */
[----:B------:R-:W-:Y:S01]  /*c66c0*/  ISETP.LT.AND P4, PT, R17, R246, !P1 ;  /* 0x000000f61100720c */ /* 0x000fe20004f81270 */
[----:B------:R-:W-:Y:S01]  /*c66d0*/  IMAD.WIDE R234, R0, 0x4, R2 ;  /* 0x0000000400ea7825 */ /* 0x000fe200078e0202 */
[----:B------:R-:W-:-:S02]  /*c66e0*/  ISETP.LT.AND P1, PT, R15, R196, !P1 ;  /* 0x000000c40f00720c */ /* 0x000fc40004f21270 */
[----:B------:R-:W-:Y:S01]  /*c66f0*/  ISETP.LT.AND P5, PT, R11, R245, !P0 ;  /* 0x000000f50b00720c */ /* 0x000fe200047a1270 */
[----:B------:R-:W2:Y:S08]  /*c6700*/  LDC R246, c[0x0][0x228] ;  /* 0x00008a00fff67b82 */ /* 0x000eb00000000800 */
[----:B------:R-:W2:Y:S01]  /*c6710*/  LDC R245, c[0x0][0x228] ;  /* 0x00008a00fff57b82 */ /* 0x000ea20000000800 */
[----:B------:R1:W-:Y:S07]  /*c6720*/  @P3 STG.E desc[UR60][R234.64], R197 ;  /* 0x000000c5ea003986 */ /* 0x0003ee000c10193c */
[----:B------:R-:W2:Y:S01]  /*c6730*/  LDC R239, c[0x0][0x228] ;  /* 0x00008a00ffef7b82 */ /* 0x000ea20000000800 */
[----:B-1----:R-:W-:-:S04]  /*c6740*/  IMAD.WIDE R196, R0, 0x4, R4 ;  /* 0x0000000400c47825 */ /* 0x002fc800078e0204 */
[C---:B------:R-:W-:Y:S01]  /*c6750*/  IMAD.WIDE R234, R0.reuse, 0x4, R6 ;  /* 0x0000000400ea7825 */ /* 0x040fe200078e0206 */
[----:B------:R1:W-:Y:S02]  /*c6760*/  @P2 STG.E desc[UR60][R196.64], R244 ;  /* 0x000000f4c4002986 */ /* 0x0003e4000c10193c */
[----:B-1----:R-:W1:Y:S01]  /*c6770*/  LDC R244, c[0x0][0x228] ;  /* 0x00008a00fff47b82 */ /* 0x002e620000000800 */
[----:B------:R-:W-:Y:S01]  /*c6780*/  IMAD.IADD R0, R0, 0x1, R14 ;  /* 0x0000000100007824 */ /* 0x000fe200078e020e */
[----:B------:R-:W-:-:S06]  /*c6790*/  ISETP.LT.AND P3, PT, R15, R198, !P0 ;  /* 0x000000c60f00720c */ /* 0x000fcc0004761270 */
[----:B------:R-:W2:Y:S01]  /*c67a0*/  LDC.64 R196, c[0x0][0x228] ;  /* 0x00008a00ffc47b82 */ /* 0x000ea20000000a00 */
[----:B----4-:R-:W-:Y:S04]  /*c67b0*/  @P4 STG.E desc[UR60][R234.64], R16 ;  /* 0x00000010ea004986 */ /* 0x010fe8000c10193c */
[----:B---3--:R3:W-:Y:S04]  /*c67c0*/  @P1 STG.E desc[UR60][R236.64], R199 ;  /* 0x000000c7ec001986 */ /* 0x0087e8000c10193c */
[----:B---3--:R-:W3:Y:S01]  /*c67d0*/  LDL.LU R236, [R1+0x420] ;  /* 0x0004200001ec7983 */ /* 0x008ee20000300800 */
[----:B-1----:R-:W-:-:S02]  /*c67e0*/  ISETP.LT.AND P2, PT, R13, R244, !P0 ;  /* 0x000000f40d00720c */ /* 0x002fc40004741270 */
[----:B------:R-:W-:Y:S01]  /*c67f0*/  ISETP.LT.AND P0, PT, R17, R238, !P0 ;  /* 0x000000ee1100720c */ /* 0x000fe20004701270 */
[----:B------:R-:W-:Y:S01]  /*c6800*/  IMAD.WIDE R198, R0, 0x4, R2 ;  /* 0x0000000400c67825 */ /* 0x000fe200078e0202 */
[----:B------:R-:W-:-:S03]  /*c6810*/  IADD3 R16, R10, 0x12, RZ ;  /* 0x000000120a107810 */ /* 0x000fc60007ffe0ff */
[----:B------:R-:W-:Y:S01]  /*c6820*/  IMAD.WIDE R234, R0, 0x4, R4 ;  /* 0x0000000400ea7825 */ /* 0x000fe200078e0204 */
[----:B------:R-:W4:Y:S04]  /*c6830*/  LDL.LU R237, [R1+0x20] ;  /* 0x0000200001ed7983 */ /* 0x000f280000300800 */
[----:B------:R1:W-:Y:S01]  /*c6840*/  @P5 STG.E desc[UR60][R198.64], R247 ;  /* 0x000000f7c6005986 */ /* 0x0003e2000c10193c */
[----:B------:R-:W-:Y:S01]  /*c6850*/  ISETP.GE.AND P1, PT, R16, R233, PT ;  /* 0x000000e91000720c */ /* 0x000fe20003f26270 */
[----:B------:R-:W4:Y:S02]  /*c6860*/  LDC R244, c[0x0][0x228] ;  /* 0x00008a00fff47b82 */ /* 0x000f240000000800 */
[----:B--2---:R2:W-:Y:S01]  /*c6870*/  @P2 STG.E desc[UR60][R234.64], R252 ;  /* 0x000000fcea002986 */ /* 0x0045e2000c10193c */
[----:B------:R-:W-:Y:S01]  /*c6880*/  ISETP.LT.AND P2, PT, R17, R246, !P1 ;  /* 0x000000f61100720c */ /* 0x000fe20004f41270 */
[----:B-1----:R-:W-:Y:S01]  /*c6890*/  IMAD.WIDE R198, R0, 0x4, R6 ;  /* 0x0000000400c67825 */ /* 0x002fe200078e0206 */
[----:B------:R-:W-:-:S02]  /*c68a0*/  ISETP.LT.AND P4, PT, R13, R245, !P1 ;  /* 0x000000f50d00720c */ /* 0x000fc40004f81270 */
[----:B------:R-:W-:Y:S01]  /*c68b0*/  IADD3 R16, R10, 0x13, RZ ;  /* 0x000000130a107810 */ /* 0x000fe20007ffe0ff */
[----:B------:R-:W1:Y:S08]  /*c68c0*/  LDC R233, c[0x0][0x228] ;  /* 0x00008a00ffe97b82 */ /* 0x000e700000000800 */
[----:B------:R-:W1:Y:S01]  /*c68d0*/  LDC R247, c[0x0][0x228] ;  /* 0x00008a00fff77b82 */ /* 0x000e620000000800 */
[----:B--2---:R-:W2:Y:S04]  /*c68e0*/  LDL.LU R252, [R1+0x1014] ;  /* 0x0010140001fc7983 */ /* 0x004ea80000300800 */
[----:B------:R-:W2:Y:S04]  /*c68f0*/  LDL.LU R246, [R1+0x1414] ;  /* 0x0014140001f67983 */ /* 0x000ea80000300800 */
[----:B------:R-:W2:Y:S01]  /*c6900*/  LDL.LU R245, [R1+0x1c14] ;  /* 0x001c140001f57983 */ /* 0x000ea20000300800 */
[----:B------:R-:W-:-:S03]  /*c6910*/  ISETP.LT.AND P5, PT, R11, R239, !P1 ;  /* 0x000000ef0b00720c */ /* 0x000fc60004fa1270 */
[----:B---3--:R3:W-:Y:S01]  /*c6920*/  @P0 STG.E desc[UR60][R198.64], R236 ;  /* 0x000000ecc6000986 */ /* 0x0087e2000c10193c */
[----:B------:R-:W-:-:S03]  /*c6930*/  ISETP.LT.AND P0, PT, R15, R232, !P1 ;  /* 0x000000e80f00720c */ /* 0x000fc60004f01270 */
[----:B------:R-:W2:Y:S01]  /*c6940*/  LDL.LU R232, [R1+0x1e44] ;  /* 0x001e440001e87983 */ /* 0x000ea20000300800 */
[----:B------:R-:W-:-:S03]  /*c6950*/  ISETP.GE.AND P1, PT, R16, R197, PT ;  /* 0x000000c51000720c */ /* 0x000fc60003f26270 */
[----:B------:R-:W2:Y:S04]  /*c6960*/  LDL.LU R16, [R1+0xc14] ;  /* 0x000c140001107983 */ /* 0x000ea80000300800 */
[----:B------:R-:W2:Y:S01]  /*c6970*/  LDL.LU R197, [R1+0x414] ;  /* 0x0004140001c57983 */ /* 0x000ea20000300800 */
[----:B------:R-:W-:-:S04]  /*c6980*/  IMAD.WIDE R234, R0, 0x4, R8 ;  /* 0x0000000400ea7825 */ /* 0x000fc800078e0208 */
[----:B------:R-:W-:Y:S01]  /*c6990*/  IMAD.IADD R0, R0, 0x1, R14 ;  /* 0x0000000100007824 */ /* 0x000fe200078e020e */
[----:B---3--:R-:W3:Y:S01]  /*c69a0*/  LDC.64 R198, c[0x0][0x228] ;  /* 0x00008a00ffc67b82 */ /* 0x008ee20000000a00 */
[----:B----4-:R4:W-:Y:S01]  /*c69b0*/  @P3 STG.E desc[UR60][R234.64], R237 ;  /* 0x000000edea003986 */ /* 0x0109e2000c10193c */
[----:B------:R-:W-:Y:S01]  /*c69c0*/  ISETP.LT.AND P3, PT, R13, R244, !P1 ;  /* 0x000000f40d00720c */ /* 0x000fe20004f61270 */
[----:B------:R-:W-:-:S04]  /*c69d0*/  IMAD.WIDE R238, R0, 0x4, R6 ;  /* 0x0000000400ee7825 */ /* 0x000fc800078e0206 */
[----:B----4-:R-:W-:-:S04]  /*c69e0*/  IMAD.WIDE R234, R0, 0x4, R2 ;  /* 0x0000000400ea7825 */ /* 0x010fc800078e0202 */
[----:B------:R-:W-:-:S04]  /*c69f0*/  IMAD.WIDE R236, R0, 0x4, R4 ;  /* 0x0000000400ec7825 */ /* 0x000fc800078e0204 */
[----:B------:R-:W-:Y:S01]  /*c6a00*/  IMAD.IADD R244, R0, 0x1, R14 ;  /* 0x0000000100f47824 */ /* 0x000fe200078e020e */
[----:B--2---:R2:W-:Y:S04]  /*c6a10*/  @P5 STG.E desc[UR60][R234.64], R232 ;  /* 0x000000e8ea005986 */ /* 0x0045e8000c10193c */
[----:B------:R4:W-:Y:S01]  /*c6a20*/  @P4 STG.E desc[UR60][R236.64], R245 ;  /* 0x000000f5ec004986 */ /* 0x0009e2000c10193c */
[----:B-1----:R-:W-:-:S03]  /*c6a30*/  ISETP.LT.AND P4, PT, R11, R233, !P1 ;  /* 0x000000e90b00720c */ /* 0x002fc60004f81270 */
[----:B------:R1:W-:Y:S01]  /*c6a40*/  @P2 STG.E desc[UR60][R238.64], R246 ;  /* 0x000000f6ee002986 */ /* 0x0003e2000c10193c */
[----:B--2---:R-:W-:-:S04]  /*c6a50*/  IMAD.WIDE R234, R0, 0x4, R8 ;  /* 0x0000000400ea7825 */ /* 0x004fc800078e0208 */
[----:B----4-:R-:W-:Y:S01]  /*c6a60*/  IMAD.WIDE R236, R244, 0x4, R2 ;  /* 0x00000004f4ec7825 */ /* 0x010fe200078e0202 */
[----:B------:R-:W-:-:S03]  /*c6a70*/  IADD3 R0, R10, 0x14, RZ ;  /* 0x000000140a007810 */ /* 0x000fc60007ffe0ff */
[----:B-1----:R-:W-:Y:S01]  /*c6a80*/  IMAD.WIDE R238, R244, 0x4, R4 ;  /* 0x00000004f4ee7825 */ /* 0x002fe200078e0204 */
[----:B------:R-:W1:Y:S01]  /*c6a90*/  LDC R245, c[0x0][0x228] ;  /* 0x00008a00fff57b82 */ /* 0x000e620000000800 */
[----:B------:R2:W-:Y:S01]  /*c6aa0*/  @P0 STG.E desc[UR60][R234.64], R252 ;  /* 0x000000fcea000986 */ /* 0x0005e2000c10193c */
[----:B---3--:R-:W-:-:S03]  /*c6ab0*/  ISETP.GE.AND P0, PT, R0, R199, PT ;  /* 0x000000c70000720c */ /* 0x008fc60003f06270 */
[----:B------:R-:W-:Y:S04]  /*c6ac0*/  @P4 STG.E desc[UR60][R236.64], R16 ;  /* 0x00000010ec004986 */ /* 0x000fe8000c10193c */
[----:B------:R3:W-:Y:S01]  /*c6ad0*/  @P3 STG.E desc[UR60][R238.64], R197 ;  /* 0x000000c5ee003986 */ /* 0x0007e2000c10193c */
[----:B------:R-:W4:Y:S08]  /*c6ae0*/  LDC R246, c[0x0][0x228] ;  /* 0x00008a00fff67b82 */ /* 0x000f300000000800 */
[----:B------:R-:W4:Y:S08]  /*c6af0*/  LDC.64 R232, c[0x0][0x228] ;  /* 0x00008a00ffe87b82 */ /* 0x000f300000000a00 */
[----:B--2---:R-:W2:Y:S01]  /*c6b00*/  LDC R252, c[0x0][0x228] ;  /* 0x00008a00fffc7b82 */ /* 0x004ea20000000800 */
[----:B------:R-:W4:Y:S04]  /*c6b10*/  LDL.LU R235, [R1+0x424] ;  /* 0x0004240001eb7983 */ /* 0x000f280000300800 */
[----:B------:R-:W4:Y:S04]  /*c6b20*/  LDL.LU R199, [R1+0x1e48] ;  /* 0x001e480001c77983 */ /* 0x000f280000300800 */
[----:B---3--:R-:W3:Y:S01]  /*c6b30*/  LDL.LU R239, [R1+0x24] ;  /* 0x0000240001ef7983 */ /* 0x008ee20000300800 */
[----:B------:R-:W-:-:S02]  /*c6b40*/  ISETP.LT.AND P2, PT, R17, R247, !P1 ;  /* 0x000000f71100720c */ /* 0x000fc40004f41270 */
[----:B------:R-:W-:Y:S01]  /*c6b50*/  ISETP.LT.AND P1, PT, R15, R196, !P1 ;  /* 0x000000c40f00720c */ /* 0x000fe20004f21270 */
[----:B------:R-:W-:Y:S01]  /*c6b60*/  IMAD.WIDE R196, R244, 0x4, R6 ;  /* 0x00000004f4c47825 */ /* 0x000fe200078e0206 */
[----:B------:R-:W3:Y:S01]  /*c6b70*/  LDL.LU R238, [R1+0x1418] ;  /* 0x0014180001ee7983 */ /* 0x000ee20000300800 */
[----:B------:R-:W-:Y:S01]  /*c6b80*/  IADD3 R0, R10, 0x15, RZ ;  /* 0x000000150a007810 */ /* 0x000fe20007ffe0ff */
[----:B------:R-:W3:Y:S01]  /*c6b90*/  LDC R247, c[0x0][0x228] ;  /* 0x00008a00fff77b82 */ /* 0x000ee20000000800 */
[----:B------:R-:W-:-:S07]  /*c6ba0*/  IMAD.IADD R16, R244, 0x1, R14 ;  /* 0x00000001f4107824 */ /* 0x000fce00078e020e */
[----:B------:R-:W3:Y:S01]  /*c6bb0*/  LDC R236, c[0x0][0x228] ;  /* 0x00008a00ffec7b82 */ /* 0x000ee20000000800 */
[----:B-1----:R-:W-:-:S07]  /*c6bc0*/  ISETP.LT.AND P3, PT, R13, R245, !P0 ;  /* 0x000000f50d00720c */ /* 0x002fce0004761270 */
[----:B------:R-:W1:Y:S01]  /*c6bd0*/  LDC R237, c[0x0][0x228] ;  /* 0x00008a00ffed7b82 */ /* 0x000e620000000800 */
[----:B------:R-:W3:Y:S01]  /*c6be0*/  LDL.LU R245, [R1+0x1c18] ;  /* 0x001c180001f57983 */ /* 0x000ee20000300800 */
[----:B--2---:R-:W-:-:S03]  /*c6bf0*/  ISETP.LT.AND P4, PT, R11, R252, !P0 ;  /* 0x000000fc0b00720c */ /* 0x004fc60004781270 */
[----:B----4-:R2:W-:Y:S01]  /*c6c00*/  @P2 STG.E desc[UR60][R196.64], R235 ;  /* 0x000000ebc4002986 */ /* 0x0105e2000c10193c */
[----:B------:R-:W-:-:S03]  /*c6c10*/  ISETP.LT.AND P2, PT, R17, R246, !P0 ;  /* 0x000000f61100720c */ /* 0x000fc60004741270 */
[----:B------:R-:W4:Y:S04]  /*c6c20*/  LDL.LU R246, [R1+0xc18] ;  /* 0x000c180001f67983 */ /* 0x000f280000300800 */
[----:B------:R-:W4:Y:S01]  /*c6c30*/  LDL.LU R252, [R1+0x28] ;  /* 0x0000280001fc7983 */ /* 0x000f220000300800 */
[----:B--2---:R-:W-:-:S04]  /*c6c40*/  IMAD.WIDE R196, R244, 0x4, R8 ;  /* 0x00000004f4c47825 */ /* 0x004fc800078e0208 */
[----:B------:R-:W-:Y:S01]  /*c6c50*/  IMAD.WIDE R234, R16, 0x4, R2 ;  /* 0x0000000410ea7825 */ /* 0x000fe200078e0202 */
[----:B------:R-:W-:Y:S01]  /*c6c60*/  ISETP.LT.AND P0, PT, R15, R198, !P0 ;  /* 0x000000c60f00720c */ /* 0x000fe20004701270 */
[----:B------:R-:W2:Y:S01]  /*c6c70*/  LDC R244, c[0x0][0x228] ;  /* 0x00008a00fff47b82 */ /* 0x000ea20000000800 */
[----:B---3--:R3:W-:Y:S01]  /*c6c80*/  @P1 STG.E desc[UR60][R196.64], R239 ;  /* 0x000000efc4001986 */ /* 0x0087e2000c10193c */
[----:B------:R-:W-:-:S03]  /*c6c90*/  ISETP.GE.AND P1, PT, R0, R233, PT ;  /* 0x000000e90000720c */ /* 0x000fc60003f26270 */
[----:B------:R-:W2:Y:S03]  /*c6ca0*/  LDL.LU R233, [R1+0x1018] ;  /* 0x0010180001e97983 */ /* 0x000ea60000300800 */
[----:B---3--:R-:W3:Y:S01]  /*c6cb0*/  LDC.64 R196, c[0x0][0x228] ;  /* 0x00008a00ffc47b82 */ /* 0x008ee20000000a00 */
[----:B------:R1:W-:Y:S01]  /*c6cc0*/  @P4 STG.E desc[UR60][R234.64], R199 ;  /* 0x000000c7ea004986 */ /* 0x0003e2000c10193c */
[----:B------:R-:W-:Y:S01]  /*c6cd0*/  IMAD.IADD R0, R16, 0x1, R14 ;  /* 0x0000000110007824 */ /* 0x000fe200078e020e */
[----:B------:R-:W-:-:S05]  /*c6ce0*/  ISETP.LT.AND P4, PT, R11, R247, !P1 ;  /* 0x000000f70b00720c */ /* 0x000fca0004f81270 */
[----:B------:R-:W4:Y:S01]  /*c6cf0*/  LDC R239, c[0x0][0x228] ;  /* 0x00008a00ffef7b82 */ /* 0x000f220000000800 */
[----:B------:R-:W4:Y:S01]  /*c6d00*/  LDL.LU R247, [R1+0x428] ;  /* 0x0004280001f77983 */ /* 0x000f220000300800 */
[----:B-1----:R-:W-:-:S04]  /*c6d10*/  IMAD.WIDE R198, R16, 0x4, R4 ;  /* 0x0000000410c67825 */ /* 0x002fc800078e0204 */
[C---:B------:R-:W-:Y:S01]  /*c6d20*/  IMAD.WIDE R234, R16.reuse, 0x4, R6 ;  /* 0x0000000410ea7825 */ /* 0x040fe200078e0206 */
[----:B------:R1:W-:Y:S04]  /*c6d30*/  @P3 STG.E desc[UR60][R198.64], R245 ;  /* 0x000000f5c6003986 */ /* 0x0003e8000c10193c */
[----:B------:R1:W-:Y:S02]  /*c6d40*/  @P2 STG.E desc[UR60][R234.64], R238 ;  /* 0x000000eeea002986 */ /* 0x0003e4000c10193c */
[----:B-1----:R-:W-:Y:S01]  /*c6d50*/  IMAD.WIDE R198, R16, 0x4, R8 ;  /* 0x0000000410c67825 */ /* 0x002fe200078e0208 */
[----:B------:R-:W-:Y:S01]  /*c6d60*/  IADD3 R16, R10, 0x16, RZ ;  /* 0x000000160a107810 */ /* 0x000fe20007ffe0ff */
[----:B------:R-:W4:Y:S01]  /*c6d70*/  LDL.LU R245, [R1+0x1e4c] ;  /* 0x001e4c0001f57983 */ /* 0x000f220000300800 */
[----:B------:R-:W-:Y:S01]  /*c6d80*/  ISETP.LT.AND P3, PT, R13, R236, !P1 ;  /* 0x000000ec0d00720c */ /* 0x000fe20004f61270 */
[----:B------:R-:W1:Y:S02]  /*c6d90*/  LDC R238, c[0x0][0x228] ;  /* 0x00008a00ffee7b82 */ /* 0x000e640000000800 */
[----:B--2---:R2:W-:Y:S01]  /*c6da0*/  @P0 STG.E desc[UR60][R198.64], R233 ;  /* 0x000000e9c6000986 */ /* 0x0045e2000c10193c */
[----:B---3--:R-:W-:-:S03]  /*c6db0*/  ISETP.GE.AND P0, PT, R16, R197, PT ;  /* 0x000000c51000720c */ /* 0x008fc60003f06270 */
[----:B------:R-:W3:Y:S01]  /*c6dc0*/  LDL.LU R197, [R1+0x418] ;  /* 0x0004180001c57983 */ /* 0x000ee20000300800 */
[----:B------:R-:W-:Y:S02]  /*c6dd0*/  ISETP.LT.AND P2, PT, R17, R237, !P1 ;  /* 0x000000ed1100720c */ /* 0x000fe40004f41270 */
[----:B------:R-:W-:Y:S01]  /*c6de0*/  ISETP.LT.AND P1, PT, R15, R232, !P1 ;  /* 0x000000e80f00720c */ /* 0x000fe20004f21270 */
[----:B------:R-:W-:-:S04]  /*c6df0*/  IMAD.WIDE R234, R0, 0x4, R2 ;  /* 0x0000000400ea7825 */ /* 0x000fc800078e0202 */
[C---:B------:R-:W-:Y:S01]  /*c6e00*/  IMAD.WIDE R236, R0.reuse, 0x4, R8 ;  /* 0x0000000400ec7825 */ /* 0x040fe200078e0208 */
[----:B----4-:R4:W-:Y:S01]  /*c6e10*/  @P4 STG.E desc[UR60][R234.64], R246 ;  /* 0x000000f6ea004986 */ /* 0x0109e2000c10193c */
[----:B--2---:R-:W2:Y:S02]  /*c6e20*/  LDC.64 R198, c[0x0][0x228] ;  /* 0x00008a00ffc67b82 */ /* 0x004ea40000000a00 */
[----:B------:R-:W-:-:S04]  /*c6e30*/  IMAD.WIDE R232, R0, 0x4, R4 ;  /* 0x0000000400e87825 */ /* 0x000fc800078e0204 */
[----:B----4-:R-:W-:-:S04]  /*c6e40*/  IMAD.WIDE R234, R0, 0x4, R6 ;  /* 0x0000000400ea7825 */ /* 0x010fc800078e0206 */
[----:B------:R-:W-:Y:S01]  /*c6e50*/  IMAD.IADD R0, R0, 0x1, R14 ;  /* 0x0000000100007824 */ /* 0x000fe200078e020e */
[----:B------:R-:W-:Y:S01]  /*c6e60*/  IADD3 R16, R10, 0x17, RZ ;  /* 0x000000170a107810 */ /* 0x000fe20007ffe0ff */
[----:B------:R-:W4:Y:S01]  /*c6e70*/  LDC R246, c[0x0][0x228] ;  /* 0x00008a00fff67b82 */ /* 0x000f220000000800 */
[----:B---3--:R3:W-:Y:S04]  /*c6e80*/  @P3 STG.E desc[UR60][R232.64], R197 ;  /* 0x000000c5e8003986 */ /* 0x0087e8000c10193c */
[----:B------:R1:W-:Y:S04]  /*c6e90*/  @P2 STG.E desc[UR60][R234.64], R247 ;  /* 0x000000f7ea002986 */ /* 0x0003e8000c10193c */
[----:B------:R2:W-:Y:S01]  /*c6ea0*/  @P1 STG.E desc[UR60][R236.64], R252 ;  /* 0x000000fcec001986 */ /* 0x0005e2000c10193c */
[----:B------:R-:W-:-:S02]  /*c6eb0*/  ISETP.LT.AND P1, PT, R11, R239, !P0 ;  /* 0x000000ef0b00720c */ /* 0x000fc40004721270 */
[----:B------:R-:W-:Y:S01]  /*c6ec0*/  ISETP.LT.AND P3, PT, R13, R244, !P0 ;  /* 0x000000f40d00720c */ /* 0x000fe20004761270 */
[----:B---3--:R-:W3:Y:S01]  /*c6ed0*/  LDC.64 R232, c[0x0][0x228] ;  /* 0x00008a00ffe87b82 */ /* 0x008ee20000000a00 */
[----:B-1----:R-:W-:Y:S01]  /*c6ee0*/  IMAD.WIDE R234, R0, 0x4, R2 ;  /* 0x0000000400ea7825 */ /* 0x002fe200078e0202 */
[----:B------:R-:W3:Y:S04]  /*c6ef0*/  LDL.LU R247, [R1+0xc1c] ;  /* 0x000c1c0001f77983 */ /* 0x000ee80000300800 */
[----:B--2---:R-:W2:Y:S04]  /*c6f00*/  LDL.LU R252, [R1+0x41c] ;  /* 0x00041c0001fc7983 */ /* 0x004ea80000300800 */
[----:B------:R-:W3:Y:S01]  /*c6f10*/  LDL.LU R244, [R1+0x101c] ;  /* 0x00101c0001f47983 */ /* 0x000ee20000300800 */
[----:B------:R-:W-:-:S03]  /*c6f20*/  ISETP.LT.AND P2, PT, R15, R196, !P0 ;  /* 0x000000c40f00720c */ /* 0x000fc60004741270 */
[----:B------:R1:W-:Y:S01]  /*c6f30*/  @P1 STG.E desc[UR60][R234.64], R245 ;  /* 0x000000f5ea001986 */ /* 0x0003e2000c10193c */
[----:B------:R-:W-:-:S03]  /*c6f40*/  ISETP.GE.AND P1, PT, R16, R199, PT ;  /* 0x000000c71000720c */ /* 0x000fc60003f26270 */
[----:B------:R-:W2:Y:S04]  /*c6f50*/  LDL.LU R16, [R1+0x1c1c] ;  /* 0x001c1c0001107983 */ /* 0x000ea80000300800 */
[----:B------:R-:W3:Y:S01]  /*c6f60*/  LDL.LU R199, [R1+0x141c] ;  /* 0x00141c0001c77983 */ /* 0x000ee20000300800 */
[----:B------:R-:W3:Y:S08]  /*c6f70*/  LDC R236, c[0x0][0x228] ;  /* 0x00008a00ffec7b82 */ /* 0x000ef00000000800 */
[----:B------:R-:W3:Y:S08]  /*c6f80*/  LDC R239, c[0x0][0x228] ;  /* 0x00008a00ffef7b82 */ /* 0x000ef00000000800 */
[----:B-1----:R-:W1:Y:S01]  /*c6f90*/  LDC R245, c[0x0][0x228] ;  /* 0x00008a00fff57b82 */ /* 0x002e620000000800 */
[----:B------:R-:W-:Y:S01]  /*c6fa0*/  IMAD.WIDE R196, R0, 0x4, R4 ;  /* 0x0000000400c47825 */ /* 0x000fe200078e0204 */
[----:B------:R-:W-:-:S06]  /*c6fb0*/  ISETP.LT.AND P0, PT, R17, R238, !P0 ;  /* 0x000000ee1100720c */ /* 0x000fcc0004701270 */
[----:B------:R-:W3:Y:S01]  /*c6fc0*/  LDC R237, c[0x0][0x228] ;  /* 0x00008a00ffed7b82 */ /* 0x000ee20000000800 */
[----:B------:R-:W-:Y:S01]  /*c6fd0*/  IMAD.WIDE R234, R0, 0x4, R6 ;  /* 0x0000000400ea7825 */ /* 0x000fe200078e0206 */
[----:B----4-:R-:W-:-:S06]  /*c6fe0*/  ISETP.LT.AND P4, PT, R13, R246, !P1 ;  /* 0x000000f60d00720c */ /* 0x010fcc0004f81270 */
[----:B------:R-:W4:Y:S08]  /*c6ff0*/  LDC R238, c[0x0][0x228] ;  /* 0x00008a00ffee7b82 */ /* 0x000f300000000800 */
[----:B------:R-:W4:Y:S01]  /*c7000*/  LDC R246, c[0x0][0x228] ;  /* 0x00008a00fff67b82 */ /* 0x000f220000000800 */
[----:B--2---:R2:W-:Y:S01]  /*c7010*/  @P3 STG.E desc[UR60][R196.64], R16 ;  /* 0x00000010c4003986 */ /* 0x0045e2000c10193c */
[----:B-1----:R-:W-:-:S03]  /*c7020*/  ISETP.LT.AND P3, PT, R11, R245, !P1 ;  /* 0x000000f50b00720c */ /* 0x002fc60004f61270 */
[----:B------:R-:W4:Y:S04]  /*c7030*/  LDL.LU R245, [R1+0x42c] ;  /* 0x00042c0001f57983 */ /* 0x000f280000300800 */
[----:B---3--:R1:W-:Y:S01]  /*c7040*/  @P0 STG.E desc[UR60][R234.64], R199 ;  /* 0x000000c7ea000986 */ /* 0x0083e2000c10193c */
[----:B--2---:R-:W-:-:S04]  /*c7050*/  IMAD.WIDE R196, R0, 0x4, R8 ;  /* 0x0000000400c47825 */ /* 0x004fc800078e0208 */
[----:B------:R-:W-:Y:S01]  /*c7060*/  IMAD.IADD R0, R0, 0x1, R14 ;  /* 0x0000000100007824 */ /* 0x000fe200078e020e */
[----:B------:R-:W-:Y:S01]  /*c7070*/  IADD3 R16, R10, 0x18, RZ ;  /* 0x000000180a107810 */ /* 0x000fe20007ffe0ff */
[----:B------:R2:W-:Y:S01]  /*c7080*/  @P2 STG.E desc[UR60][R196.64], R244 ;  /* 0x000000f4c4002986 */ /* 0x0005e2000c10193c */
[----:B------:R-:W-:Y:S02]  /*c7090*/  ISETP.LT.AND P2, PT, R15, R198, !P1 ;  /* 0x000000c60f00720c */ /* 0x000fe40004f41270 */
[----:B------:R-:W-:Y:S01]  /*c70a0*/  ISETP.LT.AND P1, PT, R17, R236, !P1 ;  /* 0x000000ec1100720c */ /* 0x000fe20004f21270 */
[----:B-1----:R-:W-:Y:S01]  /*c70b0*/  IMAD.WIDE R198, R0, 0x4, R2 ;  /* 0x0000000400c67825 */ /* 0x002fe200078e0202 */
[----:B------:R-:W-:-:S03]  /*c70c0*/  ISETP.GE.AND P0, PT, R16, R233, PT ;  /* 0x000000e91000720c */ /* 0x000fc60003f06270 */
[C---:B------:R-:W-:Y:S01]  /*c70d0*/  IMAD.WIDE R234, R0.reuse, 0x4, R4 ;  /* 0x0000000400ea7825 */ /* 0x040fe200078e0204 */
[----:B------:R1:W-:Y:S01]  /*c70e0*/  @P3 STG.E desc[UR60][R198.64], R247 ;  /* 0x000000f7c6003986 */ /* 0x0003e2000c10193c */
[----:B------:R-:W-:Y:S02]  /*c70f0*/  ISETP.LT.AND P3, PT, R15, R232, !P0 ;  /* 0x000000e80f00720c */ /* 0x000fe40004761270 */
[C---:B------:R-:W-:Y:S01]  /*c7100*/  IMAD.WIDE R232, R0.reuse, 0x4, R6 ;  /* 0x0000000400e87825 */ /* 0x040fe200078e0206 */
[----:B------:R3:W-:Y:S01]  /*c7110*/  @P4 STG.E desc[UR60][R234.64], R252 ;  /* 0x000000fcea004986 */ /* 0x0007e2000c10193c */
[----:B------:R-:W-:Y:S01]  /*c7120*/  IADD3 R16, R0, R14, RZ ;  /* 0x0000000e00107210 */ /* 0x000fe20007ffe0ff */
[----:B--2---:R-:W2:Y:S01]  /*c7130*/  LDC.64 R196, c[0x0][0x228] ;  /* 0x00008a00ffc47b82 */ /* 0x004ea20000000a00 */
[----:B----4-:R-:W-:-:S07]  /*c7140*/  ISETP.LT.AND P5, PT, R13, R238, !P0 ;  /* 0x000000ee0d00720c */ /* 0x010fce00047a1270 */
[----:B-1----:R-:W1:Y:S08]  /*c7150*/  LDC.64 R198, c[0x0][0x228] ;  /* 0x00008a00ffc67b82 */ /* 0x002e700000000a00 */
[----:B------:R-:W4:Y:S08]  /*c7160*/  LDC R244, c[0x0][0x228] ;  /* 0x00008a00fff47b82 */ /* 0x000f300000000800 */
[----:B------:R-:W1:Y:S01]  /*c7170*/  LDC R247, c[0x0][0x228] ;  /* 0x00008a00fff77b82 */ /* 0x000e620000000800 */
[----:B---3--:R-:W3:Y:S01]  /*c7180*/  LDL.LU R252, [R1+0xc20] ;  /* 0x000c200001fc7983 */ /* 0x008ee20000300800 */
[----:B------:R-:W-:-:S03]  /*c7190*/  IMAD.WIDE R234, R0, 0x4, R8 ;  /* 0x0000000400ea7825 */ /* 0x000fc600078e0208 */
[----:B------:R-:W3:Y:S04]  /*c71a0*/  LDL.LU R0, [R1+0x1820] ;  /* 0x0018200001007983 */ /* 0x000ee80000300800 */
[----:B------:R2:W-:Y:S04]  /*c71b0*/  @P1 STG.E desc[UR60][R232.64], R245 ;  /* 0x000000f5e8001986 */ /* 0x0005e8000c10193c */
[----:B--2---:R-:W2:Y:S01]  /*c71c0*/  LDL.LU R232, [R1+0x2c] ;  /* 0x00002c0001e87983 */ /* 0x004ea20000300800 */
[----:B------:R-:W-:-:S03]  /*c71d0*/  VIADD R238, R10, 0x19 ;  /* 0x000000190aee7836 */ /* 0x000fc60000000000 */
[----:B------:R-:W4:Y:S01]  /*c71e0*/  LDL.LU R233, [R1+0x1420] ;  /* 0x0014200001e97983 */ /* 0x000f220000300800 */
[----:B------:R-:W1:Y:S01]  /*c71f0*/  LDC R245, c[0x0][0x228] ;  /* 0x00008a00fff57b82 */ /* 0x000e620000000800 */
[----:B------:R-:W-:Y:S02]  /*c7200*/  ISETP.LT.AND P4, PT, R17, R239, !P0 ;  /* 0x000000ef1100720c */ /* 0x000fe40004781270 */
[----:B------:R-:W-:-:S05]  /*c7210*/  ISETP.LT.AND P0, PT, R11, R237, !P0 ;  /* 0x000000ed0b00720c */ /* 0x000fca0004701270 */
[----:B------:R-:W3:Y:S01]  /*c7220*/  LDC R239, c[0x0][0x228] ;  /* 0x00008a00ffef7b82 */ /* 0x000ee20000000800 */
[----:B------:R-:W-:Y:S01]  /*c7230*/  IMAD.WIDE R236, R16, 0x4, R2 ;  /* 0x0000000410ec7825 */ /* 0x000fe200078e0202 */
[----:B--2---:R2:W-:Y:S01]  /*c7240*/  @P2 STG.E desc[UR60][R234.64], R232 ;  /* 0x000000e8ea002986 */ /* 0x0045e2000c10193c */
[----:B------:R-:W-:-:S03]  /*c7250*/  ISETP.GE.AND P2, PT, R238, R197, PT ;  /* 0x000000c5ee00720c */ /* 0x000fc60003f46270 */
[----:B------:R-:W3:Y:S04]  /*c7260*/  LDL.LU R238, [R1+0x1c20] ;  /* 0x001c200001ee7983 */ /* 0x000ee80000300800 */
[----:B------:R-:W3:Y:S01]  /*c7270*/  LDL.LU R197, [R1+0x1020] ;  /* 0x0010200001c57983 */ /* 0x000ee20000300800 */
[----:B-1----:R-:W-:Y:S02]  /*c7280*/  ISETP.LT.AND P1, PT, R11, R245, !P2 ;  /* 0x000000f50b00720c */ /* 0x002fe40005721270 */
[----:B------:R-:W1:Y:S01]  /*c7290*/  LDC R245, c[0x0][0x22c] ;  /* 0x00008b00fff57b82 */ /* 0x000e620000000800 */
[----:B----4-:R4:W-:Y:S01]  /*c72a0*/  @P0 STG.E desc[UR60][R236.64], R233 ;  /* 0x000000e9ec000986 */ /* 0x0109e2000c10193c */
[----:B--2---:R-:W-:-:S04]  /*c72b0*/  IMAD.WIDE R234, R16, 0x4, R6 ;  /* 0x0000000410ea7825 */ /* 0x004fc800078e0206 */
[----:B----4-:R-:W-:-:S04]  /*c72c0*/  IMAD.WIDE R232, R16, 0x4, R4 ;  /* 0x0000000410e87825 */ /* 0x010fc800078e0204 */
[----:B------:R-:W-:Y:S01]  /*c72d0*/  IMAD.WIDE R236, R16, 0x4, R8 ;  /* 0x0000000410ec7825 */ /* 0x000fe200078e0208 */
[----:B------:R-:W-:Y:S02]  /*c72e0*/  ISETP.LT.AND P6, PT, R17, R244, !P2 ;  /* 0x000000f41100720c */ /* 0x000fe400057c1270 */
[----:B------:R-:W2:Y:S01]  /*c72f0*/  LDC R244, c[0x0][0x228] ;  /* 0x00008a00fff47b82 */ /* 0x000ea20000000800 */
[----:B---3--:R3:W-:Y:S04]  /*c7300*/  @P5 STG.E desc[UR60][R232.64], R238 ;  /* 0x000000eee8005986 */ /* 0x0087e8000c10193c */
[----:B------:R4:W-:Y:S01]  /*c7310*/  @P4 STG.E desc[UR60][R234.64], R0 ;  /* 0x00000000ea004986 */ /* 0x0009e2000c10193c */
[----:B------:R-:W-:-:S03]  /*c7320*/  ISETP.LT.AND P5, PT, R15, R196, !P2 ;  /* 0x000000c40f00720c */ /* 0x000fc600057a1270 */
[----:B------:R1:W-:Y:S01]  /*c7330*/  @P3 STG.E desc[UR60][R236.64], R197 ;  /* 0x000000c5ec003986 */ /* 0x0003e2000c10193c */
[----:B------:R-:W-:Y:S01]  /*c7340*/  ISETP.LT.AND P2, PT, R13, R239, !P2 ;  /* 0x000000ef0d00720c */ /* 0x000fe20005741270 */
[----:B---3--:R-:W3:Y:S01]  /*c7350*/  LDC R238, c[0x0][0x228] ;  /* 0x00008a00ffee7b82 */ /* 0x008ee20000000800 */
[----:B----4-:R-:W-:Y:S01]  /*c7360*/  IMAD.IADD R0, R16, 0x1, R14 ;  /* 0x0000000110007824 */ /* 0x010fe200078e020e */
[----:B------:R-:W-:-:S06]  /*c7370*/  IADD3 R16, R10, 0x1a, RZ ;  /* 0x0000001a0a107810 */ /* 0x000fcc0007ffe0ff */
[----:B-1----:R-:W1:Y:S01]  /*c7380*/  LDC.64 R196, c[0x0][0x228] ;  /* 0x00008a00ffc47b82 */ /* 0x002e620000000a00 */
[----:B------:R-:W-:Y:S01]  /*c7390*/  IMAD.WIDE R232, R0, 0x4, R2 ;  /* 0x0000000400e87825 */ /* 0x000fe200078e0202 */
[----:B------:R-:W-:-:S03]  /*c73a0*/  ISETP.GE.AND P0, PT, R16, R199, PT ;  /* 0x000000c71000720c */ /* 0x000fc60003f06270 */
[----:B------:R-:W-:Y:S01]  /*c73b0*/  VIADD R16, R10, 0x182 ;  /* 0x000001820a107836 */ /* 0x000fe20000000000 */
[----:B------:R-:W4:Y:S04]  /*c73c0*/  LDL.LU R199, [R1+0x30] ;  /* 0x0000300001c77983 */ /* 0x000f280000300800 */
[----:B------:R-:W2:Y:S04]  /*c73d0*/  LDL.LU R239, [R1+0x1c24] ;  /* 0x001c240001ef7983 */ /* 0x000ea80000300800 */
[----:B------:R3:W-:Y:S01]  /*c73e0*/  @P1 STG.E desc[UR60][R232.64], R252 ;  /* 0x000000fce8001986 */ /* 0x0007e2000c10193c */
[----:B------:R-:W-:-:S03]  /*c73f0*/  ISETP.LT.AND P4, PT, R11, R246, !P0 ;  /* 0x000000f60b00720c */ /* 0x000fc60004781270 */
[----:B------:R-:W2:Y:S01]  /*c7400*/  LDL.LU R246, [R1+0x1424] ;  /* 0x0014240001f67983 */ /* 0x000ea20000300800 */
[----:B------:R-:W-:-:S03]  /*c7410*/  ISETP.GE.AND P1, PT, R16, R245, PT ;  /* 0x000000f51000720c */ /* 0x000fc60003f26270 */
[----:B------:R-:W4:Y:S04]  /*c7420*/  LDL.LU R16, [R1+0x820] ;  /* 0x0008200001107983 */ /* 0x000f280000300800 */
[----:B------:R-:W2:Y:S01]  /*c7430*/  LDL.LU R245, [R1+0x430] ;  /* 0x0004300001f57983 */ /* 0x000ea20000300800 */
[----:B------:R-:W-:Y:S02]  /*c7440*/  ISETP.LT.AND P3, PT, R13, R247, !P0 ;  /* 0x000000f70d00720c */ /* 0x000fe40004761270 */
[----:B------:R-:W1:Y:S01]  /*c7450*/  LDC R247, c[0x0][0x228] ;  /* 0x00008a00fff77b82 */ /* 0x000e620000000800 */
[----:B------:R-:W-:-:S04]  /*c7460*/  IMAD.WIDE R234, R0, 0x4, R6 ;  /* 0x0000000400ea7825 */ /* 0x000fc800078e0206 */
[----:B---3--:R-:W-:-:S04]  /*c7470*/  IMAD.WIDE R232, R0, 0x4, R4 ;  /* 0x0000000400e87825 */ /* 0x008fc800078e0204 */
[C---:B------:R-:W-:Y:S01]  /*c7480*/  IMAD.WIDE R236, R0.reuse, 0x4, R8 ;  /* 0x0000000400ec7825 */ /* 0x040fe200078e0208 */
[----:B------:R-:W-:Y:S01]  /*c7490*/  IADD3 R0, R0, R14, RZ ;  /* 0x0000000e00007210 */ /* 0x000fe20007ffe0ff */
[----:B------:R-:W3:Y:S01]  /*c74a0*/  LDC R252, c[0x0][0x228] ;  /* 0x00008a00fffc7b82 */ /* 0x000ee20000000800 */
[----:B----4-:R4:W-:Y:S04]  /*c74b0*/  @P2 STG.E desc[UR60][R232.64], R16 ;  /* 0x00000010e8002986 */ /* 0x0109e8000c10193c */
[----:B--2---:R-:W-:Y:S04]  /*c74c0*/  @P6 STG.E desc[UR60][R234.64], R245 ;  /* 0x000000f5ea006986 */ /* 0x004fe8000c10193c */
[----:B------:R2:W-:Y:S01]  /*c74d0*/  @P5 STG.E desc[UR60][R236.64], R199 ;  /* 0x000000c7ec005986 */ /* 0x0005e2000c10193c */
[----:B------:R-:W-:-:S02]  /*c74e0*/  ISETP.LT.AND P2, PT, R15, R198, !P0 ;  /* 0x000000c60f00720c */ /* 0x000fc40004741270 */
[----:B------:R-:W-:Y:S01]  /*c74f0*/  ISETP.LT.AND P0, PT, R17, R238, !P0 ;  /* 0x000000ee1100720c */ /* 0x000fe20004701270 */
[----:B----4-:R-:W-:Y:S02]  /*c7500*/  VIADD R16, R10, 0x1b ;  /* 0x0000001b0a107836 */ /* 0x010fe40000000000 */
[----:B------:R-:W-:-:S04]  /*c7510*/  IMAD.WIDE R232, R0, 0x4, R2 ;  /* 0x0000000400e87825 */ /* 0x000fc800078e0202 */
[----:B--2---:R-:W-:Y:S01]  /*c7520*/  IMAD.WIDE R198, R0, 0x4, R4 ;  /* 0x0000000400c67825 */ /* 0x004fe200078e0204 */
[----:B------:R-:W2:Y:S04]  /*c7530*/  LDL.LU R236, [R1+0x1824] ;  /* 0x0018240001ec7983 */ /* 0x000ea80000300800 */
[----:B------:R-:W4:Y:S01]  /*c7540*/  LDL.LU R237, [R1+0x1024] ;  /* 0x0010240001ed7983 */ /* 0x000f220000300800 */
[----:B-1----:R-:W-:-:S03]  /*c7550*/  ISETP.GE.AND P6, PT, R16, R197, PT ;  /* 0x000000c51000720c */ /* 0x002fc60003fc6270 */
[----:B------:R1:W-:Y:S04]  /*c7560*/  @P4 STG.E desc[UR60][R232.64], R246 ;  /* 0x000000f6e8004986 */ /* 0x0003e8000c10193c */
[----:B------:R3:W-:Y:S04]  /*c7570*/  @P3 STG.E desc[UR60][R198.64], R239 ;  /* 0x000000efc6003986 */ /* 0x0007e8000c10193c */
[----:B------:R-:W4:Y:S01]  /*c7580*/  LDL.LU R238, [R1+0x434] ;  /* 0x0004340001ee7983 */ /* 0x000f220000300800 */
[----:B------:R-:W-:Y:S02]  /*c7590*/  ISETP.LT.AND P3, PT, R11, R244, !P6 ;  /* 0x000000f40b00720c */ /* 0x000fe40007761270 */
[----:B------:R-:W-:Y:S01]  /*c75a0*/  ISETP.LT.AND P4, PT, R13, R247, !P6 ;  /* 0x000000f70d00720c */ /* 0x000fe20007781270 */
[----:B------:R-:W4:Y:S04]  /*c75b0*/  LDL.LU R244, [R1+0x824] ;  /* 0x0008240001f47983 */ /* 0x000f280000300800 */
[----:B------:R-:W4:Y:S01]  /*c75c0*/  LDL.LU R247, [R1+0xc24] ;  /* 0x000c240001f77983 */ /* 0x000f220000300800 */
[----:B------:R-:W4:Y:S08]  /*c75d0*/  LDC R245, c[0x0][0x228] ;  /* 0x00008a00fff57b82 */ /* 0x000f300000000800 */
[----:B-1----:R-:W1:Y:S08]  /*c75e0*/  LDC.64 R232, c[0x0][0x228] ;  /* 0x00008a00ffe87b82 */ /* 0x002e700000000a00 */
[----:B---3--:R-:W3:Y:S08]  /*c75f0*/  LDC R239, c[0x0][0x228] ;  /* 0x00008a00ffef7b82 */ /* 0x008ef00000000800 */
[----:B------:R-:W3:Y:S01]  /*c7600*/  LDC R246, c[0x0][0x228] ;  /* 0x00008a00fff67b82 */ /* 0x000ee20000000800 */
[----:B------:R-:W-:-:S04]  /*c7610*/  IMAD.WIDE R234, R0, 0x4, R8 ;  /* 0x0000000400ea7825 */ /* 0x000fc800078e0208 */
[C---:B------:R-:W-:Y:S01]  /*c7620*/  IMAD.WIDE R198, R0.reuse, 0x4, R6 ;  /* 0x0000000400c67825 */ /* 0x040fe200078e0206 */
[----:B------:R-:W-:Y:S02]  /*c7630*/  IADD3 R0, R0, R14, RZ ;  /* 0x0000000e00007210 */ /* 0x000fe40007ffe0ff */
[----:B------:R-:W-:Y:S01]  /*c7640*/  ISETP.LT.AND P5, PT, R17, R252, !P6 ;  /* 0x000000fc1100720c */ /* 0x000fe200077a1270 */
[----:B------:R-:W-:Y:S01]  /*c7650*/  VIADD R16, R10, 0x1c ;  /* 0x0000001c0a107836 */ /* 0x000fe20000000000 */
[----:B------:R-:W3:Y:S01]  /*c7660*/  LDC R252, c[0x0][0x228] ;  /* 0x00008a00fffc7b82 */ /* 0x000ee20000000800 */
[----:B--2---:R2:W-:Y:S04]  /*c7670*/  @P0 STG.E desc[UR60][R198.64], R236 ;  /* 0x000000ecc6000986 */ /* 0x0045e8000c10193c */
[----:B----4-:R4:W-:Y:S01]  /*c7680*/  @P2 STG.E desc[UR60][R234.64], R237 ;  /* 0x000000edea002986 */ /* 0x0109e2000c10193c */
[----:B-1----:R-:W-:Y:S01]  /*c7690*/  ISETP.GE.AND P2, PT, R16, R233, PT ;  /* 0x000000e91000720c */ /* 0x002fe20003f46270 */
[----:B--2---:R-:W-:-:S04]  /*c76a0*/  IMAD.WIDE R198, R0, 0x4, R2 ;  /* 0x0000000400c67825 */ /* 0x004fc800078e0202 */
[----:B----4-:R-:W-:-:S04]  /*c76b0*/  IMAD.WIDE R234, R0, 0x4, R4 ;  /* 0x0000000400ea7825 */ /* 0x010fc800078e0204 */
[----:B------:R-:W-:Y:S01]  /*c76c0*/  IMAD.WIDE R236, R0, 0x4, R6 ;  /* 0x0000000400ec7825 */ /* 0x000fe200078e0206 */
[----:B------:R-:W-:Y:S04]  /*c76d0*/  @P3 STG.E desc[UR60][R198.64], R247 ;  /* 0x000000f7c6003986 */ /* 0x000fe8000c10193c */
[----:B------:R1:W-:Y:S01]  /*c76e0*/  @P4 STG.E desc[UR60][R234.64], R244 ;  /* 0x000000f4ea004986 */ /* 0x0003e2000c10193c */
[----:B---3--:R-:W-:-:S03]  /*c76f0*/  ISETP.LT.AND P3, PT, R11, R239, !P2 ;  /* 0x000000ef0b00720c */ /* 0x008fc60005761270 */
[----:B------:R2:W-:Y:S01]  /*c7700*/  @P5 STG.E desc[UR60][R236.64], R238 ;  /* 0x000000eeec005986 */ /* 0x0005e2000c10193c */
        /* <DEDUP_REMOVED lines=11> */
[C---:B------:R-:W-:Y:S01]  /*c77c0*/  IMAD.WIDE R198, R0.reuse, 0x4, R8 ;  /* 0x0000000400c67825 */ /* 0x040fe200078e0208 */
[----:B------:R-:W-:-:S03]  /*c77d0*/  IADD3 R0, R0, R14, RZ ;  /* 0x0000000e00007210 */ /* 0x000fc60007ffe0ff */
[----:B------:R-:W-:Y:S02]  /*c77e0*/  VIADD R16, R10, 0x1d ;  /* 0x0000001d0a107836 */ /* 0x000fe40000000000 */
[C---:B------:R-:W-:Y:S01]  /*c77f0*/  IMAD.WIDE R236, R0.reuse, 0x4, R6 ;  /* 0x0000000400ec7825 */ /* 0x040fe200078e0206 */
[----:B---3--:R3:W-:Y:S01]  /*c7800*/  @P0 STG.E desc[UR60][R198.64], R235 ;  /* 0x000000ebc6000986 */ /* 0x0087e2000c10193c */
[----:B------:R-:W-:Y:S02]  /*c7810*/  ISETP.LT.AND P0, PT, R15, R232, !P2 ;  /* 0x000000e80f00720c */ /* 0x000fe40005701270 */
[----:B------:R-:W-:Y:S01]  /*c7820*/  IMAD.WIDE R232, R0, 0x4, R2 ;  /* 0x0000000400e87825 */ /* 0x000fe200078e0202 */
[----:B-1----:R-:W-:-:S04]  /*c7830*/  ISETP.GE.AND P2, PT, R16, R197, PT ;  /* 0x000000c51000720c */ /* 0x002fc80003f46270 */
[----:B----4-:R1:W-:Y:S01]  /*c7840*/  @P3 STG.E desc[UR60][R232.64], R246 ;  /* 0x000000f6e8003986 */ /* 0x0103e2000c10193c */
[C---:B---3--:R-:W-:Y:S01]  /*c7850*/  IMAD.WIDE R234, R0.reuse, 0x4, R4 ;  /* 0x0000000400ea7825 */ /* 0x048fe200078e0204 */
[----:B------:R-:W-:Y:S02]  /*c7860*/  ISETP.LT.AND P6, PT, R11, R252, !P2 ;  /* 0x000000fc0b00720c */ /* 0x000fe400057c1270 */
[----:B--2---:R-:W-:Y:S01]  /*c7870*/  ISETP.LT.AND P3, PT, R17, R238, !P2 ;  /* 0x000000ee1100720c */ /* 0x004fe20005761270 */
[----:B------:R-:W2:Y:S04]  /*c7880*/  LDL.LU R252, [R1+0x142c] ;  /* 0x00142c0001fc7983 */ /* 0x000ea80000300800 */
[----:B------:R3:W-:Y:S01]  /*c7890*/  @P4 STG.E desc[UR60][R234.64], R245 ;  /* 0x000000f5ea004986 */ /* 0x0007e2000c10193c */
[----:B------:R-:W4:Y:S01]  /*c78a0*/  LDC.64 R198, c[0x0][0x228] ;  /* 0x00008a00ffc67b82 */ /* 0x000f220000000a00 */
[C---:B------:R-:W-:Y:S01]  /*c78b0*/  IADD3 R16, R0.reuse, R14, RZ ;  /* 0x0000000e00107210 */ /* 0x040fe20007ffe0ff */
[----:B-1----:R-:W-:Y:S01]  /*c78c0*/  IMAD.WIDE R232, R0, 0x4, R8 ;  /* 0x0000000400e87825 */ /* 0x002fe200078e0208 */
[----:B------:R-:W-:Y:S01]  /*c78d0*/  ISETP.LT.AND P4, PT, R13, R244, !P2 ;  /* 0x000000f40d00720c */ /* 0x000fe20005781270 */
[----:B------:R1:W-:Y:S04]  /*c78e0*/  @P5 STG.E desc[UR60][R236.64], R239 ;  /* 0x000000efec005986 */ /* 0x0003e8000c10193c */
[----:B------:R-:W2:Y:S04]  /*c78f0*/  LDL.LU R244, [R1+0x1c2c] ;  /* 0x001c2c0001f47983 */ /* 0x000ea80000300800 */
[----:B------:R-:W2:Y:S04]  /*c7900*/  LDL.LU R238, [R1+0x438] ;  /* 0x0004380001ee7983 */ /* 0x000ea80000300800 */
[----:B------:R1:W-:Y:S01]  /*c7910*/  @P0 STG.E desc[UR60][R232.64], R247 ;  /* 0x000000f7e8000986 */ /* 0x0003e2000c10193c */
[----:B------:R-:W2:Y:S08]  /*c7920*/  LDC R246, c[0x0][0x228] ;  /* 0x00008a00fff67b82 */ /* 0x000eb00000000800 */
[----:B---3--:R-:W3:Y:S01]  /*c7930*/  LDC R245, c[0x0][0x228] ;  /* 0x00008a00fff57b82 */ /* 0x008ee20000000800 */
[----:B------:R-:W-:-:S04]  /*c7940*/  IMAD.WIDE R234, R16, 0x4, R2 ;  /* 0x0000000410ea7825 */ /* 0x000fc800078e0202 */
[----:B------:R-:W-:-:S03]  /*c7950*/  VIADD R0, R10, 0x1e ;  /* 0x0000001e0a007836 */ /* 0x000fc60000000000 */
[----:B-1----:R-:W1:Y:S01]  /*c7960*/  LDC R239, c[0x0][0x228] ;  /* 0x00008a00ffef7b82 */ /* 0x002e620000000800 */
[----:B------:R-:W-:-:S07]  /*c7970*/  ISETP.LT.AND P5, PT, R15, R196, !P2 ;  /* 0x000000c40f00720c */ /* 0x000fce00057a1270 */
[----:B------:R-:W3:Y:S01]  /*c7980*/  LDC.64 R196, c[0x0][0x228] ;  /* 0x00008a00ffc47b82 */ /* 0x000ee20000000a00 */
[----:B------:R-:W-:-:S07]  /*c7990*/  IMAD.WIDE R236, R16, 0x4, R4 ;  /* 0x0000000410ec7825 */ /* 0x000fce00078e0204 */
[----:B------:R-:W1:Y:S01]  /*c79a0*/  LDC R247, c[0x0][0x228] ;  /* 0x00008a00fff77b82 */ /* 0x000e620000000800 */
[----:B------:R-:W3:Y:S01]  /*c79b0*/  LDL.LU R233, [R1+0xc28] ;  /* 0x000c280001e97983 */ /* 0x000ee20000300800 */
[----:B----4-:R-:W-:-:S03]  /*c79c0*/  ISETP.GE.AND P2, PT, R0, R199, PT ;  /* 0x000000c70000720c */ /* 0x010fc60003f46270 */
[----:B---3--:R3:W-:Y:S04]  /*c79d0*/  @P6 STG.E desc[UR60][R234.64], R233 ;  /* 0x000000e9ea006986 */ /* 0x0087e8000c10193c */
[----:B---3--:R-:W3:Y:S04]  /*c79e0*/  LDL.LU R235, [R1+0x828] ;  /* 0x0008280001eb7983 */ /* 0x008ee80000300800 */
[----:B------:R-:W4:Y:S01]  /*c79f0*/  LDL.LU R199, [R1+0x38] ;  /* 0x0000380001c77983 */ /* 0x000f220000300800 */
[C---:B------:R-:W-:Y:S01]  /*c7a00*/  IMAD.WIDE R232, R16.reuse, 0x4, R6 ;  /* 0x0000000410e87825 */ /* 0x040fe200078e0206 */
[----:B------:R-:W-:-:S02]  /*c7a10*/  IADD3 R0, R16, R14, RZ ;  /* 0x0000000e10007210 */ /* 0x000fc40007ffe0ff */
[----:B---3--:R3:W-:Y:S04]  /*c7a20*/  @P4 STG.E desc[UR60][R236.64], R235 ;  /* 0x000000ebec004986 */ /* 0x0087e8000c10193c */
[----:B--2---:R2:W-:Y:S01]  /*c7a30*/  @P3 STG.E desc[UR60][R232.64], R238 ;  /* 0x000000eee8003986 */ /* 0x0045e2000c10193c */
[----:B---3--:R-:W-:-:S04]  /*c7a40*/  IMAD.WIDE R234, R16, 0x4, R8 ;  /* 0x0000000410ea7825 */ /* 0x008fc800078e0208 */
[----:B------:R-:W-:Y:S01]  /*c7a50*/  VIADD R16, R10, 0x1f ;  /* 0x0000001f0a107836 */ /* 0x000fe20000000000 */
[----:B-1----:R-:W-:Y:S02]  /*c7a60*/  ISETP.LT.AND P4, PT, R11, R247, !P2 ;  /* 0x000000f70b00720c */ /* 0x002fe40005781270 */
[----:B------:R-:W-:Y:S01]  /*c7a70*/  ISETP.LT.AND P3, PT, R13, R239, !P2 ;  /* 0x000000ef0d00720c */ /* 0x000fe20005761270 */
[----:B------:R-:W-:Y:S01]  /*c7a80*/  IMAD.WIDE R236, R0, 0x4, R8 ;  /* 0x0000000400ec7825 */ /* 0x000fe200078e0208 */
[----:B----4-:R1:W-:Y:S01]  /*c7a90*/  @P5 STG.E desc[UR60][R234.64], R199 ;  /* 0x000000c7ea005986 */ /* 0x0103e2000c10193c */
[----:B------:R-:W-:-:S03]  /*c7aa0*/  ISETP.LT.AND P5, PT, R17, R246, !P2 ;  /* 0x000000f61100720c */ /* 0x000fc600057a1270 */
[----:B------:R-:W3:Y:S01]  /*c7ab0*/  LDL.LU R246, [R1+0x82c] ;  /* 0x00082c0001f67983 */ /* 0x000ee20000300800 */
[----:B------:R-:W-:Y:S01]  /*c7ac0*/  ISETP.GE.AND P0, PT, R16, R197, PT ;  /* 0x000000c51000720c */ /* 0x000fe20003f06270 */
[----:B--2---:R-:W2:Y:S02]  /*c7ad0*/  LDC R238, c[0x0][0x228] ;  /* 0x00008a00ffee7b82 */ /* 0x004ea40000000800 */
[----:B------:R-:W4:Y:S04]  /*c7ae0*/  LDL.LU R16, [R1+0x182c] ;  /* 0x00182c0001107983 */ /* 0x000f280000300800 */
[----:B------:R-:W2:Y:S01]  /*c7af0*/  LDL.LU R197, [R1+0x102c] ;  /* 0x00102c0001c57983 */ /* 0x000ea20000300800 */
[----:B------:R-:W-:Y:S01]  /*c7b00*/  ISETP.LT.AND P2, PT, R15, R198, !P2 ;  /* 0x000000c60f00720c */ /* 0x000fe20005741270 */
[----:B------:R-:W2:Y:S08]  /*c7b10*/  LDC.64 R232, c[0x0][0x228] ;  /* 0x00008a00ffe87b82 */ /* 0x000eb00000000a00 */
[----:B------:R-:W3:Y:S08]  /*c7b20*/  LDC R247, c[0x0][0x228] ;  /* 0x00008a00fff77b82 */ /* 0x000ef00000000800 */
[----:B------:R-:W3:Y:S01]  /*c7b30*/  LDC R239, c[0x0][0x228] ;  /* 0x00008a00ffef7b82 */ /* 0x000ee20000000800 */
[----:B-1----:R-:W-:-:S04]  /*c7b40*/  IMAD.WIDE R234, R0, 0x4, R2 ;  /* 0x0000000400ea7825 */ /* 0x002fc800078e0202 */
[----:B------:R-:W-:Y:S01]  /*c7b50*/  IMAD.WIDE R198, R0, 0x4, R4 ;  /* 0x0000000400c67825 */ /* 0x000fe200078e0204 */
[----:B------:R1:W-:Y:S01]  /*c7b60*/  @P4 STG.E desc[UR60][R234.64], R252 ;  /* 0x000000fcea004986 */ /* 0x0003e2000c10193c */
[----:B------:R-:W-:-:S03]  /*c7b70*/  ISETP.LT.AND P4, PT, R11, R245, !P0 ;  /* 0x000000f50b00720c */ /* 0x000fc60004781270 */
[----:B------:R-:W3:Y:S04]  /*c7b80*/  LDL.LU R245, [R1+0xc2c] ;  /* 0x000c2c0001f57983 */ /* 0x000ee80000300800 */
[----:B------:R1:W-:Y:S02]  /*c7b90*/  @P3 STG.E desc[UR60][R198.64], R244 ;  /* 0x000000f4c6003986 */ /* 0x0003e4000c10193c */
[C---:B-1----:R-:W-:Y:S01]  /*c7ba0*/  IMAD.WIDE R234, R0.reuse, 0x4, R6 ;  /* 0x0000000400ea7825 */ /* 0x042fe200078e0206 */
[----:B------:R-:W1:Y:S08]  /*c7bb0*/  LDC R252, c[0x0][0x228] ;  /* 0x00008a00fffc7b82 */ /* 0x000e700000000800 */
[----:B------:R-:W1:Y:S01]  /*c7bc0*/  LDC R244, c[0x0][0x228] ;  /* 0x00008a00fff47b82 */ /* 0x000e620000000800 */
[----:B----4-:R-:W-:Y:S04]  /*c7bd0*/  @P5 STG.E desc[UR60][R234.64], R16 ;  /* 0x00000010ea005986 */ /* 0x010fe8000c10193c */
[----:B--2---:R2:W-:Y:S04]  /*c7be0*/  @P2 STG.E desc[UR60][R236.64], R197 ;  /* 0x000000c5ec002986 */ /* 0x0045e8000c10193c */
[----:B--2---:R-:W2:Y:S01]  /*c7bf0*/  LDL.LU R236, [R1+0x43c] ;  /* 0x00043c0001ec7983 */ /* 0x004ea20000300800 */
[----:B------:R-:W-:-:S02]  /*c7c00*/  IADD3 R0, R0, R14, RZ ;  /* 0x0000000e00007210 */ /* 0x000fc40007ffe0ff */
[----:B-1----:R-:W-:Y:S02]  /*c7c10*/  ISETP.LT.AND P3, PT, R13, R244, !P0 ;  /* 0x000000f40d00720c */ /* 0x002fe40004761270 */
[----:B------:R-:W-:Y:S02]  /*c7c20*/  ISETP.LT.AND P6, PT, R15, R196, !P0 ;  /* 0x000000c40f00720c */ /* 0x000fe400047c1270 */
[----:B------:R-:W-:Y:S01]  /*c7c30*/  ISETP.LT.AND P0, PT, R17, R238, !P0 ;  /* 0x000000ee1100720c */ /* 0x000fe20004701270 */
[----:B------:R-:W-:Y:S02]  /*c7c40*/  VIADD R16, R10, 0x20 ;  /* 0x000000200a107836 */ /* 0x000fe40000000000 */
[----:B------:R-:W-:-:S04]  /*c7c50*/  IMAD.WIDE R198, R0, 0x4, R2 ;  /* 0x0000000400c67825 */ /* 0x000fc800078e0202 */
[----:B------:R-:W-:Y:S01]  /*c7c60*/  IMAD.WIDE R234, R0, 0x4, R4 ;  /* 0x0000000400ea7825 */ /* 0x000fe200078e0204 */
[----:B------:R-:W4:Y:S04]  /*c7c70*/  LDL.LU R237, [R1+0x3c] ;  /* 0x00003c0001ed7983 */ /* 0x000f280000300800 */
[----:B---3--:R1:W-:Y:S01]  /*c7c80*/  @P4 STG.E desc[UR60][R198.64], R245 ;  /* 0x000000f5c6004986 */ /* 0x0083e2000c10193c */
[----:B------:R-:W-:-:S03]  /*c7c90*/  ISETP.GE.AND P2, PT, R16, R233, PT ;  /* 0x000000e91000720c */ /* 0x000fc60003f46270 */
[----:B------:R-:W3:Y:S01]  /*c7ca0*/  LDL.LU R244, [R1+0xc30] ;  /* 0x000c300001f47983 */ /* 0x000ee20000300800 */
[----:B------:R-:W4:Y:S03]  /*c7cb0*/  LDC.64 R196, c[0x0][0x228] ;  /* 0x00008a00ffc47b82 */ /* 0x000f260000000a00 */
[----:B------:R1:W-:Y:S01]  /*c7cc0*/  @P3 STG.E desc[UR60][R234.64], R246 ;  /* 0x000000f6ea003986 */ /* 0x0003e2000c10193c */
[----:B------:R-:W-:-:S03]  /*c7cd0*/  ISETP.LT.AND P3, PT, R17, R252, !P2 ;  /* 0x000000fc1100720c */ /* 0x000fc60005761270 */
[----:B------:R-:W3:Y:S01]  /*c7ce0*/  LDL.LU R252, [R1+0x1430] ;  /* 0x0014300001fc7983 */ /* 0x000ee20000300800 */
[----:B-1----:R-:W-:Y:S01]  /*c7cf0*/  IMAD.WIDE R198, R0, 0x4, R6 ;  /* 0x0000000400c67825 */ /* 0x002fe200078e0206 */
[----:B------:R-:W-:-:S03]  /*c7d00*/  ISETP.LT.AND P4, PT, R13, R247, !P2 ;  /* 0x000000f70d00720c */ /* 0x000fc60005781270 */
[----:B------:R-:W-:Y:S01]  /*c7d10*/  VIADD R16, R10, 0x21 ;  /* 0x000000210a107836 */ /* 0x000fe20000000000 */
[----:B------:R-:W3:Y:S01]  /*c7d20*/  LDL.LU R247, [R1+0x1030] ;  /* 0x0010300001f77983 */ /* 0x000ee20000300800 */
[----:B------:R-:W-:Y:S01]  /*c7d30*/  ISETP.LT.AND P5, PT, R11, R239, !P2 ;  /* 0x000000ef0b00720c */ /* 0x000fe200057a1270 */
[----:B------:R-:W1:Y:S08]  /*c7d40*/  LDC R245, c[0x0][0x228] ;  /* 0x00008a00fff57b82 */ /* 0x000e700000000800 */
[----:B------:R-:W1:Y:S08]  /*c7d50*/  LDC R233, c[0x0][0x228] ;  /* 0x00008a00ffe97b82 */ /* 0x000e700000000800 */
[----:B------:R-:W1:Y:S01]  /*c7d60*/  LDC R246, c[0x0][0x228] ;  /* 0x00008a00fff67b82 */ /* 0x000e620000000800 */
[----:B--2---:R2:W-:Y:S01]  /*c7d70*/  @P0 STG.E desc[UR60][R198.64], R236 ;  /* 0x000000ecc6000986 */ /* 0x0045e2000c10193c */
[----:B------:R-:W-:-:S03]  /*c7d80*/  ISETP.LT.AND P0, PT, R15, R232, !P2 ;  /* 0x000000e80f00720c */ /* 0x000fc60005701270 */
[----:B------:R-:W3:Y:S01]  /*c7d90*/  LDL.LU R232, [R1+0x1830] ;  /* 0x0018300001e87983 */ /* 0x000ee20000300800 */
[C---:B------:R-:W-:Y:S01]  /*c7da0*/  IMAD.WIDE R234, R0.reuse, 0x4, R8 ;  /* 0x0000000400ea7825 */ /* 0x040fe200078e0208 */
[----:B------:R-:W-:-:S04]  /*c7db0*/  IADD3 R0, R0, R14, RZ ;  /* 0x0000000e00007210 */ /* 0x000fc80007ffe0ff */
[----:B----4-:R4:W-:Y:S01]  /*c7dc0*/  @P6 STG.E desc[UR60][R234.64], R237 ;  /* 0x000000edea006986 */ /* 0x0109e2000c10193c */
[----:B------:R-:W-:Y:S01]  /*c7dd0*/  IMAD.WIDE R238, R0, 0x4, R6 ;  /* 0x0000000400ee7825 */ /* 0x000fe200078e0206 */
[----:B------:R-:W-:Y:S02]  /*c7de0*/  ISETP.GE.AND P2, PT, R16, R197, PT ;  /* 0x000000c51000720c */ /* 0x000fe40003f46270 */
[----:B------:R-:W3:Y:S01]  /*c7df0*/  LDL.LU R197, [R1+0x840] ;  /* 0x0008400001c57983 */ /* 0x000ee20000300800 */
[----:B--2---:R-:W2:Y:S01]  /*c7e00*/  LDC.64 R198, c[0x0][0x228] ;  /* 0x00008a00ffc67b82 */ /* 0x004ea20000000a00 */
[----:B----4-:R-:W-:-:S04]  /*c7e10*/  IMAD.WIDE R234, R0, 0x4, R2 ;  /* 0x0000000400ea7825 */ /* 0x010fc800078e0202 */
[C---:B------:R-:W-:Y:S01]  /*c7e20*/  IMAD.WIDE R236, R0.reuse, 0x4, R4 ;  /* 0x0000000400ec7825 */ /* 0x040fe200078e0204 */
[----:B---3--:R3:W-:Y:S04]  /*c7e30*/  @P5 STG.E desc[UR60][R234.64], R232 ;  /* 0x000000e8ea005986 */ /* 0x0087e8000c10193c */
[----:B------:R4:W-:Y:S04]  /*c7e40*/  @P4 STG.E desc[UR60][R236.64], R252 ;  /* 0x000000fcec004986 */ /* 0x0009e8000c10193c */
[----:B------:R2:W-:Y:S01]  /*c7e50*/  @P3 STG.E desc[UR60][R238.64], R244 ;  /* 0x000000f4ee003986 */ /* 0x0005e2000c10193c */
[----:B---3--:R-:W-:-:S03]  /*c7e60*/  IMAD.WIDE R234, R0, 0x4, R8 ;  /* 0x0000000400ea7825 */ /* 0x008fc600078e0208 */
[----:B----4-:R-:W3:Y:S01]  /*c7e70*/  LDL.LU R252, [R1+0x40] ;  /* 0x0000400001fc7983 */ /* 0x010ee20000300800 */
[----:B-1----:R-:W-:Y:S02]  /*c7e80*/  ISETP.LT.AND P5, PT, R13, R245, !P2 ;  /* 0x000000f50d00720c */ /* 0x002fe400057a1270 */
[----:B------:R-:W-:Y:S01]  /*c7e90*/  ISETP.LT.AND P4, PT, R11, R233, !P2 ;  /* 0x000000e90b00720c */ /* 0x000fe20005781270 */
[----:B------:R-:W1:Y:S01]  /*c7ea0*/  LDC R245, c[0x0][0x228] ;  /* 0x00008a00fff57b82 */ /* 0x000e620000000800 */
[----:B------:R4:W-:Y:S07]  /*c7eb0*/  @P0 STG.E desc[UR60][R234.64], R247 ;  /* 0x000000f7ea000986 */ /* 0x0009ee000c10193c */
[----:B------:R-:W3:Y:S01]  /*c7ec0*/  LDC.64 R232, c[0x0][0x228] ;  /* 0x00008a00ffe87b82 */ /* 0x000ee20000000a00 */
[----:B------:R-:W-:-:S07]  /*c7ed0*/  IADD3 R16, R0, R14, RZ ;  /* 0x0000000e00107210 */ /* 0x000fce0007ffe0ff */
[----:B--2---:R-:W2:Y:S01]  /*c7ee0*/  LDC R244, c[0x0][0x228] ;  /* 0x00008a00fff47b82 */ /* 0x004ea20000000800 */
[----:B----4-:R-:W4:Y:S04]  /*c7ef0*/  LDL.LU R234, [R1+0x830] ;  /* 0x0008300001ea7983 */ /* 0x010f280000300800 */
[----:B------:R-:W2:Y:S01]  /*c7f00*/  LDL.LU R235, [R1+0x440] ;  /* 0x0004400001eb7983 */ /* 0x000ea20000300800 */
[----:B------:R-:W-:Y:S01]  /*c7f10*/  ISETP.LT.AND P3, PT, R17, R246, !P2 ;  /* 0x000000f61100720c */ /* 0x000fe20005761270 */
[----:B------:R-:W-:-:S04]  /*c7f20*/  IMAD.WIDE R236, R16, 0x4, R2 ;  /* 0x0000000410ec7825 */ /* 0x000fc800078e0202 */
[----:B------:R-:W-:Y:S01]  /*c7f30*/  IMAD.WIDE R238, R16, 0x4, R4 ;  /* 0x0000000410ee7825 */ /* 0x000fe200078e0204 */
[----:B------:R-:W-:-:S03]  /*c7f40*/  ISETP.LT.AND P2, PT, R15, R196, !P2 ;  /* 0x000000c40f00720c */ /* 0x000fc60005741270 */
[----:B------:R-:W-:Y:S01]  /*c7f50*/  VIADD R0, R10, 0x22 ;  /* 0x000000220a007836 */ /* 0x000fe20000000000 */
[----:B------:R-:W1:Y:S08]  /*c7f60*/  LDC R247, c[0x0][0x228] ;  /* 0x00008a00fff77b82 */ /* 0x000e700000000800 */
[----:B------:R-:W3:Y:S01]  /*c7f70*/  LDC R246, c[0x0][0x228] ;  /* 0x00008a00fff67b82 */ /* 0x000ee20000000800 */
[----:B------:R-:W-:Y:S01]  /*c7f80*/  ISETP.GE.AND P0, PT, R0, R199, PT ;  /* 0x000000c70000720c */ /* 0x000fe20003f06270 */
[----:B------:R-:W-:Y:S01]  /*c7f90*/  VIADD R0, R10, 0x23 ;  /* 0x000000230a007836 */ /* 0x000fe20000000000 */
[----:B------:R-:W3:Y:S04]  /*c7fa0*/  LDL.LU R199, [R1+0x1834] ;  /* 0x0018340001c77983 */ /* 0x000ee80000300800 */
[----:B----4-:R4:W-:Y:S04]  /*c7fb0*/  @P4 STG.E desc[UR60][R236.64], R234 ;  /* 0x000000eaec004986 */ /* 0x0109e8000c10193c */
[----:B------:R2:W-:Y:S01]  /*c7fc0*/  @P5 STG.E desc[UR60][R238.64], R197 ;  /* 0x000000c5ee005986 */ /* 0x0005e2000c10193c */
[----:B-1----:R-:W-:Y:S01]  /*c7fd0*/  ISETP.LT.AND P5, PT, R17, R245, !P0 ;  /* 0x000000f51100720c */ /* 0x002fe200047a1270 */
[----:B----4-:R-:W1:Y:S01]  /*c7fe0*/  LDC R237, c[0x0][0x228] ;  /* 0x00008a00ffed7b82 */ /* 0x010e620000000800 */
[C---:B--2---:R-:W-:Y:S01]  /*c7ff0*/  IMAD.WIDE R196, R16.reuse, 0x4, R6 ;  /* 0x0000000410c47825 */ /* 0x044fe200078e0206 */
[----:B------:R-:W2:Y:S01]  /*c8000*/  LDL.LU R238, [R1+0xc34] ;  /* 0x000c340001ee7983 */ /* 0x000ea20000300800 */
[----:B------:R-:W-:-:S02]  /*c8010*/  IADD3 R236, R16, R14, RZ ;  /* 0x0000000e10ec7210 */ /* 0x000fc40007ffe0ff */
[----:B------:R-:W-:-:S03]  /*c8020*/  ISETP.LT.AND P4, PT, R11, R247, !P0 ;  /* 0x000000f70b00720c */ /* 0x000fc60004781270 */
[----:B------:R-:W4:Y:S01]  /*c8030*/  LDC R247, c[0x0][0x228] ;  /* 0x00008a00fff77b82 */ /* 0x000f220000000800 */
[----:B------:R3:W-:Y:S07]  /*c8040*/  @P3 STG.E desc[UR60][R196.64], R235 ;  /* 0x000000ebc4003986 */ /* 0x0007ee000c10193c */
[----:B------:R-:W1:Y:S01]  /*c8050*/  LDC R239, c[0x0][0x228] ;  /* 0x00008a00ffef7b82 */ /* 0x000e620000000800 */
[----:B---3--:R-:W-:Y:S02]  /*c8060*/  IMAD.WIDE R196, R16, 0x4, R8 ;  /* 0x0000000410c47825 */ /* 0x008fe400078e0208 */
[----:B------:R-:W3:Y:S04]  /*c8070*/  LDL.LU R16, [R1+0x834] ;  /* 0x0008340001107983 */ /* 0x000ee80000300800 */
[----:B------:R-:W3:Y:S04]  /*c8080*/  LDL.LU R245, [R1+0x1034] ;  /* 0x0010340001f57983 */ /* 0x000ee80000300800 */
[----:B------:R4:W-:Y:S01]  /*c8090*/  @P2 STG.E desc[UR60][R196.64], R252 ;  /* 0x000000fcc4002986 */ /* 0x0009e2000c10193c */
[----:B------:R-:W-:-:S03]  /*c80a0*/  ISETP.GE.AND P2, PT, R0, R233, PT ;  /* 0x000000e90000720c */ /* 0x000fc60003f46270 */
[----:B----4-:R-:W4:Y:S04]  /*c80b0*/  LDL.LU R252, [R1+0x44] ;  /* 0x0000440001fc7983 */ /* 0x010f280000300800 */
[----:B------:R-:W2:Y:S01]  /*c80c0*/  LDL.LU R233, [R1+0x1434] ;  /* 0x0014340001e97983 */ /* 0x000ea20000300800 */
[----:B------:R-:W-:Y:S01]  /*c80d0*/  ISETP.LT.AND P3, PT, R13, R244, !P0 ;  /* 0x000000f40d00720c */ /* 0x000fe20004761270 */
[C---:B------:R-:W-:Y:S01]  /*c80e0*/  IMAD.WIDE R234, R236.reuse, 0x4, R2 ;  /* 0x00000004ecea7825 */ /* 0x040fe200078e0202 */
[----:B------:R-:W3:Y:S01]  /*c80f0*/  LDC.64 R196, c[0x0][0x228] ;  /* 0x00008a00ffc47b82 */ /* 0x000ee20000000a00 */
[----:B------:R-:W-:Y:S02]  /*c8100*/  ISETP.LT.AND P0, PT, R15, R198, !P0 ;  /* 0x000000c60f00720c */ /* 0x000fe40004701270 */
[----:B------:R-:W-:-:S05]  /*c8110*/  IADD3 R0, R236, R14, RZ ;  /* 0x0000000eec007210 */ /* 0x000fca0007ffe0ff */
[----:B------:R-:W4:Y:S01]  /*c8120*/  LDC R244, c[0x0][0x228] ;  /* 0x00008a00fff47b82 */ /* 0x000f220000000800 */
[----:B------:R1:W-:Y:S01]  /*c8130*/  @P4 STG.E desc[UR60][R234.64], R199 ;  /* 0x000000c7ea004986 */ /* 0x0003e2000c10193c */
[----:B------:R-:W-:-:S03]  /*c8140*/  ISETP.LT.AND P4, PT, R11, R246, !P2 ;  /* 0x000000f60b00720c */ /* 0x000fc60005781270 */
[----:B------:R-:W4:Y:S01]  /*c8150*/  LDL.LU R246, [R1+0x1838] ;  /* 0x0018380001f67983 */ /* 0x000f220000300800 */
[----:B-1----:R-:W-:-:S04]  /*c8160*/  IMAD.WIDE R198, R236, 0x4, R4 ;  /* 0x00000004ecc67825 */ /* 0x002fc800078e0204 */
[----:B------:R-:W-:Y:S01]  /*c8170*/  IMAD.WIDE R234, R236, 0x4, R6 ;  /* 0x00000004ecea7825 */ /* 0x000fe200078e0206 */
[----:B--2---:R1:W-:Y:S04]  /*c8180*/  @P3 STG.E desc[UR60][R198.64], R233 ;  /* 0x000000e9c6003986 */ /* 0x0043e8000c10193c */
[----:B------:R2:W-:Y:S01]  /*c8190*/  @P5 STG.E desc[UR60][R234.64], R238 ;  /* 0x000000eeea005986 */ /* 0x0005e2000c10193c */
[----:B------:R-:W-:-:S03]  /*c81a0*/  ISETP.LT.AND P5, PT, R17, R247, !P2 ;  /* 0x000000f71100720c */ /* 0x000fc600057a1270 */
[----:B------:R-:W4:Y:S01]  /*c81b0*/  LDL.LU R247, [R1+0x444] ;  /* 0x0004440001f77983 */ /* 0x000f220000300800 */
[----:B-1----:R-:W-:-:S04]  /*c81c0*/  IMAD.WIDE R198, R236, 0x4, R8 ;  /* 0x00000004ecc67825 */ /* 0x002fc800078e0208 */
[----:B--2---:R-:W-:Y:S01]  /*c81d0*/  IMAD.WIDE R234, R0, 0x4, R2 ;  /* 0x0000000400ea7825 */ /* 0x004fe200078e0202 */
[----:B------:R-:W-:Y:S01]  /*c81e0*/  ISETP.LT.AND P3, PT, R13, R237, !P2 ;  /* 0x000000ed0d00720c */ /* 0x000fe20005761270 */
[----:B------:R-:W1:Y:S01]  /*c81f0*/  LDC R238, c[0x0][0x228] ;  /* 0x00008a00ffee7b82 */ /* 0x000e620000000800 */
[----:B---3--:R2:W-:Y:S04]  /*c8200*/  @P0 STG.E desc[UR60][R198.64], R245 ;  /* 0x000000f5c6000986 */ /* 0x0085e8000c10193c */
[----:B------:R3:W-:Y:S04]  /*c8210*/  @P4 STG.E desc[UR60][R234.64], R16 ;  /* 0x00000010ea004986 */ /* 0x0007e8000c10193c */
[----:B--2---:R-:W2:Y:S01]  /*c8220*/  LDL.LU R245, [R1+0x1438] ;  /* 0x0014380001f57983 */ /* 0x004ea20000300800 */
[----:B---3--:R-:W-:Y:S01]  /*c8230*/  VIADD R16, R10, 0x24 ;  /* 0x000000240a107836 */ /* 0x008fe20000000000 */
[----:B------:R-:W3:Y:S04]  /*c8240*/  LDC.64 R198, c[0x0][0x228] ;  /* 0x00008a00ffc67b82 */ /* 0x000ee80000000a00 */
[----:B------:R-:W-:-:S02]  /*c8250*/  ISETP.GE.AND P0, PT, R16, R197, PT ;  /* 0x000000c51000720c */ /* 0x000fc40003f06270 */
[----:B------:R-:W3:Y:S01]  /*c8260*/  LDL.LU R197, [R1+0x844] ;  /* 0x0008440001c57983 */ /* 0x000ee20000300800 */
[----:B------:R-:W-:Y:S02]  /*c8270*/  ISETP.LT.AND P2, PT, R15, R232, !P2 ;  /* 0x000000e80f00720c */ /* 0x000fe40005741270 */
[----:B------:R-:W-:Y:S01]  /*c8280*/  ISETP.LT.AND P4, PT, R11, R239, !P0 ;  /* 0x000000ef0b00720c */ /* 0x000fe20004781270 */
[----:B------:R-:W-:-:S04]  /*c8290*/  IMAD.WIDE R232, R0, 0x4, R4 ;  /* 0x0000000400e87825 */ /* 0x000fc800078e0204 */
[----:B------:R-:W-:-:S04]  /*c82a0*/  IMAD.WIDE R234, R0, 0x4, R6 ;  /* 0x0000000400ea7825 */ /* 0x000fc800078e0206 */
[C---:B------:R-:W-:Y:S01]  /*c82b0*/  IMAD.WIDE R236, R0.reuse, 0x4, R8 ;  /* 0x0000000400ec7825 */ /* 0x040fe200078e0208 */
[----:B------:R-:W-:-:S03]  /*c82c0*/  IADD3 R0, R0, R14, RZ ;  /* 0x0000000e00007210 */ /* 0x000fc60007ffe0ff */
[----:B------:R-:W-:Y:S01]  /*c82d0*/  VIADD R16, R10, 0x25 ;  /* 0x000000250a107836 */ /* 0x000fe20000000000 */
[----:B------:R-:W2:Y:S01]  /*c82e0*/  LDC R239, c[0x0][0x228] ;  /* 0x00008a00ffef7b82 */ /* 0x000ea20000000800 */
[----:B---3--:R-:W-:Y:S04]  /*c82f0*/  @P3 STG.E desc[UR60][R232.64], R197 ;  /* 0x000000c5e8003986 */ /* 0x008fe8000c10193c */
[----:B----4-:R3:W-:Y:S04]  /*c8300*/  @P5 STG.E desc[UR60][R234.64], R247 ;  /* 0x000000f7ea005986 */ /* 0x0107e8000c10193c */
[----:B------:R4:W-:Y:S01]  /*c8310*/  @P2 STG.E desc[UR60][R236.64], R252 ;  /* 0x000000fcec002986 */ /* 0x0009e2000c10193c */
[----:B---3--:R-:W-:-:S03]  /*c8320*/  IMAD.WIDE R234, R0, 0x4, R2 ;  /* 0x0000000400ea7825 */ /* 0x008fc600078e0202 */
[----:B------:R-:W3:Y:S04]  /*c8330*/  LDL.LU R247, [R1+0x448] ;  /* 0x0004480001f77983 */ /* 0x000ee80000300800 */
[----:B----4-:R-:W4:Y:S01]  /*c8340*/  LDL.LU R252, [R1+0x48] ;  /* 0x0000480001fc7983 */ /* 0x010f220000300800 */
[----:B------:R-:W-:Y:S02]  /*c8350*/  ISETP.LT.AND P5, PT, R15, R196, !P0 ;  /* 0x000000c40f00720c */ /* 0x000fe400047a1270 */
[----:B------:R-:W-:Y:S01]  /*c8360*/  ISETP.LT.AND P3, PT, R13, R244, !P0 ;  /* 0x000000f40d00720c */ /* 0x000fe20004761270 */
[----:B------:R2:W-:Y:S01]  /*c8370*/  @P4 STG.E desc[UR60][R234.64], R246 ;  /* 0x000000f6ea004986 */ /* 0x0005e2000c10193c */
[----:B-1----:R-:W-:-:S03]  /*c8380*/  ISETP.LT.AND P2, PT, R17, R238, !P0 ;  /* 0x000000ee1100720c */ /* 0x002fc60004741270 */
[----:B------:R-:W3:Y:S01]  /*c8390*/  LDL.LU R244, [R1+0x848] ;  /* 0x0008480001f47983 */ /* 0x000ee20000300800 */
[----:B------:R-:W-:-:S03]  /*c83a0*/  ISETP.GE.AND P0, PT, R16, R199, PT ;  /* 0x000000c71000720c */ /* 0x000fc60003f06270 */
[----:B------:R-:W4:Y:S04]  /*c83b0*/  LDL.LU R16, [R1+0xc38] ;  /* 0x000c380001107983 */ /* 0x000f280000300800 */
[----:B------:R-:W3:Y:S01]  /*c83c0*/  LDL.LU R199, [R1+0x1038] ;  /* 0x0010380001c77983 */ /* 0x000ee20000300800 */
[----:B------:R-:W-:Y:S01]  /*c83d0*/  IMAD.WIDE R232, R0, 0x4, R4 ;  /* 0x0000000400e87825 */ /* 0x000fe200078e0204 */
[----:B------:R-:W1:Y:S08]  /*c83e0*/  LDC R236, c[0x0][0x228] ;  /* 0x00008a00ffec7b82 */ /* 0x000e700000000800 */
[----:B--2---:R-:W2:Y:S08]  /*c83f0*/  LDC R246, c[0x0][0x228] ;  /* 0x00008a00fff67b82 */ /* 0x004eb00000000800 */
[----:B------:R-:W3:Y:S08]  /*c8400*/  LDC.64 R196, c[0x0][0x228] ;  /* 0x00008a00ffc47b82 */ /* 0x000ef00000000a00 */
[----:B------:R-:W3:Y:S08]  /*c8410*/  LDC R237, c[0x0][0x228] ;  /* 0x00008a00ffed7b82 */ /* 0x000ef00000000800 */
[----:B------:R-:W3:Y:S01]  /*c8420*/  LDC R238, c[0x0][0x228] ;  /* 0x00008a00ffee7b82 */ /* 0x000ee20000000800 */
[----:B--2---:R-:W-:-:S02]  /*c8430*/  ISETP.LT.AND P4, PT, R13, R246, !P0 ;  /* 0x000000f60d00720c */ /* 0x004fc40004781270 */
[----:B------:R-:W2:Y:S04]  /*c8440*/  LDL.LU R246, [R1+0x838] ;  /* 0x0008380001f67983 */ /* 0x000ea80000300800 */
[----:B------:R1:W-:Y:S02]  /*c8450*/  @P3 STG.E desc[UR60][R232.64], R245 ;  /* 0x000000f5e8003986 */ /* 0x0003e4000c10193c */
[----:B-1----:R-:W1:Y:S01]  /*c8460*/  LDC R245, c[0x0][0x228] ;  /* 0x00008a00fff57b82 */ /* 0x002e620000000800 */
[----:B------:R-:W-:-:S04]  /*c8470*/  IMAD.WIDE R234, R0, 0x4, R6 ;  /* 0x0000000400ea7825 */ /* 0x000fc800078e0206 */
[C---:B------:R-:W-:Y:S01]  /*c8480*/  IMAD.WIDE R232, R0.reuse, 0x4, R8 ;  /* 0x0000000400e87825 */ /* 0x040fe200078e0208 */
[----:B------:R-:W-:Y:S02]  /*c8490*/  ISETP.LT.AND P6, PT, R15, R198, !P0 ;  /* 0x000000c60f00720c */ /* 0x000fe400047c1270 */
[----:B------:R-:W-:Y:S02]  /*c84a0*/  IADD3 R0, R0, R14, RZ ;  /* 0x0000000e00007210 */ /* 0x000fe40007ffe0ff */
[----:B-1----:R-:W-:Y:S02]  /*c84b0*/  ISETP.LT.AND P3, PT, R11, R245, !P0 ;  /* 0x000000f50b00720c */ /* 0x002fe40004761270 */
[----:B------:R-:W-:Y:S01]  /*c84c0*/  ISETP.LT.AND P0, PT, R17, R236, !P0 ;  /* 0x000000ec1100720c */ /* 0x000fe20004701270 */
[----:B------:R-:W1:Y:S01]  /*c84d0*/  LDC R245, c[0x0][0x228] ;  /* 0x00008a00fff57b82 */ /* 0x000e620000000800 */
[----:B----4-:R-:W-:Y:S04]  /*c84e0*/  @P2 STG.E desc[UR60][R234.64], R16 ;  /* 0x00000010ea002986 */ /* 0x010fe8000c10193c */
[----:B---3--:R3:W-:Y:S03]  /*c84f0*/  @P5 STG.E desc[UR60][R232.64], R199 ;  /* 0x000000c7e8005986 */ /* 0x0087e6000c10193c */
[----:B---3--:R-:W3:Y:S01]  /*c8500*/  LDC.64 R198, c[0x0][0x228] ;  /* 0x00008a00ffc67b82 */ /* 0x008ee20000000a00 */
[----:B------:R-:W-:-:S02]  /*c8510*/  VIADD R16, R10, 0x26 ;  /* 0x000000260a107836 */ /* 0x000fc40000000000 */
[----:B------:R-:W-:-:S04]  /*c8520*/  IMAD.WIDE R232, R0, 0x4, R2 ;  /* 0x0000000400e87825 */ /* 0x000fc800078e0202 */
[----:B------:R-:W-:Y:S01]  /*c8530*/  IMAD.WIDE R234, R0, 0x4, R4 ;  /* 0x0000000400ea7825 */ /* 0x000fe200078e0204 */
[----:B------:R-:W-:-:S03]  /*c8540*/  ISETP.GE.AND P2, PT, R16, R197, PT ;  /* 0x000000c51000720c */ /* 0x000fc60003f46270 */
[----:B------:R-:W-:Y:S01]  /*c8550*/  VIADD R16, R10, 0x27 ;  /* 0x000000270a107836 */ /* 0x000fe20000000000 */
[----:B------:R-:W4:Y:S01]  /*c8560*/  LDC R197, c[0x0][0x228] ;  /* 0x00008a00ffc57b82 */ /* 0x000f220000000800 */
[----:B--2---:R2:W-:Y:S01]  /*c8570*/  @P3 STG.E desc[UR60][R232.64], R246 ;  /* 0x000000f6e8003986 */ /* 0x0045e2000c10193c */
[----:B------:R-:W-:-:S03]  /*c8580*/  ISETP.LT.AND P3, PT, R17, R237, !P2 ;  /* 0x000000ed1100720c */ /* 0x000fc60005761270 */
[----:B------:R1:W-:Y:S01]  /*c8590*/  @P4 STG.E desc[UR60][R234.64], R244 ;  /* 0x000000f4ea004986 */ /* 0x0003e2000c10193c */
[C---:B------:R-:W-:Y:S01]  /*c85a0*/  IMAD.WIDE R236, R0.reuse, 0x4, R6 ;  /* 0x0000000400ec7825 */ /* 0x040fe200078e0206 */
[----:B------:R-:W-:Y:S02]  /*c85b0*/  ISETP.LT.AND P4, PT, R13, R239, !P2 ;  /* 0x000000ef0d00720c */ /* 0x000fe40005781270 */
[----:B------:R-:W-:Y:S02]  /*c85c0*/  ISETP.LT.AND P5, PT, R11, R238, !P2 ;  /* 0x000000ee0b00720c */ /* 0x000fe400057a1270 */
[----:B------:R-:W-:Y:S01]  /*c85d0*/  ISETP.LT.AND P2, PT, R15, R196, !P2 ;  /* 0x000000c40f00720c */ /* 0x000fe20005741270 */
[----:B------:R4:W-:Y:S01]  /*c85e0*/  @P0 STG.E desc[UR60][R236.64], R247 ;  /* 0x000000f7ec000986 */ /* 0x0009e2000c10193c */
[----:B--2---:R-:W2:Y:S08]  /*c85f0*/  LDC.64 R232, c[0x0][0x228] ;  /* 0x00008a00ffe87b82 */ /* 0x004eb00000000a00 */
[----:B------:R-:W2:Y:S01]  /*c8600*/  LDC R246, c[0x0][0x228] ;  /* 0x00008a00fff67b82 */ /* 0x000ea20000000800 */
[----:B-1----:R-:W-:Y:S01]  /*c8610*/  IMAD.WIDE R234, R0, 0x4, R8 ;  /* 0x0000000400ea7825 */ /* 0x002fe200078e0208 */
[----:B---3--:R-:W-:-:S06]  /*c8620*/  ISETP.GE.AND P0, PT, R16, R199, PT ;  /* 0x000000c71000720c */ /* 0x008fcc0003f06270 */
[----:B------:R-:W1:Y:S01]  /*c8630*/  LDC R244, c[0x0][0x228] ;  /* 0x00008a00fff47b82 */ /* 0x000e620000000800 */
[----:B------:R3:W-:Y:S04]  /*c8640*/  @P6 STG.E desc[UR60][R234.64], R252 ;  /* 0x000000fcea006986 */ /* 0x0007e8000c10193c */
[----:B----4-:R-:W4:Y:S04]  /*c8650*/  LDL.LU R247, [R1+0x44c] ;  /* 0x00044c0001f77983 */ /* 0x010f280000300800 */
[----:B---3--:R-:W3:Y:S04]  /*c8660*/  LDL.LU R252, [R1+0x4c] ;  /* 0x00004c0001fc7983 */ /* 0x008ee80000300800 */
[----:B------:R-:W2:Y:S04]  /*c8670*/  LDL.LU R196, [R1+0xc3c] ;  /* 0x000c3c0001c47983 */ /* 0x000ea80000300800 */
[----:B------:R-:W4:Y:S04]  /*c8680*/  LDL.LU R16, [R1+0x183c] ;  /* 0x00183c0001107983 */ /* 0x000f280000300800 */
[----:B------:R-:W3:Y:S01]  /*c8690*/  LDL.LU R199, [R1+0x143c] ;  /* 0x00143c0001c77983 */ /* 0x000ee20000300800 */
[----:B------:R-:W-:-:S05]  /*c86a0*/  IADD3 R0, R0, R14, RZ ;  /* 0x0000000e00007210 */ /* 0x000fca0007ffe0ff */
[----:B------:R-:W-:-:S04]  /*c86b0*/  IMAD.WIDE R234, R0, 0x4, R2 ;  /* 0x0000000400ea7825 */ /* 0x000fc800078e0202 */
[----:B------:R-:W-:-:S04]  /*c86c0*/  IMAD.WIDE R236, R0, 0x4, R4 ;  /* 0x0000000400ec7825 */ /* 0x000fc800078e0204 */
[C---:B------:R-:W-:Y:S01]  /*c86d0*/  IMAD.WIDE R238, R0.reuse, 0x4, R6 ;  /* 0x0000000400ee7825 */ /* 0x040fe200078e0206 */
[----:B------:R-:W-:Y:S02]  /*c86e0*/  ISETP.LT.AND P6, PT, R11, R245, !P0 ;  /* 0x000000f50b00720c */ /* 0x000fe400047c1270 */
[----:B------:R-:W2:Y:S04]  /*c86f0*/  LDL.LU R245, [R1+0x83c] ;  /* 0x00083c0001f57983 */ /* 0x000ea80000300800 */
[----:B----4-:R4:W-:Y:S04]  /*c8700*/  @P5 STG.E desc[UR60][R234.64], R16 ;  /* 0x00000010ea005986 */ /* 0x0109e8000c10193c */
[----:B---3--:R3:W-:Y:S04]  /*c8710*/  @P4 STG.E desc[UR60][R236.64], R199 ;  /* 0x000000c7ec004986 */ /* 0x0087e8000c10193c */
[----:B--2---:R2:W-:Y:S01]  /*c8720*/  @P3 STG.E desc[UR60][R238.64], R196 ;  /* 0x000000c4ee003986 */ /* 0x0045e2000c10193c */
[----:B----4-:R-:W-:Y:S01]  /*c8730*/  IADD3 R16, R0, R14, RZ ;  /* 0x0000000e00107210 */ /* 0x010fe20007ffe0ff */
[----:B---3--:R-:W-:-:S02]  /*c8740*/  VIADD R199, R10, 0x28 ;  /* 0x000000280ac77836 */ /* 0x008fc40000000000 */
[----:B------:R-:W-:Y:S01]  /*c8750*/  IMAD.WIDE R234, R0, 0x4, R8 ;  /* 0x0000000400ea7825 */ /* 0x000fe200078e0208 */
[----:B------:R-:W-:Y:S01]  /*c8760*/  ISETP.LT.AND P4, PT, R13, R246, !P0 ;  /* 0x000000f60d00720c */ /* 0x000fe20004781270 */
[----:B------:R-:W3:Y:S01]  /*c8770*/  LDL.LU R0, [R1+0x103c] ;  /* 0x00103c0001007983 */ /* 0x000ee20000300800 */
[----:B------:R-:W-:Y:S02]  /*c8780*/  ISETP.LT.AND P5, PT, R17, R197, !P0 ;  /* 0x000000c51100720c */ /* 0x000fe400047a1270 */
[----:B------:R-:W-:Y:S01]  /*c8790*/  ISETP.GE.AND P3, PT, R199, R233, PT ;  /* 0x000000e9c700720c */ /* 0x000fe20003f66270 */
[C---:B------:R-:W-:Y:S01]  /*c87a0*/  IMAD.WIDE R236, R16.reuse, 0x4, R2 ;  /* 0x0000000410ec7825 */ /* 0x040fe200078e0202 */
[----:B------:R-:W4:Y:S01]  /*c87b0*/  LDL.LU R233, [R1+0x84c] ;  /* 0x00084c0001e97983 */ /* 0x000f220000300800 */
[----:B------:R-:W-:Y:S02]  /*c87c0*/  ISETP.LT.AND P0, PT, R15, R198, !P0 ;  /* 0x000000c60f00720c */ /* 0x000fe40004701270 */
[----:B------:R-:W-:Y:S01]  /*c87d0*/  IMAD.WIDE R198, R16, 0x4, R4 ;  /* 0x0000000410c67825 */ /* 0x000fe200078e0204 */
[----:B--2---:R-:W2:Y:S08]  /*c87e0*/  LDC R238, c[0x0][0x228] ;  /* 0x00008a00ffee7b82 */ /* 0x004eb00000000800 */
[----:B------:R-:W2:Y:S08]  /*c87f0*/  LDC R239, c[0x0][0x228] ;  /* 0x00008a00ffef7b82 */ /* 0x000eb00000000800 */
[----:B------:R-:W2:Y:S08]  /*c8800*/  LDC.64 R196, c[0x0][0x228] ;  /* 0x00008a00ffc47b82 */ /* 0x000eb00000000a00 */
[----:B------:R-:W2:Y:S01]  /*c8810*/  LDC R246, c[0x0][0x228] ;  /* 0x00008a00fff67b82 */ /* 0x000ea20000000800 */
[----:B---3--:R3:W-:Y:S04]  /*c8820*/  @P2 STG.E desc[UR60][R234.64], R0 ;  /* 0x00000000ea002986 */ /* 0x0087e8000c10193c */
[----:B------:R2:W-:Y:S01]  /*c8830*/  @P6 STG.E desc[UR60][R236.64], R245 ;  /* 0x000000f5ec006986 */ /* 0x0005e2000c10193c */
[----:B-1----:R-:W-:-:S03]  /*c8840*/  ISETP.LT.AND P2, PT, R11, R244, !P3 ;  /* 0x000000f40b00720c */ /* 0x002fc60005f41270 */
[----:B----4-:R-:W-:Y:S04]  /*c8850*/  @P4 STG.E desc[UR60][R198.64], R233 ;  /* 0x000000e9c6004986 */ /* 0x010fe8000c10193c */
[----:B------:R-:W4:Y:S01]  /*c8860*/  LDL.LU R244, [R1+0x1440] ;  /* 0x0014400001f47983 */ /* 0x000f220000300800 */
[C---:B---3--:R-:W-:Y:S01]  /*c8870*/  IMAD.WIDE R234, R16.reuse, 0x4, R6 ;  /* 0x0000000410ea7825 */ /* 0x048fe200078e0206 */
[C---:B------:R-:W-:Y:S01]  /*c8880*/  IADD3 R0, R16.reuse, R14, RZ ;  /* 0x0000000e10007210 */ /* 0x040fe20007ffe0ff */
[----:B--2---:R-:W1:Y:S03]  /*c8890*/  LDC R245, c[0x0][0x228] ;  /* 0x00008a00fff57b82 */ /* 0x004e660000000800 */
[----:B------:R2:W-:Y:S04]  /*c88a0*/  @P5 STG.E desc[UR60][R234.64], R247 ;  /* 0x000000f7ea005986 */ /* 0x0005e8000c10193c */
[----:B--2---:R-:W2:Y:S01]  /*c88b0*/  LDL.LU R235, [R1+0x1840] ;  /* 0x0018400001eb7983 */ /* 0x004ea20000300800 */
[----:B------:R-:W-:Y:S01]  /*c88c0*/  ISETP.LT.AND P5, PT, R13, R238, !P3 ;  /* 0x000000ee0d00720c */ /* 0x000fe20005fa1270 */
[----:B------:R-:W-:-:S04]  /*c88d0*/  IMAD.WIDE R236, R16, 0x4, R8 ;  /* 0x0000000410ec7825 */ /* 0x000fc800078e0208 */
[----:B------:R-:W-:Y:S01]  /*c88e0*/  IMAD.WIDE R198, R0, 0x4, R2 ;  /* 0x0000000400c67825 */ /* 0x000fe200078e0202 */
[----:B------:R-:W3:Y:S04]  /*c88f0*/  LDL.LU R247, [R1+0xc40] ;  /* 0x000c400001f77983 */ /* 0x000ee80000300800 */
[----:B------:R1:W-:Y:S01]  /*c8900*/  @P0 STG.E desc[UR60][R236.64], R252 ;  /* 0x000000fcec000986 */ /* 0x0003e2000c10193c */
[----:B------:R-:W-:Y:S01]  /*c8910*/  VIADD R16, R10, 0x29 ;  /* 0x000000290a107836 */ /* 0x000fe20000000000 */
[----:B------:R-:W-:Y:S01]  /*c8920*/  ISETP.LT.AND P4, PT, R17, R239, !P3 ;  /* 0x000000ef1100720c */ /* 0x000fe20005f81270 */
[----:B------:R-:W3:Y:S03]  /*c8930*/  LDC R238, c[0x0][0x228] ;  /* 0x00008a00ffee7b82 */ /* 0x000ee60000000800 */
[----:B------:R-:W-:Y:S01]  /*c8940*/  ISETP.GE.AND P0, PT, R16, R197, PT ;  /* 0x000000c51000720c */ /* 0x000fe20003f06270 */
[----:B-1----:R-:W3:Y:S04]  /*c8950*/  LDL.LU R252, [R1+0x1448] ;  /* 0x0014480001fc7983 */ /* 0x002ee80000300800 */
[----:B------:R-:W3:Y:S04]  /*c8960*/  LDL.LU R239, [R1+0x450] ;  /* 0x0004500001ef7983 */ /* 0x000ee80000300800 */
[----:B------:R-:W3:Y:S04]  /*c8970*/  LDL.LU R16, [R1+0x1c30] ;  /* 0x001c300001107983 */ /* 0x000ee80000300800 */
[----:B------:R-:W3:Y:S01]  /*c8980*/  LDL.LU R197, [R1+0x1040] ;  /* 0x0010400001c57983 */ /* 0x000ee20000300800 */
[----:B------:R-:W1:Y:S08]  /*c8990*/  LDC R236, c[0x0][0x228] ;  /* 0x00008a00ffec7b82 */ /* 0x000e700000000800 */
[----:B------:R-:W1:Y:S01]  /*c89a0*/  LDC R237, c[0x0][0x228] ;  /* 0x00008a00ffed7b82 */ /* 0x000e620000000800 */
[----:B--2---:R2:W-:Y:S02]  /*c89b0*/  @P2 STG.E desc[UR60][R198.64], R235 ;  /* 0x000000ebc6002986 */ /* 0x0045e4000c10193c */
[----:B--2---:R-:W-:-:S05]  /*c89c0*/  IMAD.WIDE R234, R0, 0x4, R4 ;  /* 0x0000000400ea7825 */ /* 0x004fca00078e0204 */
[----:B----4-:R2:W-:Y:S02]  /*c89d0*/  @P5 STG.E desc[UR60][R234.64], R244 ;  /* 0x000000f4ea005986 */ /* 0x0105e4000c10193c */
[----:B--2---:R-:W2:Y:S02]  /*c89e0*/  LDC R244, c[0x0][0x228] ;  /* 0x00008a00fff47b82 */ /* 0x004ea40000000800 */
[----:B--2---:R-:W-:Y:S02]  /*c89f0*/  ISETP.LT.AND P5, PT, R11, R244, !P0 ;  /* 0x000000f40b00720c */ /* 0x004fe400047a1270 */
[----:B------:R-:W2:Y:S01]  /*c8a00*/  LDL.LU R244, [R1+0x850] ;  /* 0x0008500001f47983 */ /* 0x000ea20000300800 */
[----:B------:R-:W-:-:S03]  /*c8a10*/  ISETP.LT.AND P3, PT, R15, R232, !P3 ;  /* 0x000000e80f00720c */ /* 0x000fc60005f61270 */
[----:B------:R-:W4:Y:S01]  /*c8a20*/  LDC.64 R232, c[0x0][0x228] ;  /* 0x00008a00ffe87b82 */ /* 0x000f220000000a00 */
[----:B------:R-:W-:-:S04]  /*c8a30*/  IMAD.WIDE R198, R0, 0x4, R6 ;  /* 0x0000000400c67825 */ /* 0x000fc800078e0206 */
[C---:B------:R-:W-:Y:S01]  /*c8a40*/  IMAD.WIDE R234, R0.reuse, 0x4, R8 ;  /* 0x0000000400ea7825 */ /* 0x040fe200078e0208 */
[----:B------:R-:W-:Y:S02]  /*c8a50*/  ISETP.LT.AND P2, PT, R13, R245, !P0 ;  /* 0x000000f50d00720c */ /* 0x000fe40004741270 */
[----:B------:R-:W-:Y:S01]  /*c8a60*/  IADD3 R0, R0, R14, RZ ;  /* 0x0000000e00007210 */ /* 0x000fe20007ffe0ff */
[----:B------:R-:W1:Y:S01]  /*c8a70*/  LDC R245, c[0x0][0x22c] ;  /* 0x00008b00fff57b82 */ /* 0x000e620000000800 */
[----:B---3--:R3:W-:Y:S01]  /*c8a80*/  @P4 STG.E desc[UR60][R198.64], R16 ;  /* 0x00000010c6004986 */ /* 0x0087e2000c10193c */
[----:B------:R-:W-:-:S06]  /*c8a90*/  ISETP.LT.AND P4, PT, R17, R246, !P0 ;  /* 0x000000f61100720c */ /* 0x000fcc0004781270 */
[----:B------:R-:W1:Y:S01]  /*c8aa0*/  LDC R246, c[0x0][0x228] ;  /* 0x00008a00fff67b82 */ /* 0x000e620000000800 */
[----:B------:R3:W-:Y:S01]  /*c8ab0*/  @P3 STG.E desc[UR60][R234.64], R197 ;  /* 0x000000c5ea003986 */ /* 0x0007e2000c10193c */
[----:B------:R-:W-:Y:S01]  /*c8ac0*/  ISETP.LT.AND P3, PT, R15, R196, !P0 ;  /* 0x000000c40f00720c */ /* 0x000fe20004761270 */
[----:B---3--:R-:W-:Y:S02]  /*c8ad0*/  VIADD R16, R10, 0x2a ;  /* 0x0000002a0a107836 */ /* 0x008fe40000000000 */
[----:B------:R-:W-:-:S04]  /*c8ae0*/  IMAD.WIDE R198, R0, 0x4, R4 ;  /* 0x0000000400c67825 */ /* 0x000fc800078e0204 */
[----:B------:R-:W-:-:S04]  /*c8af0*/  IMAD.WIDE R196, R0, 0x4, R2 ;  /* 0x0000000400c47825 */ /* 0x000fc800078e0202 */
[----:B------:R-:W-:Y:S01]  /*c8b00*/  IMAD.WIDE R234, R0, 0x4, R6 ;  /* 0x0000000400ea7825 */ /* 0x000fe200078e0206 */
[----:B----4-:R-:W-:Y:S01]  /*c8b10*/  ISETP.GE.AND P0, PT, R16, R233, PT ;  /* 0x000000e91000720c */ /* 0x010fe20003f06270 */
[----:B------:R3:W-:Y:S03]  /*c8b20*/  @P5 STG.E desc[UR60][R196.64], R247 ;  /* 0x000000f7c4005986 */ /* 0x0007e6000c10193c */
[----:B------:R-:W-:Y:S02]  /*c8b30*/  ISETP.LT.AND P5, PT, R15, R232, !P0 ;  /* 0x000000e80f00720c */ /* 0x000fe400047a1270 */
[----:B------:R-:W-:Y:S02]  /*c8b40*/  ISETP.LT.AND P6, PT, R17, R238, !P0 ;  /* 0x000000ee1100720c */ /* 0x000fe400047c1270 */
[----:B------:R-:W-:Y:S01]  /*c8b50*/  IADD3 R16, R0, R14, RZ ;  /* 0x0000000e00107210 */ /* 0x000fe20007ffe0ff */
[----:B------:R-:W4:Y:S08]  /*c8b60*/  LDC R238, c[0x0][0x228] ;  /* 0x00008a00ffee7b82 */ /* 0x000f300000000800 */
[----:B---3--:R-:W3:Y:S08]  /*c8b70*/  LDC R247, c[0x0][0x228] ;  /* 0x00008a00fff77b82 */ /* 0x008ef00000000800 */
[----:B------:R-:W4:Y:S01]  /*c8b80*/  LDC.64 R196, c[0x0][0x228] ;  /* 0x00008a00ffc47b82 */ /* 0x000f220000000a00 */
[----:B--2---:R2:W-:Y:S04]  /*c8b90*/  @P2 STG.E desc[UR60][R198.64], R244 ;  /* 0x000000f4c6002986 */ /* 0x0045e8000c10193c */
[----:B------:R3:W-:Y:S01]  /*c8ba0*/  @P4 STG.E desc[UR60][R234.64], R239 ;  /* 0x000000efea004986 */ /* 0x0007e2000c10193c */
[----:B-1----:R-:W-:-:S02]  /*c8bb0*/  ISETP.LT.AND P4, PT, R11, R236, !P0 ;  /* 0x000000ec0b00720c */ /* 0x002fc40004781270 */
[----:B------:R-:W-:Y:S01]  /*c8bc0*/  ISETP.LT.AND P0, PT, R13, R237, !P0 ;  /* 0x000000ed0d00720c */ /* 0x000fe20004701270 */
[----:B------:R-:W-:Y:S01]  /*c8bd0*/  IMAD.WIDE R232, R16, 0x4, R2 ;  /* 0x0000000410e87825 */ /* 0x000fe200078e0202 */
[----:B--2---:R-:W1:Y:S01]  /*c8be0*/  LDC R244, c[0x0][0x228] ;  /* 0x00008a00fff47b82 */ /* 0x004e620000000800 */
[----:B---3--:R-:W2:Y:S04]  /*c8bf0*/  LDL.LU R235, [R1+0x1844] ;  /* 0x0018440001eb7983 */ /* 0x008ea80000300800 */
[----:B------:R-:W3:Y:S04]  /*c8c00*/  LDL.LU R236, [R1+0x50] ;  /* 0x0000500001ec7983 */ /* 0x000ee80000300800 */
[----:B------:R-:W4:Y:S01]  /*c8c10*/  LDL.LU R237, [R1+0x1444] ;  /* 0x0014440001ed7983 */ /* 0x000f220000300800 */
[----:B------:R-:W-:-:S02]  /*c8c20*/  VIADD R234, R10, 0x2b ;  /* 0x0000002b0aea7836 */ /* 0x000fc40000000000 */
[----:B------:R-:W-:Y:S01]  /*c8c30*/  IMAD.WIDE R198, R0, 0x4, R8 ;  /* 0x0000000400c67825 */ /* 0x000fe200078e0208 */
[----:B------:R-:W1:Y:S02]  /*c8c40*/  LDC R239, c[0x0][0x228] ;  /* 0x00008a00ffef7b82 */ /* 0x000e640000000800 */
[----:B------:R-:W-:Y:S02]  /*c8c50*/  ISETP.GE.AND P2, PT, R234, R245, PT ;  /* 0x000000f5ea00720c */ /* 0x000fe40003f46270 */
[----:B------:R-:W4:Y:S01]  /*c8c60*/  LDL.LU R245, [R1+0x854] ;  /* 0x0008540001f57983 */ /* 0x000f220000300800 */
[----:B------:R-:W-:-:S03]  /*c8c70*/  IADD3 R0, R16, R14, RZ ;  /* 0x0000000e10007210 */ /* 0x000fc60007ffe0ff */
[----:B---3--:R3:W-:Y:S04]  /*c8c80*/  @P3 STG.E desc[UR60][R198.64], R236 ;  /* 0x000000ecc6003986 */ /* 0x0087e8000c10193c */
[----:B--2---:R2:W-:Y:S01]  /*c8c90*/  @P4 STG.E desc[UR60][R232.64], R235 ;  /* 0x000000ebe8004986 */ /* 0x0045e2000c10193c */
[----:B------:R-:W-:Y:S02]  /*c8ca0*/  ISETP.LT.AND P3, PT, R11, R246, !P2 ;  /* 0x000000f60b00720c */ /* 0x000fe40005761270 */
[----:B------:R-:W-:Y:S01]  /*c8cb0*/  ISETP.LT.AND P4, PT, R13, R247, !P2 ;  /* 0x000000f70d00720c */ /* 0x000fe20005781270 */
[----:B------:R-:W4:Y:S04]  /*c8cc0*/  LDL.LU R246, [R1+0xc44] ;  /* 0x000c440001f67983 */ /* 0x000f280000300800 */
[----:B------:R-:W4:Y:S01]  /*c8cd0*/  LDL.LU R247, [R1+0x1848] ;  /* 0x0018480001f77983 */ /* 0x000f220000300800 */
[----:B---3--:R-:W-:-:S04]  /*c8ce0*/  IMAD.WIDE R198, R16, 0x4, R4 ;  /* 0x0000000410c67825 */ /* 0x008fc800078e0204 */
[----:B--2---:R-:W-:-:S04]  /*c8cf0*/  IMAD.WIDE R232, R16, 0x4, R6 ;  /* 0x0000000410e87825 */ /* 0x004fc800078e0206 */
[----:B------:R-:W-:Y:S01]  /*c8d00*/  IMAD.WIDE R234, R16, 0x4, R8 ;  /* 0x0000000410ea7825 */ /* 0x000fe200078e0208 */
[----:B------:R-:W2:Y:S01]  /*c8d10*/  LDC R236, c[0x0][0x228] ;  /* 0x00008a00ffec7b82 */ /* 0x000ea20000000800 */
[----:B------:R-:W3:Y:S04]  /*c8d20*/  LDL.LU R16, [R1+0x1044] ;  /* 0x0010440001107983 */ /* 0x000ee80000300800 */
[----:B----4-:R4:W-:Y:S04]  /*c8d30*/  @P0 STG.E desc[UR60][R198.64], R237 ;  /* 0x000000edc6000986 */ /* 0x0109e8000c10193c */
[----:B----4-:R-:W4:Y:S01]  /*c8d40*/  LDL.LU R199, [R1+0x1c34] ;  /* 0x001c340001c77983 */ /* 0x010f220000300800 */
[----:B------:R-:W1:Y:S03]  /*c8d50*/  LDC R237, c[0x0][0x228] ;  /* 0x00008a00ffed7b82 */ /* 0x000e660000000800 */
[----:B----4-:R4:W-:Y:S04]  /*c8d60*/  @P6 STG.E desc[UR60][R232.64], R199 ;  /* 0x000000c7e8006986 */ /* 0x0109e8000c10193c */
[----:B---3--:R3:W-:Y:S01]  /*c8d70*/  @P5 STG.E desc[UR60][R234.64], R16 ;  /* 0x00000010ea005986 */ /* 0x0087e2000c10193c */
[----:B----4-:R-:W-:-:S04]  /*c8d80*/  IMAD.WIDE R198, R0, 0x4, R2 ;  /* 0x0000000400c67825 */ /* 0x010fc800078e0202 */
[----:B---3--:R-:W-:Y:S02]  /*c8d90*/  VIADD R16, R10, 0x2c ;  /* 0x0000002c0a107836 */ /* 0x008fe40000000000 */
[----:B------:R-:W-:-:S04]  /*c8da0*/  IMAD.WIDE R232, R0, 0x4, R4 ;  /* 0x0000000400e87825 */ /* 0x000fc800078e0204 */
[----:B------:R-:W-:Y:S01]  /*c8db0*/  IMAD.WIDE R234, R0, 0x4, R8 ;  /* 0x0000000400ea7825 */ /* 0x000fe200078e0208 */
[----:B------:R3:W-:Y:S01]  /*c8dc0*/  @P3 STG.E desc[UR60][R198.64], R246 ;  /* 0x000000f6c6003986 */ /* 0x0007e2000c10193c */
[----:B------:R-:W-:-:S03]  /*c8dd0*/  ISETP.GE.AND P0, PT, R16, R197, PT ;  /* 0x000000c51000720c */ /* 0x000fc60003f06270 */
[----:B------:R4:W-:Y:S04]  /*c8de0*/  @P4 STG.E desc[UR60][R232.64], R245 ;  /* 0x000000f5e8004986 */ /* 0x0009e8000c10193c */
[----:B------:R-:W2:Y:S01]  /*c8df0*/  LDL.LU R197, [R1+0x54] ;  /* 0x0000540001c57983 */ /* 0x000ea20000300800 */
[C---:B------:R-:W-:Y:S02]  /*c8e00*/  IADD3 R16, R0.reuse, R14, RZ ;  /* 0x0000000e00107210 */ /* 0x040fe40007ffe0ff */
[----:B-1----:R-:W-:Y:S01]  /*c8e10*/  ISETP.LT.AND P5, PT, R15, R237, !P2 ;  /* 0x000000ed0f00720c */ /* 0x002fe200057a1270 */
[----:B---3--:R-:W1:Y:S01]  /*c8e20*/  LDC.64 R198, c[0x0][0x228] ;  /* 0x00008a00ffc67b82 */ /* 0x008e620000000a00 */
[----:B------:R-:W-:Y:S01]  /*c8e30*/  ISETP.LT.AND P6, PT, R11, R239, !P0 ;  /* 0x000000ef0b00720c */ /* 0x000fe200047c1270 */
[----:B----4-:R-:W-:Y:S01]  /*c8e40*/  IMAD.WIDE R232, R0, 0x4, R6 ;  /* 0x0000000400e87825 */ /* 0x010fe200078e0206 */
[C---:B--2---:R-:W-:Y:S01]  /*c8e50*/  ISETP.LT.AND P3, PT, R17.reuse, R236, !P0 ;  /* 0x000000ec1100720c */ /* 0x044fe20004761270 */
[----:B------:R-:W2:Y:S01]  /*c8e60*/  LDL.LU R0, [R1+0x454] ;  /* 0x0004540001007983 */ /* 0x000ea20000300800 */
[----:B------:R-:W-:-:S02]  /*c8e70*/  ISETP.LT.AND P2, PT, R17, R238, !P2 ;  /* 0x000000ee1100720c */ /* 0x000fc40005741270 */
[----:B------:R-:W-:Y:S01]  /*c8e80*/  ISETP.LT.AND P4, PT, R13, R244, !P0 ;  /* 0x000000f40d00720c */ /* 0x000fe20004781270 */
[----:B------:R-:W-:-:S04]  /*c8e90*/  IMAD.WIDE R236, R16, 0x4, R2 ;  /* 0x0000000410ec7825 */ /* 0x000fc800078e0202 */
[----:B------:R-:W-:Y:S01]  /*c8ea0*/  IMAD.WIDE R238, R16, 0x4, R4 ;  /* 0x0000000410ee7825 */ /* 0x000fe200078e0204 */
[----:B------:R-:W3:Y:S01]  /*c8eb0*/  LDC R244, c[0x0][0x228] ;  /* 0x00008a00fff47b82 */ /* 0x000ee20000000800 */
[----:B------:R-:W-:-:S07]  /*c8ec0*/  ISETP.LT.AND P0, PT, R15, R196, !P0 ;  /* 0x000000c40f00720c */ /* 0x000fce0004701270 */
[----:B------:R-:W4:Y:S08]  /*c8ed0*/  LDC R245, c[0x0][0x228] ;  /* 0x00008a00fff57b82 */ /* 0x000f300000000800 */
[----:B------:R-:W4:Y:S01]  /*c8ee0*/  LDC R246, c[0x0][0x228] ;  /* 0x00008a00fff67b82 */ /* 0x000f220000000800 */
[----:B--2---:R-:W-:Y:S04]  /*c8ef0*/  @P2 STG.E desc[UR60][R232.64], R0 ;  /* 0x00000000e8002986 */ /* 0x004fe8000c10193c */
[----:B------:R2:W-:Y:S04]  /*c8f00*/  @P5 STG.E desc[UR60][R234.64], R197 ;  /* 0x000000c5ea005986 */ /* 0x0005e8000c10193c */
[----:B--2---:R-:W2:Y:S04]  /*c8f10*/  LDL.LU R234, [R1+0x1c38] ;  /* 0x001c380001ea7983 */ /* 0x004ea80000300800 */
[----:B------:R-:W3:Y:S04]  /*c8f20*/  LDL.LU R235, [R1+0x1048] ;  /* 0x0010480001eb7983 */ /* 0x000ee80000300800 */
[----:B------:R1:W-:Y:S04]  /*c8f30*/  @P6 STG.E desc[UR60][R236.64], R247 ;  /* 0x000000f7ec006986 */ /* 0x0003e8000c10193c */
[----:B------:R4:W-:Y:S04]  /*c8f40*/  @P4 STG.E desc[UR60][R238.64], R252 ;  /* 0x000000fcee004986 */ /* 0x0009e8000c10193c */
[----:B-1----:R-:W3:Y:S04]  /*c8f50*/  LDL.LU R247, [R1+0x858] ;  /* 0x0008580001f77983 */ /* 0x002ee80000300800 */
[----:B----4-:R-:W4:Y:S01]  /*c8f60*/  LDL.LU R238, [R1+0xc48] ;  /* 0x000c480001ee7983 */ /* 0x010f220000300800 */
[----:B------:R-:W-:-:S02]  /*c8f70*/  VIADD R0, R10, 0x2d ;  /* 0x0000002d0a007836 */ /* 0x000fc40000000000 */
[----:B------:R-:W-:-:S04]  /*c8f80*/  IMAD.WIDE R196, R16, 0x4, R6 ;  /* 0x0000000410c47825 */ /* 0x000fc800078e0206 */
[----:B------:R-:W-:Y:S01]  /*c8f90*/  IMAD.WIDE R232, R16, 0x4, R8 ;  /* 0x0000000410e87825 */ /* 0x000fe200078e0208 */
[----:B------:R-:W1:Y:S08]  /*c8fa0*/  LDC R252, c[0x0][0x228] ;  /* 0x00008a00fffc7b82 */ /* 0x000e700000000800 */
[----:B------:R-:W1:Y:S01]  /*c8fb0*/  LDC R236, c[0x0][0x228] ;  /* 0x00008a00ffec7b82 */ /* 0x000e620000000800 */
[----:B------:R-:W-:-:S02]  /*c8fc0*/  ISETP.GE.AND P2, PT, R0, R199, PT ;  /* 0x000000c70000720c */ /* 0x000fc40003f46270 */
[----:B------:R-:W-:Y:S01]  /*c8fd0*/  IADD3 R0, R16, R14, RZ ;  /* 0x0000000e10007210 */ /* 0x000fe20007ffe0ff */
[----:B------:R-:W-:-:S04]  /*c8fe0*/  VIADD R16, R10, 0x2e ;  /* 0x0000002e0a107836 */ /* 0x000fc80000000000 */
[----:B------:R-:W1:Y:S01]  /*c8ff0*/  LDC R237, c[0x0][0x228] ;  /* 0x00008a00ffed7b82 */ /* 0x000e620000000800 */
[----:B------:R-:W-:-:S07]  /*c9000*/  ISETP.LT.AND P5, PT, R15, R198, !P2 ;  /* 0x000000c60f00720c */ /* 0x000fce00057a1270 */
[----:B------:R-:W1:Y:S01]  /*c9010*/  LDC R239, c[0x0][0x228] ;  /* 0x00008a00ffef7b82 */ /* 0x000e620000000800 */
[----:B--2---:R2:W-:Y:S04]  /*c9020*/  @P3 STG.E desc[UR60][R196.64], R234 ;  /* 0x000000eac4003986 */ /* 0x0045e8000c10193c */
[----:B---3--:R3:W-:Y:S01]  /*c9030*/  @P0 STG.E desc[UR60][R232.64], R235 ;  /* 0x000000ebe8000986 */ /* 0x0087e2000c10193c */
[----:B------:R-:W-:Y:S02]  /*c9040*/  ISETP.LT.AND P0, PT, R11, R244, !P2 ;  /* 0x000000f40b00720c */ /* 0x000fe40005701270 */
[----:B------:R-:W-:Y:S01]  /*c9050*/  ISETP.LT.AND P3, PT, R13, R245, !P2 ;  /* 0x000000f50d00720c */ /* 0x000fe20005761270 */
[----:B--2---:R-:W2:Y:S01]  /*c9060*/  LDC.64 R196, c[0x0][0x228] ;  /* 0x00008a00ffc47b82 */ /* 0x004ea20000000a00 */
[C---:B---3--:R-:W-:Y:S01]  /*c9070*/  IMAD.WIDE R234, R0.reuse, 0x4, R2 ;  /* 0x0000000400ea7825 */ /* 0x048fe200078e0202 */
[----:B------:R-:W3:Y:S03]  /*c9080*/  LDL.LU R245, [R1+0x144c] ;  /* 0x00144c0001f57983 */ /* 0x000ee60000300800 */
[----:B------:R-:W-:-:S04]  /*c9090*/  IMAD.WIDE R232, R0, 0x4, R4 ;  /* 0x0000000400e87825 */ /* 0x000fc800078e0204 */
[----:B------:R-:W-:Y:S01]  /*c90a0*/  IMAD.WIDE R198, R0, 0x4, R6 ;  /* 0x0000000400c67825 */ /* 0x000fe200078e0206 */
[----:B------:R-:W3:Y:S01]  /*c90b0*/  LDC R244, c[0x0][0x228] ;  /* 0x00008a00fff47b82 */ /* 0x000ee20000000800 */
[----:B----4-:R4:W-:Y:S07]  /*c90c0*/  @P0 STG.E desc[UR60][R234.64], R238 ;  /* 0x000000eeea000986 */ /* 0x0109ee000c10193c */
[----:B----4-:R-:W4:Y:S01]  /*c90d0*/  LDC R238, c[0x0][0x22c] ;  /* 0x00008b00ffee7b82 */ /* 0x010f220000000800 */
[----:B------:R-:W-:-:S02]  /*c90e0*/  ISETP.LT.AND P2, PT, R17, R246, !P2 ;  /* 0x000000f61100720c */ /* 0x000fc40005741270 */
[----:B------:R-:W3:Y:S01]  /*c90f0*/  LDL.LU R246, [R1+0x184c] ;  /* 0x00184c0001f67983 */ /* 0x000ee20000300800 */
[----:B----4-:R-:W-:-:S03]  /*c9100*/  ISETP.GE.AND P0, PT, R16, R238, PT ;  /* 0x000000ee1000720c */ /* 0x010fc60003f06270 */
[----:B------:R-:W4:Y:S04]  /*c9110*/  LDL.LU R16, [R1+0x458] ;  /* 0x0004580001107983 */ /* 0x000f280000300800 */
[----:B------:R-:W2:Y:S04]  /*c9120*/  LDL.LU R238, [R1+0x58] ;  /* 0x0000580001ee7983 */ /* 0x000ea80000300800 */
[----:B------:R1:W-:Y:S02]  /*c9130*/  @P3 STG.E desc[UR60][R232.64], R247 ;  /* 0x000000f7e8003986 */ /* 0x0003e4000c10193c */
[----:B-1----:R-:W1:Y:S01]  /*c9140*/  LDC R247, c[0x0][0x228] ;  /* 0x00008a00fff77b82 */ /* 0x002e620000000800 */
[----:B------:R-:W-:Y:S01]  /*c9150*/  IMAD.WIDE R234, R0, 0x4, R8 ;  /* 0x0000000400ea7825 */ /* 0x000fe200078e0208 */
[----:B------:R-:W-:-:S02]  /*c9160*/  ISETP.LT.AND P4, PT, R13, R252, !P0 ;  /* 0x000000fc0d00720c */ /* 0x000fc40004781270 */
[----:B-1----:R-:W-:Y:S02]  /*c9170*/  ISETP.LT.AND P3, PT, R11, R247, !P0 ;  /* 0x000000f70b00720c */ /* 0x002fe40004761270 */
[----:B------:R-:W3:Y:S04]  /*c9180*/  LDL.LU R247, [R1+0x104c] ;  /* 0x00104c0001f77983 */ /* 0x000ee80000300800 */
[----:B----4-:R1:W-:Y:S04]  /*c9190*/  @P2 STG.E desc[UR60][R198.64], R16 ;  /* 0x00000010c6002986 */ /* 0x0103e8000c10193c */
[----:B--2---:R2:W-:Y:S01]  /*c91a0*/  @P5 STG.E desc[UR60][R234.64], R238 ;  /* 0x000000eeea005986 */ /* 0x0045e2000c10193c */
[----:B------:R-:W-:Y:S01]  /*c91b0*/  ISETP.LT.AND P5, PT, R17, R236, !P0 ;  /* 0x000000ec1100720c */ /* 0x000fe200047a1270 */
[----:B-1----:R-:W-:-:S02]  /*c91c0*/  VIADD R16, R10, 0x2f ;  /* 0x0000002f0a107836 */ /* 0x002fc40000000000 */
[----:B--2---:R-:W2:Y:S01]  /*c91d0*/  LDL.LU R238, [R1+0x85c] ;  /* 0x00085c0001ee7983 */ /* 0x004ea20000300800 */
[----:B------:R-:W-:Y:S01]  /*c91e0*/  IADD3 R0, R0, R14, RZ ;  /* 0x0000000e00007210 */ /* 0x000fe20007ffe0ff */
[----:B------:R-:W1:Y:S08]  /*c91f0*/  LDC R234, c[0x0][0x22c] ;  /* 0x00008b00ffea7b82 */ /* 0x000e700000000800 */
[----:B------:R-:W4:Y:S01]  /*c9200*/  LDC R235, c[0x0][0x228] ;  /* 0x00008a00ffeb7b82 */ /* 0x000f220000000800 */
[----:B------:R-:W-:-:S07]  /*c9210*/  ISETP.GE.AND P2, PT, R16, R197, PT ;  /* 0x000000c51000720c */ /* 0x000fce0003f46270 */
[----:B------:R-:W4:Y:S01]  /*c9220*/  LDC R236, c[0x0][0x228] ;  /* 0x00008a00ffec7b82 */ /* 0x000f220000000800 */
[----:B------:R-:W4:Y:S01]  /*c9230*/  LDL.LU R197, [R1+0x1c3c] ;  /* 0x001c3c0001c57983 */ /* 0x000f220000300800 */
[----:B------:R-:W-:-:S03]  /*c9240*/  ISETP.LT.AND P0, PT, R15, R237, !P0 ;  /* 0x000000ed0f00720c */ /* 0x000fc60004701270 */
[----:B------:R-:W2:Y:S01]  /*c9250*/  LDL.LU R237, [R1+0xc4c] ;  /* 0x000c4c0001ed7983 */ /* 0x000ea20000300800 */
[----:B------:R-:W-:-:S04]  /*c9260*/  IMAD.WIDE R198, R0, 0x4, R2 ;  /* 0x0000000400c67825 */ /* 0x000fc800078e0202 */
[----:B------:R-:W-:Y:S01]  /*c9270*/  IMAD.WIDE R232, R0, 0x4, R4 ;  /* 0x0000000400e87825 */ /* 0x000fe200078e0204 */
[----:B------:R-:W2:Y:S04]  /*c9280*/  LDL.LU R252, [R1+0x45c] ;  /* 0x00045c0001fc7983 */ /* 0x000ea80000300800 */
[----:B---3--:R3:W-:Y:S04]  /*c9290*/  @P3 STG.E desc[UR60][R198.64], R246 ;  /* 0x000000f6c6003986 */ /* 0x0087e8000c10193c */
[----:B------:R1:W-:Y:S01]  /*c92a0*/  @P4 STG.E desc[UR60][R232.64], R245 ;  /* 0x000000f5e8004986 */ /* 0x0003e2000c10193c */
[----:B------:R-:W-:-:S02]  /*c92b0*/  ISETP.LT.AND P4, PT, R11, R239, !P2 ;  /* 0x000000ef0b00720c */ /* 0x000fc40005781270 */
[----:B------:R-:W-:Y:S01]  /*c92c0*/  ISETP.LT.AND P3, PT, R13, R244, !P2 ;  /* 0x000000f40d00720c */ /* 0x000fe20005761270 */
[----:B------:R-:W2:Y:S08]  /*c92d0*/  LDC R239, c[0x0][0x228] ;  /* 0x00008a00ffef7b82 */ /* 0x000eb00000000800 */
[----:B------:R-:W2:Y:S01]  /*c92e0*/  LDC R244, c[0x0][0x228] ;  /* 0x00008a00fff47b82 */ /* 0x000ea20000000800 */
[----:B---3--:R-:W3:Y:S01]  /*c92f0*/  LDL.LU R246, [R1+0x5c] ;  /* 0x00005c0001f67983 */ /* 0x008ee20000300800 */
[----:B------:R-:W-:-:S04]  /*c9300*/  IMAD.WIDE R198, R0, 0x4, R6 ;  /* 0x0000000400c67825 */ /* 0x000fc800078e0206 */
[C---:B-1----:R-:W-:Y:S01]  /*c9310*/  IMAD.WIDE R232, R0.reuse, 0x4, R8 ;  /* 0x0000000400e87825 */ /* 0x042fe200078e0208 */
[----:B------:R-:W-:-:S03]  /*c9320*/  IADD3 R0, R0, R14, RZ ;  /* 0x0000000e00007210 */ /* 0x000fc60007ffe0ff */
[----:B------:R-:W-:Y:S01]  /*c9330*/  VIADD R16, R10, 0x30 ;  /* 0x000000300a107836 */ /* 0x000fe20000000000 */
[----:B------:R-:W-:Y:S01]  /*c9340*/  ISETP.LT.AND P6, PT, R15, R196, !P2 ;  /* 0x000000c40f00720c */ /* 0x000fe200057c1270 */
[----:B------:R-:W1:Y:S01]  /*c9350*/  LDC R245, c[0x0][0x228] ;  /* 0x00008a00fff57b82 */ /* 0x000e620000000800 */
[----:B----4-:R4:W-:Y:S04]  /*c9360*/  @P5 STG.E desc[UR60][R198.64], R197 ;  /* 0x000000c5c6005986 */ /* 0x0109e8000c10193c */
[----:B------:R1:W-:Y:S01]  /*c9370*/  @P0 STG.E desc[UR60][R232.64], R247 ;  /* 0x000000f7e8000986 */ /* 0x0003e2000c10193c */
[----:B------:R-:W-:Y:S02]  /*c9380*/  ISETP.GE.AND P0, PT, R16, R234, PT ;  /* 0x000000ea1000720c */ /* 0x000fe40003f06270 */
[C---:B------:R-:W-:Y:S01]  /*c9390*/  IADD3 R16, R0.reuse, R14, RZ ;  /* 0x0000000e00107210 */ /* 0x040fe20007ffe0ff */
[----:B----4-:R-:W-:-:S04]  /*c93a0*/  IMAD.WIDE R198, R0, 0x4, R2 ;  /* 0x0000000400c67825 */ /* 0x010fc800078e0202 */
[----:B-1----:R-:W-:Y:S01]  /*c93b0*/  IMAD.WIDE R232, R0, 0x4, R4 ;  /* 0x0000000400e87825 */ /* 0x002fe200078e0204 */
[----:B------:R-:W4:Y:S04]  /*c93c0*/  LDL.LU R247, [R1+0x1450] ;  /* 0x0014500001f77983 */ /* 0x000f280000300800 */
[----:B--2---:R1:W-:Y:S04]  /*c93d0*/  @P4 STG.E desc[UR60][R198.64], R237 ;  /* 0x000000edc6004986 */ /* 0x0043e8000c10193c */
[----:B------:R2:W-:Y:S01]  /*c93e0*/  @P3 STG.E desc[UR60][R232.64], R238 ;  /* 0x000000eee8003986 */ /* 0x0005e2000c10193c */
[----:B------:R-:W-:-:S02]  /*c93f0*/  ISETP.LT.AND P3, PT, R13, R239, !P0 ;  /* 0x000000ef0d00720c */ /* 0x000fc40004761270 */
[C---:B------:R-:W-:Y:S02]  /*c9400*/  ISETP.LT.AND P4, PT, R17.reuse, R244, !P0 ;  /* 0x000000f41100720c */ /* 0x040fe40004781270 */
[----:B------:R-:W-:Y:S01]  /*c9410*/  ISETP.LT.AND P2, PT, R17, R235, !P2 ;  /* 0x000000eb1100720c */ /* 0x000fe20005741270 */
[----:B------:R-:W4:Y:S01]  /*c9420*/  LDC.64 R196, c[0x0][0x228] ;  /* 0x00008a00ffc47b82 */ /* 0x000f220000000a00 */
[----:B------:R-:W-:-:S07]  /*c9430*/  ISETP.LT.AND P5, PT, R11, R236, !P0 ;  /* 0x000000ec0b00720c */ /* 0x000fce00047a1270 */
[----:B-1----:R-:W1:Y:S08]  /*c9440*/  LDC R237, c[0x0][0x228] ;  /* 0x00008a00ffed7b82 */ /* 0x002e700000000800 */
[----:B------:R-:W1:Y:S01]  /*c9450*/  LDC R236, c[0x0][0x228] ;  /* 0x00008a00ffec7b82 */ /* 0x000e620000000800 */
[----:B------:R-:W-:-:S07]  /*c9460*/  IMAD.WIDE R198, R0, 0x4, R6 ;  /* 0x0000000400c67825 */ /* 0x000fce00078e0206 */
[----:B--2---:R-:W2:Y:S01]  /*c9470*/  LDC R238, c[0x0][0x228] ;  /* 0x00008a00ffee7b82 */ /* 0x004ea20000000800 */
[----:B------:R-:W-:Y:S02]  /*c9480*/  IMAD.WIDE R232, R0, 0x4, R8 ;  /* 0x0000000400e87825 */ /* 0x000fe400078e0208 */
[----:B------:R-:W2:Y:S04]  /*c9490*/  LDL.LU R0, [R1+0x1c40] ;  /* 0x001c400001007983 */ /* 0x000ea80000300800 */
[----:B------:R-:W4:Y:S04]  /*c94a0*/  LDL.LU R239, [R1+0x1050] ;  /* 0x0010500001ef7983 */ /* 0x000f280000300800 */
[----:B------:R-:W4:Y:S04]  /*c94b0*/  LDL.LU R244, [R1+0x1850] ;  /* 0x0018500001f47983 */ /* 0x000f280000300800 */
[----:B------:R3:W-:Y:S04]  /*c94c0*/  @P2 STG.E desc[UR60][R198.64], R252 ;  /* 0x000000fcc6002986 */ /* 0x0007e8000c10193c */
[----:B---3--:R3:W-:Y:S01]  /*c94d0*/  @P6 STG.E desc[UR60][R232.64], R246 ;  /* 0x000000f6e8006986 */ /* 0x0087e2000c10193c */
[C---:B------:R-:W-:Y:S01]  /*c94e0*/  IMAD.WIDE R234, R16.reuse, 0x4, R2 ;  /* 0x0000000410ea7825 */ /* 0x040fe200078e0202 */
[----:B------:R-:W1:Y:S02]  /*c94f0*/  LDC.64 R198, c[0x0][0x228] ;  /* 0x00008a00ffc67b82 */ /* 0x000e640000000a00 */
[----:B---3--:R-:W3:Y:S01]  /*c9500*/  LDL.LU R246, [R1+0xc50] ;  /* 0x000c500001f67983 */ /* 0x008ee20000300800 */
[----:B------:R-:W-:Y:S01]  /*c9510*/  ISETP.LT.AND P0, PT, R15, R245, !P0 ;  /* 0x000000f50f00720c */ /* 0x000fe20004701270 */
[----:B------:R-:W-:-:S02]  /*c9520*/  IMAD.WIDE R232, R16, 0x4, R4 ;  /* 0x0000000410e87825 */ /* 0x000fc400078e0204 */
[----:B------:R-:W3:Y:S02]  /*c9530*/  LDL.LU R252, [R1+0x64] ;  /* 0x0000640001fc7983 */ /* 0x000ee40000300800 */
[----:B------:R-:W3:Y:S02]  /*c9540*/  LDC R245, c[0x0][0x228] ;  /* 0x00008a00fff57b82 */ /* 0x000ee40000000800 */
[----:B--2---:R2:W-:Y:S04]  /*c9550*/  @P5 STG.E desc[UR60][R234.64], R0 ;  /* 0x00000000ea005986 */ /* 0x0045e8000c10193c */
[----:B----4-:R4:W-:Y:S01]  /*c9560*/  @P3 STG.E desc[UR60][R232.64], R244 ;  /* 0x000000f4e8003986 */ /* 0x0109e2000c10193c */
[----:B--2---:R-:W-:Y:S02]  /*c9570*/  VIADD R0, R10, 0x31 ;  /* 0x000000310a007836 */ /* 0x004fe40000000000 */
[----:B------:R-:W-:-:S04]  /*c9580*/  IMAD.WIDE R234, R16, 0x4, R6 ;  /* 0x0000000410ea7825 */ /* 0x000fc800078e0206 */
[----:B----4-:R-:W-:Y:S01]  /*c9590*/  IMAD.WIDE R232, R16, 0x4, R8 ;  /* 0x0000000410e87825 */ /* 0x010fe200078e0208 */
[----:B------:R-:W2:Y:S01]  /*c95a0*/  LDC R244, c[0x0][0x22c] ;  /* 0x00008b00fff47b82 */ /* 0x000ea20000000800 */
[----:B------:R-:W-:Y:S02]  /*c95b0*/  ISETP.GE.AND P2, PT, R0, R197, PT ;  /* 0x000000c50000720c */ /* 0x000fe40003f46270 */
[----:B------:R-:W-:Y:S01]  /*c95c0*/  IADD3 R0, R16, R14, RZ ;  /* 0x0000000e10007210 */ /* 0x000fe20007ffe0ff */
[----:B------:R-:W-:Y:S01]  /*c95d0*/  VIADD R16, R10, 0x32 ;  /* 0x000000320a107836 */ /* 0x000fe20000000000 */
[----:B------:R4:W-:Y:S01]  /*c95e0*/  @P4 STG.E desc[UR60][R234.64], R247 ;  /* 0x000000f7ea004986 */ /* 0x0009e2000c10193c */
[----:B-1----:R-:W-:Y:S02]  /*c95f0*/  ISETP.LT.AND P4, PT, R13, R237, !P2 ;  /* 0x000000ed0d00720c */ /* 0x002fe40005781270 */
[----:B------:R-:W-:Y:S02]  /*c9600*/  ISETP.LT.AND P5, PT, R11, R236, !P2 ;  /* 0x000000ec0b00720c */ /* 0x000fe400057a1270 */
[----:B------:R-:W-:Y:S01]  /*c9610*/  ISETP.LT.AND P3, PT, R17, R238, !P2 ;  /* 0x000000ee1100720c */ /* 0x000fe20005761270 */
[----:B------:R1:W-:Y:S01]  /*c9620*/  @P0 STG.E desc[UR60][R232.64], R239 ;  /* 0x000000efe8000986 */ /* 0x0003e2000c10193c */
[----:B------:R-:W-:-:S02]  /*c9630*/  ISETP.LT.AND P2, PT, R15, R196, !P2 ;  /* 0x000000c40f00720c */ /* 0x000fc40005741270 */
[----:B------:R-:W-:Y:S01]  /*c9640*/  ISETP.GE.AND P0, PT, R16, R199, PT ;  /* 0x000000c71000720c */ /* 0x000fe20003f06270 */
[----:B------:R-:W2:Y:S01]  /*c9650*/  LDC R197, c[0x0][0x228] ;  /* 0x00008a00ffc57b82 */ /* 0x000ea20000000800 */
[----:B----4-:R-:W4:Y:S04]  /*c9660*/  LDL.LU R247, [R1+0x1c44] ;  /* 0x001c440001f77983 */ /* 0x010f280000300800 */
[----:B------:R-:W4:Y:S04]  /*c9670*/  LDL.LU R196, [R1+0x460] ;  /* 0x0004600001c47983 */ /* 0x000f280000300800 */
[----:B------:R-:W4:Y:S04]  /*c9680*/  LDL.LU R16, [R1+0x860] ;  /* 0x0008600001107983 */ /* 0x000f280000300800 */
[----:B------:R-:W4:Y:S01]  /*c9690*/  LDL.LU R199, [R1+0x60] ;  /* 0x0000600001c77983 */ /* 0x000f220000300800 */
[----:B-1----:R-:W-:-:S04]  /*c96a0*/  IMAD.WIDE R232, R0, 0x4, R2 ;  /* 0x0000000400e87825 */ /* 0x002fc800078e0202 */
[----:B------:R-:W-:-:S04]  /*c96b0*/  IMAD.WIDE R234, R0, 0x4, R4 ;  /* 0x0000000400ea7825 */ /* 0x000fc800078e0204 */
[C---:B------:R-:W-:Y:S01]  /*c96c0*/  IMAD.WIDE R236, R0.reuse, 0x4, R6 ;  /* 0x0000000400ec7825 */ /* 0x040fe200078e0206 */
[----:B------:R-:W1:Y:S08]  /*c96d0*/  LDC R239, c[0x0][0x228] ;  /* 0x00008a00ffef7b82 */ /* 0x000e700000000800 */
[----:B------:R-:W1:Y:S01]  /*c96e0*/  LDC R238, c[0x0][0x228] ;  /* 0x00008a00ffee7b82 */ /* 0x000e620000000800 */
[----:B---3--:R3:W-:Y:S07]  /*c96f0*/  @P5 STG.E desc[UR60][R232.64], R246 ;  /* 0x000000f6e8005986 */ /* 0x0087ee000c10193c */
[----:B---3--:R-:W3:Y:S01]  /*c9700*/  LDC R246, c[0x0][0x228] ;  /* 0x00008a00fff67b82 */ /* 0x008ee20000000800 */
[----:B------:R-:W-:Y:S01]  /*c9710*/  IMAD.WIDE R232, R0, 0x4, R8 ;  /* 0x0000000400e87825 */ /* 0x000fe200078e0208 */
[----:B---3--:R-:W-:-:S02]  /*c9720*/  ISETP.LT.AND P6, PT, R11, R246, !P0 ;  /* 0x000000f60b00720c */ /* 0x008fc400047c1270 */
[----:B--2---:R-:W-:-:S04]  /*c9730*/  ISETP.LT.AND P5, PT, R13, R197, !P0 ;  /* 0x000000c50d00720c */ /* 0x004fc800047a1270 */
[----:B------:R-:W2:Y:S01]  /*c9740*/  LDC R246, c[0x0][0x228] ;  /* 0x00008a00fff67b82 */ /* 0x000ea20000000800 */
[----:B----4-:R3:W-:Y:S04]  /*c9750*/  @P4 STG.E desc[UR60][R234.64], R16 ;  /* 0x00000010ea004986 */ /* 0x0107e8000c10193c */
[----:B------:R4:W-:Y:S04]  /*c9760*/  @P3 STG.E desc[UR60][R236.64], R196 ;  /* 0x000000c4ec003986 */ /* 0x0009e8000c10193c */
[----:B------:R1:W-:Y:S01]  /*c9770*/  @P2 STG.E desc[UR60][R232.64], R199 ;  /* 0x000000c7e8002986 */ /* 0x0003e2000c10193c */
[----:B---3--:R-:W-:Y:S01]  /*c9780*/  IADD3 R16, R0, R14, RZ ;  /* 0x0000000e00107210 */ /* 0x008fe20007ffe0ff */
[----:B----4-:R-:W-:Y:S01]  /*c9790*/  VIADD R196, R10, 0x33 ;  /* 0x000000330ac47836 */ /* 0x010fe20000000000 */
[----:B------:R-:W-:Y:S01]  /*c97a0*/  ISETP.LT.AND P4, PT, R17, R245, !P0 ;  /* 0x000000f51100720c */ /* 0x000fe20004781270 */
[----:B------:R-:W3:Y:S08]  /*c97b0*/  LDC R236, c[0x0][0x228] ;  /* 0x00008a00ffec7b82 */ /* 0x000ef00000000800 */
[----:B------:R-:W4:Y:S01]  /*c97c0*/  LDC R237, c[0x0][0x228] ;  /* 0x00008a00ffed7b82 */ /* 0x000f220000000800 */
[----:B------:R-:W-:Y:S01]  /*c97d0*/  IMAD.WIDE R234, R16, 0x4, R2 ;  /* 0x0000000410ea7825 */ /* 0x000fe200078e0202 */
[----:B------:R-:W-:-:S02]  /*c97e0*/  ISETP.GE.AND P3, PT, R196, R244, PT ;  /* 0x000000f4c400720c */ /* 0x000fc40003f66270 */
[----:B------:R-:W-:Y:S01]  /*c97f0*/  ISETP.LT.AND P0, PT, R15, R198, !P0 ;  /* 0x000000c60f00720c */ /* 0x000fe20004701270 */
[----:B------:R-:W2:Y:S04]  /*c9800*/  LDL.LU R244, [R1+0x1454] ;  /* 0x0014540001f47983 */ /* 0x000ea80000300800 */
[----:B------:R1:W-:Y:S02]  /*c9810*/  @P6 STG.E desc[UR60][R234.64], R247 ;  /* 0x000000f7ea006986 */ /* 0x0003e4000c10193c */
[C---:B-1----:R-:W-:Y:S01]  /*c9820*/  IMAD.WIDE R232, R16.reuse, 0x4, R6 ;  /* 0x0000000410e87825 */ /* 0x042fe200078e0206 */
[C---:B------:R-:W-:Y:S01]  /*c9830*/  IADD3 R0, R16.reuse, R14, RZ ;  /* 0x0000000e10007210 */ /* 0x040fe20007ffe0ff */
[----:B------:R-:W1:Y:S08]  /*c9840*/  LDC.64 R196, c[0x0][0x228] ;  /* 0x00008a00ffc47b82 */ /* 0x000e700000000a00 */
[----:B------:R-:W1:Y:S01]  /*c9850*/  LDC R245, c[0x0][0x228] ;  /* 0x00008a00fff57b82 */ /* 0x000e620000000800 */
[----:B------:R-:W3:Y:S01]  /*c9860*/  LDL.LU R235, [R1+0x1854] ;  /* 0x0018540001eb7983 */ /* 0x000ee20000300800 */
[----:B------:R-:W-:Y:S01]  /*c9870*/  IMAD.WIDE R198, R16, 0x4, R4 ;  /* 0x0000000410c67825 */ /* 0x000fe200078e0204 */
[----:B------:R-:W-:-:S02]  /*c9880*/  ISETP.LT.AND P2, PT, R13, R239, !P3 ;  /* 0x000000ef0d00720c */ /* 0x000fc40005f41270 */
[----:B------:R-:W-:Y:S01]  /*c9890*/  ISETP.LT.AND P6, PT, R11, R238, !P3 ;  /* 0x000000ee0b00720c */ /* 0x000fe20005fc1270 */
[----:B------:R-:W4:Y:S04]  /*c98a0*/  LDL.LU R239, [R1+0x864] ;  /* 0x0008640001ef7983 */ /* 0x000f280000300800 */
[----:B------:R-:W4:Y:S01]  /*c98b0*/  LDL.LU R238, [R1+0xc54] ;  /* 0x000c540001ee7983 */ /* 0x000f220000300800 */
[----:B------:R-:W1:Y:S03]  /*c98c0*/  LDC R247, c[0x0][0x228] ;  /* 0x00008a00fff77b82 */ /* 0x000e660000000800 */
[----:B---3--:R3:W-:Y:S04]  /*c98d0*/  @P5 STG.E desc[UR60][R198.64], R235 ;  /* 0x000000ebc6005986 */ /* 0x0087e8000c10193c */
[----:B--2---:R2:W-:Y:S01]  /*c98e0*/  @P4 STG.E desc[UR60][R232.64], R244 ;  /* 0x000000f4e8004986 */ /* 0x0045e2000c10193c */
[----:B---3--:R-:W-:-:S03]  /*c98f0*/  IMAD.WIDE R198, R16, 0x4, R8 ;  /* 0x0000000410c67825 */ /* 0x008fc600078e0208 */
[----:B--2---:R-:W2:Y:S04]  /*c9900*/  LDL.LU R244, [R1+0x1c48] ;  /* 0x001c480001f47983 */ /* 0x004ea80000300800 */
[----:B------:R-:W3:Y:S01]  /*c9910*/  LDL.LU R16, [R1+0x1054] ;  /* 0x0010540001107983 */ /* 0x000ee20000300800 */
[----:B------:R-:W-:-:S03]  /*c9920*/  ISETP.LT.AND P4, PT, R17, R236, !P3 ;  /* 0x000000ec1100720c */ /* 0x000fc60005f81270 */
[----:B------:R-:W2:Y:S01]  /*c9930*/  LDL.LU R236, [R1+0x464] ;  /* 0x0004640001ec7983 */ /* 0x000ea20000300800 */
[----:B----4-:R-:W-:Y:S01]  /*c9940*/  ISETP.LT.AND P3, PT, R15, R237, !P3 ;  /* 0x000000ed0f00720c */ /* 0x010fe20005f61270 */
[----:B------:R-:W-:-:S04]  /*c9950*/  IMAD.WIDE R232, R0, 0x4, R2 ;  /* 0x0000000400e87825 */ /* 0x000fc800078e0202 */
[----:B------:R-:W-:Y:S01]  /*c9960*/  IMAD.WIDE R234, R0, 0x4, R4 ;  /* 0x0000000400ea7825 */ /* 0x000fe200078e0204 */
[----:B------:R-:W4:Y:S01]  /*c9970*/  LDC R237, c[0x0][0x228] ;  /* 0x00008a00ffed7b82 */ /* 0x000f220000000800 */
[----:B---3--:R3:W-:Y:S04]  /*c9980*/  @P0 STG.E desc[UR60][R198.64], R16 ;  /* 0x00000010c6000986 */ /* 0x0087e8000c10193c */
[----:B------:R1:W-:Y:S04]  /*c9990*/  @P6 STG.E desc[UR60][R232.64], R238 ;  /* 0x000000eee8006986 */ /* 0x0003e8000c10193c */
[----:B------:R4:W-:Y:S01]  /*c99a0*/  @P2 STG.E desc[UR60][R234.64], R239 ;  /* 0x000000efea002986 */ /* 0x0009e2000c10193c */
[----:B---3--:R-:W-:-:S02]  /*c99b0*/  VIADD R16, R10, 0x34 ;  /* 0x000000340a107836 */ /* 0x008fc40000000000 */
[----:B------:R-:W-:-:S04]  /*c99c0*/  IMAD.WIDE R198, R0, 0x4, R6 ;  /* 0x0000000400c67825 */ /* 0x000fc800078e0206 */
[----:B-1----:R-:W-:Y:S01]  /*c99d0*/  IMAD.WIDE R232, R0, 0x4, R8 ;  /* 0x0000000400e87825 */ /* 0x002fe200078e0208 */
[----:B------:R-:W1:Y:S08]  /*c99e0*/  LDC R238, c[0x0][0x228] ;  /* 0x00008a00ffee7b82 */ /* 0x000e700000000800 */
[----:B----4-:R-:W3:Y:S01]  /*c99f0*/  LDC R239, c[0x0][0x228] ;  /* 0x00008a00ffef7b82 */ /* 0x010ee20000000800 */
[----:B------:R-:W-:-:S02]  /*c9a00*/  ISETP.GE.AND P0, PT, R16, R197, PT ;  /* 0x000000c51000720c */ /* 0x000fc40003f06270 */
[----:B------:R-:W-:Y:S02]  /*c9a10*/  IADD3 R0, R0, R14, RZ ;  /* 0x0000000e00007210 */ /* 0x000fe40007ffe0ff */
[----:B------:R-:W-:Y:S01]  /*c9a20*/  ISETP.LT.AND P2, PT, R11, R245, !P0 ;  /* 0x000000f50b00720c */ /* 0x000fe20004741270 */
[----:B--2---:R2:W-:Y:S04]  /*c9a30*/  @P4 STG.E desc[UR60][R198.64], R236 ;  /* 0x000000ecc6004986 */ /* 0x0045e8000c10193c */
[----:B------:R4:W-:Y:S01]  /*c9a40*/  @P3 STG.E desc[UR60][R232.64], R252 ;  /* 0x000000fce8003986 */ /* 0x0009e2000c10193c */
[----:B------:R-:W-:Y:S02]  /*c9a50*/  ISETP.LT.AND P3, PT, R17, R247, !P0 ;  /* 0x000000f71100720c */ /* 0x000fe40004761270 */
[----:B------:R-:W-:-:S02]  /*c9a60*/  ISETP.LT.AND P4, PT, R13, R246, !P0 ;  /* 0x000000f60d00720c */ /* 0x000fc40004781270 */
[----:B------:R-:W-:Y:S01]  /*c9a70*/  ISETP.LT.AND P0, PT, R15, R196, !P0 ;  /* 0x000000c40f00720c */ /* 0x000fe20004701270 */
[----:B------:R-:W-:-:S04]  /*c9a80*/  IMAD.WIDE R196, R0, 0x4, R2 ;  /* 0x0000000400c47825 */ /* 0x000fc800078e0202 */
[----:B------:R-:W-:Y:S02]  /*c9a90*/  VIADD R16, R10, 0x35 ;  /* 0x000000350a107836 */ /* 0x000fe40000000000 */
[C---:B------:R-:W-:Y:S01]  /*c9aa0*/  IMAD.WIDE R234, R0.reuse, 0x4, R6 ;  /* 0x0000000400ea7825 */ /* 0x040fe200078e0206 */
[----:B------:R-:W1:Y:S08]  /*c9ab0*/  LDC R247, c[0x0][0x228] ;  /* 0x00008a00fff77b82 */ /* 0x000e700000000800 */
[----:B--2---:R-:W2:Y:S08]  /*c9ac0*/  LDC R236, c[0x0][0x228] ;  /* 0x00008a00ffec7b82 */ /* 0x004eb00000000800 */
[----:B------:R-:W2:Y:S08]  /*c9ad0*/  LDC.64 R198, c[0x0][0x228] ;  /* 0x00008a00ffc67b82 */ /* 0x000eb00000000a00 */
[----:B------:R-:W2:Y:S01]  /*c9ae0*/  LDC R246, c[0x0][0x228] ;  /* 0x00008a00fff67b82 */ /* 0x000ea20000000800 */
[----:B------:R3:W-:Y:S04]  /*c9af0*/  @P2 STG.E desc[UR60][R196.64], R244 ;  /* 0x000000f4c4002986 */ /* 0x0007e8000c10193c */
[----:B----4-:R-:W4:Y:S03]  /*c9b00*/  LDL.LU R252, [R1+0x468] ;  /* 0x0004680001fc7983 */ /* 0x010f260000300800 */
[----:B------:R-:W4:Y:S01]  /*c9b10*/  LDC R245, c[0x0][0x228] ;  /* 0x00008a00fff57b82 */ /* 0x000f220000000800 */
[----:B---3--:R-:W3:Y:S07]  /*c9b20*/  LDL.LU R196, [R1+0x1858] ;  /* 0x0018580001c47983 */ /* 0x008eee0000300800 */
[----:B------:R-:W1:Y:S01]  /*c9b30*/  LDC R244, c[0x0][0x22c] ;  /* 0x00008b00fff47b82 */ /* 0x000e620000000800 */
[----:B------:R-:W2:Y:S01]  /*c9b40*/  LDL.LU R197, [R1+0x1458] ;  /* 0x0014580001c57983 */ /* 0x000ea20000300800 */
[----:B------:R-:W-:Y:S01]  /*c9b50*/  IMAD.WIDE R232, R0, 0x4, R4 ;  /* 0x0000000400e87825 */ /* 0x000fe200078e0204 */
[----:B-1----:R-:W-:-:S02]  /*c9b60*/  ISETP.GE.AND P2, PT, R16, R244, PT ;  /* 0x000000f41000720c */ /* 0x002fc40003f46270 */
[----:B------:R-:W4:Y:S04]  /*c9b70*/  LDL.LU R16, [R1+0x1058] ;  /* 0x0010580001107983 */ /* 0x000f280000300800 */
[----:B------:R-:W4:Y:S01]  /*c9b80*/  LDL.LU R244, [R1+0x868] ;  /* 0x0008680001f47983 */ /* 0x000f220000300800 */
[----:B------:R-:W-:-:S03]  /*c9b90*/  ISETP.LT.AND P5, PT, R17, R239, !P2 ;  /* 0x000000ef1100720c */ /* 0x000fc600057a1270 */
[----:B---3--:R-:W-:Y:S01]  /*c9ba0*/  @P4 STG.E desc[UR60][R232.64], R196 ;  /* 0x000000c4e8004986 */ /* 0x008fe2000c10193c */
[----:B------:R-:W-:-:S03]  /*c9bb0*/  ISETP.LT.AND P4, PT, R13, R238, !P2 ;  /* 0x000000ee0d00720c */ /* 0x000fc60005781270 */
[----:B------:R-:W3:Y:S04]  /*c9bc0*/  LDL.LU R238, [R1+0x68] ;  /* 0x0000680001ee7983 */ /* 0x000ee80000300800 */
[----:B------:R-:W3:Y:S04]  /*c9bd0*/  LDL.LU R239, [R1+0xc58] ;  /* 0x000c580001ef7983 */ /* 0x000ee80000300800 */
[----:B--2---:R1:W-:Y:S01]  /*c9be0*/  @P3 STG.E desc[UR60][R234.64], R197 ;  /* 0x000000c5ea003986 */ /* 0x0043e2000c10193c */
[----:B------:R-:W-:Y:S01]  /*c9bf0*/  ISETP.LT.AND P3, PT, R11, R237, !P2 ;  /* 0x000000ed0b00720c */ /* 0x000fe20005761270 */
[C---:B-1----:R-:W-:Y:S01]  /*c9c00*/  IMAD.WIDE R196, R0.reuse, 0x4, R8 ;  /* 0x0000000400c47825 */ /* 0x042fe200078e0208 */
[----:B------:R-:W-:-:S04]  /*c9c10*/  IADD3 R0, R0, R14, RZ ;  /* 0x0000000e00007210 */ /* 0x000fc80007ffe0ff */
[----:B----4-:R1:W-:Y:S01]  /*c9c20*/  @P0 STG.E desc[UR60][R196.64], R16 ;  /* 0x00000010c4000986 */ /* 0x0103e2000c10193c */
[----:B------:R-:W-:Y:S01]  /*c9c30*/  IMAD.WIDE R232, R0, 0x4, R2 ;  /* 0x0000000400e87825 */ /* 0x000fe200078e0202 */
[----:B------:R-:W-:-:S03]  /*c9c40*/  ISETP.LT.AND P0, PT, R15, R236, !P2 ;  /* 0x000000ec0f00720c */ /* 0x000fc60005701270 */
[----:B------:R-:W-:Y:S01]  /*c9c50*/  IMAD.WIDE R234, R0, 0x4, R4 ;  /* 0x0000000400ea7825 */ /* 0x000fe200078e0204 */
[----:B-1----:R-:W1:Y:S03]  /*c9c60*/  LDC.64 R196, c[0x0][0x228] ;  /* 0x00008a00ffc47b82 */ /* 0x002e660000000a00 */
[----:B------:R-:W-:Y:S02]  /*c9c70*/  VIADD R16, R10, 0x36 ;  /* 0x000000360a107836 */ /* 0x000fe40000000000 */
[----:B------:R-:W-:-:S03]  /*c9c80*/  IMAD.WIDE R236, R0, 0x4, R6 ;  /* 0x0000000400ec7825 */ /* 0x000fc600078e0206 */
[----:B------:R-:W-:Y:S02]  /*c9c90*/  ISETP.GE.AND P2, PT, R16, R199, PT ;  /* 0x000000c71000720c */ /* 0x000fe40003f46270 */
[----:B------:R-:W-:Y:S01]  /*c9ca0*/  IADD3 R16, R0, R14, RZ ;  /* 0x0000000e00107210 */ /* 0x000fe20007ffe0ff */
[----:B---3--:R-:W-:Y:S04]  /*c9cb0*/  @P3 STG.E desc[UR60][R232.64], R239 ;  /* 0x000000efe8003986 */ /* 0x008fe8000c10193c */
[----:B------:R2:W-:Y:S04]  /*c9cc0*/  @P4 STG.E desc[UR60][R234.64], R244 ;  /* 0x000000f4ea004986 */ /* 0x0005e8000c10193c */
[----:B------:R3:W-:Y:S01]  /*c9cd0*/  @P5 STG.E desc[UR60][R236.64], R252 ;  /* 0x000000fcec005986 */ /* 0x0007e2000c10193c */
[----:B------:R-:W-:-:S02]  /*c9ce0*/  ISETP.LT.AND P4, PT, R17, R247, !P2 ;  /* 0x000000f71100720c */ /* 0x000fc40005781270 */
[----:B------:R-:W-:Y:S02]  /*c9cf0*/  ISETP.LT.AND P5, PT, R13, R246, !P2 ;  /* 0x000000f60d00720c */ /* 0x000fe400057a1270 */
[----:B------:R-:W-:Y:S02]  /*c9d00*/  ISETP.LT.AND P3, PT, R11, R245, !P2 ;  /* 0x000000f50b00720c */ /* 0x000fe40005761270 */
[----:B------:R-:W-:Y:S01]  /*c9d10*/  ISETP.LT.AND P2, PT, R15, R198, !P2 ;  /* 0x000000c60f00720c */ /* 0x000fe20005741270 */
[----:B------:R-:W-:-:S04]  /*c9d20*/  IMAD.WIDE R198, R0, 0x4, R8 ;  /* 0x0000000400c67825 */ /* 0x000fc800078e0208 */
[----:B------:R-:W-:Y:S01]  /*c9d30*/  VIADD R0, R10, 0x37 ;  /* 0x000000370a007836 */ /* 0x000fe20000000000 */
[----:B------:R-:W4:Y:S08]  /*c9d40*/  LDC R246, c[0x0][0x22c] ;  /* 0x00008b00fff67b82 */ /* 0x000f300000000800 */
[----:B--2---:R-:W2:Y:S08]  /*c9d50*/  LDC R244, c[0x0][0x228] ;  /* 0x00008a00fff47b82 */ /* 0x004eb00000000800 */
[----:B------:R-:W4:Y:S01]  /*c9d60*/  LDC R245, c[0x0][0x228] ;  /* 0x00008a00fff57b82 */ /* 0x000f220000000800 */
[----:B------:R1:W-:Y:S04]  /*c9d70*/  @P0 STG.E desc[UR60][R198.64], R238 ;  /* 0x000000eec6000986 */ /* 0x0003e8000c10193c */
[----:B---3--:R-:W3:Y:S04]  /*c9d80*/  LDL.LU R252, [R1+0xc5c] ;  /* 0x000c5c0001fc7983 */ /* 0x008ee80000300800 */
[----:B------:R-:W4:Y:S01]  /*c9d90*/  LDL.LU R247, [R1+0x105c] ;  /* 0x00105c0001f77983 */ /* 0x000f220000300800 */
[----:B-1----:R-:W-:Y:S01]  /*c9da0*/  ISETP.GE.AND P0, PT, R0, R197, PT ;  /* 0x000000c50000720c */ /* 0x002fe20003f06270 */
[----:B------:R-:W1:Y:S02]  /*c9db0*/  LDC R239, c[0x0][0x228] ;  /* 0x00008a00ffef7b82 */ /* 0x000e640000000800 */
[----:B------:R-:W2:Y:S04]  /*c9dc0*/  LDL.LU R198, [R1+0x185c] ;  /* 0x00185c0001c67983 */ /* 0x000ea80000300800 */
[----:B------:R-:W3:Y:S04]  /*c9dd0*/  LDL.LU R199, [R1+0x145c] ;  /* 0x00145c0001c77983 */ /* 0x000ee80000300800 */
[----:B------:R-:W4:Y:S01]  /*c9de0*/  LDL.LU R197, [R1+0x1c4c] ;  /* 0x001c4c0001c57983 */ /* 0x000f220000300800 */
[----:B------:R-:W1:Y:S01]  /*c9df0*/  LDC R238, c[0x0][0x228] ;  /* 0x00008a00ffee7b82 */ /* 0x000e620000000800 */
[----:B------:R-:W-:-:S04]  /*c9e00*/  IMAD.WIDE R232, R16, 0x4, R2 ;  /* 0x0000000410e87825 */ /* 0x000fc800078e0202 */
[----:B------:R-:W-:-:S04]  /*c9e10*/  IMAD.WIDE R234, R16, 0x4, R4 ;  /* 0x0000000410ea7825 */ /* 0x000fc800078e0204 */
[C---:B------:R-:W-:Y:S01]  /*c9e20*/  IMAD.WIDE R236, R16.reuse, 0x4, R6 ;  /* 0x0000000410ec7825 */ /* 0x040fe200078e0206 */
[----:B------:R-:W-:Y:S01]  /*c9e30*/  IADD3 R0, R16, R14, RZ ;  /* 0x0000000e10007210 */ /* 0x000fe20007ffe0ff */
[----:B----4-:R-:W-:Y:S04]  /*c9e40*/  @P3 STG.E desc[UR60][R232.64], R197 ;  /* 0x000000c5e8003986 */ /* 0x010fe8000c10193c */
[----:B--2---:R-:W-:Y:S01]  /*c9e50*/  @P5 STG.E desc[UR60][R234.64], R198 ;  /* 0x000000c6ea005986 */ /* 0x004fe2000c10193c */
[----:B-1----:R-:W-:-:S03]  /*c9e60*/  ISETP.LT.AND P3, PT, R11, R238, !P0 ;  /* 0x000000ee0b00720c */ /* 0x002fc60004761270 */
[----:B---3--:R1:W-:Y:S01]  /*c9e70*/  @P4 STG.E desc[UR60][R236.64], R199 ;  /* 0x000000c7ec004986 */ /* 0x0083e2000c10193c */
[----:B------:R-:W-:Y:S01]  /*c9e80*/  ISETP.LT.AND P5, PT, R13, R244, !P0 ;  /* 0x000000f40d00720c */ /* 0x000fe200047a1270 */
[----:B------:R-:W2:Y:S02]  /*c9e90*/  LDC R238, c[0x0][0x228] ;  /* 0x00008a00ffee7b82 */ /* 0x000ea40000000800 */
[----:B------:R-:W3:Y:S01]  /*c9ea0*/  LDL.LU R244, [R1+0x1860] ;  /* 0x0018600001f47983 */ /* 0x000ee20000300800 */
[----:B-1----:R-:W-:-:S04]  /*c9eb0*/  IMAD.WIDE R198, R16, 0x4, R8 ;  /* 0x0000000410c67825 */ /* 0x002fc800078e0208 */
[----:B------:R-:W-:Y:S01]  /*c9ec0*/  VIADD R16, R10, 0x38 ;  /* 0x000000380a107836 */ /* 0x000fe20000000000 */
[----:B------:R-:W1:Y:S08]  /*c9ed0*/  LDC R236, c[0x0][0x228] ;  /* 0x00008a00ffec7b82 */ /* 0x000e700000000800 */
[----:B------:R-:W4:Y:S01]  /*c9ee0*/  LDC R237, c[0x0][0x228] ;  /* 0x00008a00ffed7b82 */ /* 0x000f220000000800 */
[----:B------:R2:W-:Y:S01]  /*c9ef0*/  @P2 STG.E desc[UR60][R198.64], R247 ;  /* 0x000000f7c6002986 */ /* 0x0005e2000c10193c */
[----:B------:R-:W-:-:S03]  /*c9f00*/  ISETP.GE.AND P2, PT, R16, R246, PT ;  /* 0x000000f61000720c */ /* 0x000fc60003f46270 */
[----:B------:R-:W4:Y:S01]  /*c9f10*/  LDL.LU R246, [R1+0x6c] ;  /* 0x00006c0001f67983 */ /* 0x000f220000300800 */
[----:B------:R-:W-:-:S03]  /*c9f20*/  ISETP.LT.AND P4, PT, R17, R245, !P0 ;  /* 0x000000f51100720c */ /* 0x000fc60004781270 */
[----:B------:R-:W3:Y:S01]  /*c9f30*/  LDL.LU R245, [R1+0x46c] ;  /* 0x00046c0001f57983 */ /* 0x000ee20000300800 */
[----:B--2---:R-:W-:-:S04]  /*c9f40*/  IMAD.WIDE R198, R0, 0x4, R2 ;  /* 0x0000000400c67825 */ /* 0x004fc800078e0202 */
[----:B------:R-:W-:-:S04]  /*c9f50*/  IMAD.WIDE R232, R0, 0x4, R6 ;  /* 0x0000000400e87825 */ /* 0x000fc800078e0206 */
[----:B------:R-:W-:Y:S01]  /*c9f60*/  IMAD.WIDE R234, R0, 0x4, R8 ;  /* 0x0000000400ea7825 */ /* 0x000fe200078e0208 */
[----:B------:R-:W2:Y:S01]  /*c9f70*/  LDC R247, c[0x0][0x228] ;  /* 0x00008a00fff77b82 */ /* 0x000ea20000000800 */
[----:B------:R1:W-:Y:S01]  /*c9f80*/  @P3 STG.E desc[UR60][R198.64], R252 ;  /* 0x000000fcc6003986 */ /* 0x0003e2000c10193c */
[----:B------:R-:W-:-:S03]  /*c9f90*/  ISETP.LT.AND P3, PT, R11, R239, !P2 ;  /* 0x000000ef0b00720c */ /* 0x000fc60005761270 */
[----:B------:R-:W2:Y:S01]  /*c9fa0*/  LDL.LU R239, [R1+0x86c] ;  /* 0x00086c0001ef7983 */ /* 0x000ea20000300800 */
[----:B------:R-:W-:Y:S02]  /*c9fb0*/  ISETP.LT.AND P0, PT, R15, R196, !P0 ;  /* 0x000000c40f00720c */ /* 0x000fe40004701270 */
[----:B------:R-:W4:Y:S01]  /*c9fc0*/  LDC.64 R196, c[0x0][0x228] ;  /* 0x00008a00ffc47b82 */ /* 0x000f220000000a00 */
[C---:B-1----:R-:W-:Y:S01]  /*c9fd0*/  IMAD.WIDE R198, R0.reuse, 0x4, R4 ;  /* 0x0000000400c67825 */ /* 0x042fe200078e0204 */
[----:B------:R-:W-:-:S03]  /*c9fe0*/  IADD3 R16, R0, R14, RZ ;  /* 0x0000000e00107210 */ /* 0x000fc60007ffe0ff */
[----:B------:R-:W-:-:S03]  /*c9ff0*/  VIADD R0, R10, 0x39 ;  /* 0x000000390a007836 */ /* 0x000fc60000000000 */
[----:B------:R-:W1:Y:S01]  /*ca000*/  LDC R252, c[0x0][0x228] ;  /* 0x00008a00fffc7b82 */ /* 0x000e620000000800 */
[----:B--2---:R2:W-:Y:S01]  /*ca010*/  @P5 STG.E desc[UR60][R198.64], R239 ;  /* 0x000000efc6005986 */ /* 0x0045e2000c10193c */
[----:B------:R-:W-:-:S03]  /*ca020*/  ISETP.LT.AND P5, PT, R13, R236, !P2 ;  /* 0x000000ec0d00720c */ /* 0x000fc600057a1270 */
[----:B------:R-:W2:Y:S04]  /*ca030*/  LDL.LU R236, [R1+0x1c60] ;  /* 0x001c600001ec7983 */ /* 0x000ea80000300800 */
[----:B---3--:R3:W-:Y:S01]  /*ca040*/  @P4 STG.E desc[UR60][R232.64], R245 ;  /* 0x000000f5e8004986 */ /* 0x0087e2000c10193c */
[----:B------:R-:W-:-:S03]  /*ca050*/  ISETP.LT.AND P4, PT, R15, R238, !P2 ;  /* 0x000000ee0f00720c */ /* 0x000fc60005781270 */
[----:B----4-:R4:W-:Y:S01]  /*ca060*/  @P0 STG.E desc[UR60][R234.64], R246 ;  /* 0x000000f6ea000986 */ /* 0x0109e2000c10193c */
[----:B------:R-:W-:-:S03]  /*ca070*/  ISETP.LT.AND P2, PT, R17, R237, !P2 ;  /* 0x000000ed1100720c */ /* 0x000fc60005741270 */
[----:B------:R-:W4:Y:S01]  /*ca080*/  LDL.LU R237, [R1+0x1460] ;  /* 0x0014600001ed7983 */ /* 0x000f220000300800 */
[----:B------:R-:W-:Y:S01]  /*ca090*/  ISETP.GE.AND P0, PT, R0, R197, PT ;  /* 0x000000c50000720c */ /* 0x000fe20003f06270 */
[----:B------:R-:W1:Y:S02]  /*ca0a0*/  LDC R238, c[0x0][0x228] ;  /* 0x00008a00ffee7b82 */ /* 0x000e640000000800 */
[----:B------:R-:W4:Y:S04]  /*ca0b0*/  LDL.LU R0, [R1+0x1c50] ;  /* 0x001c500001007983 */ /* 0x000f280000300800 */
[----:B------:R-:W4:Y:S01]  /*ca0c0*/  LDL.LU R197, [R1+0xc60] ;  /* 0x000c600001c57983 */ /* 0x000f220000300800 */
[C---:B--2---:R-:W-:Y:S01]  /*ca0d0*/  IMAD.WIDE R198, R16.reuse, 0x4, R2 ;  /* 0x0000000410c67825 */ /* 0x044fe200078e0202 */
[----:B---3--:R-:W2:Y:S08]  /*ca0e0*/  LDC R245, c[0x0][0x228] ;  /* 0x00008a00fff57b82 */ /* 0x008eb00000000800 */
[----:B----4-:R-:W3:Y:S08]  /*ca0f0*/  LDC R246, c[0x0][0x22c] ;  /* 0x00008b00fff67b82 */ /* 0x010ef00000000800 */
[----:B------:R-:W4:Y:S01]  /*ca100*/  LDC R239, c[0x0][0x228] ;  /* 0x00008a00ffef7b82 */ /* 0x000f220000000800 */
[----:B------:R1:W-:Y:S02]  /*ca110*/  @P3 STG.E desc[UR60][R198.64], R244 ;  /* 0x000000f4c6003986 */ /* 0x0003e4000c10193c */
[----:B-1----:R-:W-:-:S04]  /*ca120*/  IMAD.WIDE R198, R16, 0x4, R4 ;  /* 0x0000000410c67825 */ /* 0x002fc800078e0204 */
[----:B------:R-:W-:-:S04]  /*ca130*/  IMAD.WIDE R232, R16, 0x4, R6 ;  /* 0x0000000410e87825 */ /* 0x000fc800078e0206 */
[----:B------:R-:W-:Y:S01]  /*ca140*/  IMAD.WIDE R234, R16, 0x4, R8 ;  /* 0x0000000410ea7825 */ /* 0x000fe200078e0208 */
[----:B------:R-:W1:Y:S01]  /*ca150*/  LDC R244, c[0x0][0x228] ;  /* 0x00008a00fff47b82 */ /* 0x000e620000000800 */
[----:B------:R3:W-:Y:S07]  /*ca160*/  @P5 STG.E desc[UR60][R198.64], R236 ;  /* 0x000000ecc6005986 */ /* 0x0007ee000c10193c */
[----:B---3--:R-:W3:Y:S01]  /*ca170*/  LDC R236, c[0x0][0x228] ;  /* 0x00008a00ffec7b82 */ /* 0x008ee20000000800 */
[----:B------:R1:W-:Y:S04]  /*ca180*/  @P2 STG.E desc[UR60][R232.64], R0 ;  /* 0x00000000e8002986 */ /* 0x0003e8000c10193c */
[----:B------:R2:W-:Y:S01]  /*ca190*/  @P4 STG.E desc[UR60][R234.64], R237 ;  /* 0x000000edea004986 */ /* 0x0005e2000c10193c */
[----:B------:R-:W-:-:S02]  /*ca1a0*/  ISETP.LT.AND P5, PT, R11, R252, !P0 ;  /* 0x000000fc0b00720c */ /* 0x000fc400047a1270 */
[----:B------:R-:W-:Y:S01]  /*ca1b0*/  ISETP.LT.AND P2, PT, R17, R247, !P0 ;  /* 0x000000f71100720c */ /* 0x000fe20004741270 */
[----:B------:R-:W4:Y:S01]  /*ca1c0*/  LDL.LU R252, [R1+0x470] ;  /* 0x0004700001fc7983 */ /* 0x000f220000300800 */
[----:B------:R-:W4:Y:S01]  /*ca1d0*/  LDC.64 R198, c[0x0][0x228] ;  /* 0x00008a00ffc67b82 */ /* 0x000f220000000a00 */
[----:B------:R-:W-:-:S07]  /*ca1e0*/  IADD3 R16, R16, R14, RZ ;  /* 0x0000000e10107210 */ /* 0x000fce0007ffe0ff */
[----:B------:R-:W4:Y:S01]  /*ca1f0*/  LDC R247, c[0x0][0x228] ;  /* 0x00008a00fff77b82 */ /* 0x000f220000000800 */
[----:B-1----:R-:W-:-:S05]  /*ca200*/  VIADD R0, R10, 0x3a ;  /* 0x0000003a0a007836 */ /* 0x002fca0000000000 */
[----:B------:R-:W-:Y:S02]  /*ca210*/  ISETP.GE.AND P3, PT, R0, R246, PT ;  /* 0x000000f60000720c */ /* 0x000fe40003f66270 */
[----:B---3--:R-:W-:Y:S02]  /*ca220*/  ISETP.LT.AND P4, PT, R13, R236, !P0 ;  /* 0x000000ec0d00720c */ /* 0x008fe40004781270 */
[----:B------:R-:W-:Y:S02]  /*ca230*/  ISETP.LT.AND P0, PT, R15, R196, !P0 ;  /* 0x000000c40f00720c */ /* 0x000fe40004701270 */
[----:B------:R-:W3:Y:S04]  /*ca240*/  LDL.LU R196, [R1+0x870] ;  /* 0x0008700001c47983 */ /* 0x000ee80000300800 */
[----:B------:R-:W4:Y:S01]  /*ca250*/  LDL.LU R246, [R1+0x1060] ;  /* 0x0010600001f67983 */ /* 0x000f220000300800 */
[----:B------:R-:W-:-:S04]  /*ca260*/  IMAD.WIDE R232, R16, 0x4, R2 ;  /* 0x0000000410e87825 */ /* 0x000fc800078e0202 */
[----:B--2---:R-:W-:-:S04]  /*ca270*/  IMAD.WIDE R234, R16, 0x4, R4 ;  /* 0x0000000410ea7825 */ /* 0x004fc800078e0204 */
[C---:B------:R-:W-:Y:S01]  /*ca280*/  IMAD.WIDE R236, R16.reuse, 0x4, R6 ;  /* 0x0000000410ec7825 */ /* 0x040fe200078e0206 */
[----:B------:R-:W-:Y:S01]  /*ca290*/  IADD3 R0, R16, R14, RZ ;  /* 0x0000000e10007210 */ /* 0x000fe20007ffe0ff */
[----:B----4-:R1:W-:Y:S01]  /*ca2a0*/  @P5 STG.E desc[UR60][R232.64], R246 ;  /* 0x000000f6e8005986 */ /* 0x0103e2000c10193c */
[----:B------:R-:W-:Y:S01]  /*ca2b0*/  ISETP.LT.AND P5, PT, R11, R238, !P3 ;  /* 0x000000ee0b00720c */ /* 0x000fe20005fa1270 */
[----:B------:R-:W-:Y:S02]  /*ca2c0*/  VIADD R238, R10, 0x3b ;  /* 0x0000003b0aee7836 */ /* 0x000fe40000000000 */
[----:B---3--:R-:W-:Y:S01]  /*ca2d0*/  @P4 STG.E desc[UR60][R234.64], R196 ;  /* 0x000000c4ea004986 */ /* 0x008fe2000c10193c */
[----:B------:R-:W-:-:S03]  /*ca2e0*/  ISETP.LT.AND P4, PT, R15, R245, !P3 ;  /* 0x000000f50f00720c */ /* 0x000fc60005f81270 */
[----:B------:R2:W-:Y:S01]  /*ca2f0*/  @P2 STG.E desc[UR60][R236.64], R197 ;  /* 0x000000c5ec002986 */ /* 0x0005e2000c10193c */
[----:B------:R-:W-:Y:S01]  /*ca300*/  ISETP.GE.AND P2, PT, R238, R199, PT ;  /* 0x000000c7ee00720c */ /* 0x000fe20003f46270 */
[----:B-1----:R-:W-:Y:S02]  /*ca310*/  IMAD.WIDE R232, R16, 0x4, R8 ;  /* 0x0000000410e87825 */ /* 0x002fe400078e0208 */
[----:B------:R-:W3:Y:S04]  /*ca320*/  LDL.LU R246, [R1+0x874] ;  /* 0x0008740001f67983 */ /* 0x000ee80000300800 */
[----:B------:R-:W4:Y:S04]  /*ca330*/  LDL.LU R245, [R1+0x1464] ;  /* 0x0014640001f57983 */ /* 0x000f280000300800 */
[----:B------:R-:W3:Y:S04]  /*ca340*/  LDL.LU R16, [R1+0x1c54] ;  /* 0x001c540001107983 */ /* 0x000ee80000300800 */
[----:B------:R-:W4:Y:S04]  /*ca350*/  LDL.LU R238, [R1+0x1c64] ;  /* 0x001c640001ee7983 */ /* 0x000f280000300800 */
[----:B------:R-:W3:Y:S04]  /*ca360*/  LDL.LU R199, [R1+0x1064] ;  /* 0x0010640001c77983 */ /* 0x000ee80000300800 */
[----:B------:R1:W-:Y:S01]  /*ca370*/  @P0 STG.E desc[UR60][R232.64], R252 ;  /* 0x000000fce8000986 */ /* 0x0003e2000c10193c */
[----:B--2---:R-:W2:Y:S03]  /*ca380*/  LDC.64 R196, c[0x0][0x228] ;  /* 0x00008a00ffc47b82 */ /* 0x004ea60000000a00 */
[----:B-1----:R-:W2:Y:S05]  /*ca390*/  LDL.LU R233, [R1+0x1864] ;  /* 0x0018640001e97983 */ /* 0x002eaa0000300800 */
[----:B------:R-:W1:Y:S01]  /*ca3a0*/  LDC R252, c[0x0][0x228] ;  /* 0x00008a00fffc7b82 */ /* 0x000e620000000800 */
[----:B------:R-:W-:-:S02]  /*ca3b0*/  ISETP.LT.AND P6, PT, R13, R239, !P3 ;  /* 0x000000ef0d00720c */ /* 0x000fc40005fc1270 */
[----:B------:R-:W-:Y:S01]  /*ca3c0*/  ISETP.LT.AND P3, PT, R17, R244, !P3 ;  /* 0x000000f41100720c */ /* 0x000fe20005f61270 */
[----:B------:R-:W-:-:S04]  /*ca3d0*/  IMAD.WIDE R234, R0, 0x4, R2 ;  /* 0x0000000400ea7825 */ /* 0x000fc800078e0202 */
[----:B------:R-:W-:Y:S01]  /*ca3e0*/  IMAD.WIDE R236, R0, 0x4, R4 ;  /* 0x0000000400ec7825 */ /* 0x000fe200078e0204 */
[----:B------:R-:W3:Y:S08]  /*ca3f0*/  LDC R239, c[0x0][0x228] ;  /* 0x00008a00ffef7b82 */ /* 0x000ef00000000800 */
[----:B------:R-:W3:Y:S01]  /*ca400*/  LDC R244, c[0x0][0x228] ;  /* 0x00008a00fff47b82 */ /* 0x000ee20000000800 */
[----:B--2---:R2:W-:Y:S04]  /*ca410*/  @P5 STG.E desc[UR60][R234.64], R233 ;  /* 0x000000e9ea005986 */ /* 0x0045e8000c10193c */
[----:B----4-:R4:W-:Y:S01]  /*ca420*/  @P6 STG.E desc[UR60][R236.64], R238 ;  /* 0x000000eeec006986 */ /* 0x0109e2000c10193c */
[----:B------:R-:W-:-:S02]  /*ca430*/  ISETP.LT.AND P5, PT, R11, R247, !P2 ;  /* 0x000000f70b00720c */ /* 0x000fc400057a1270 */
[----:B-1----:R-:W-:Y:S01]  /*ca440*/  ISETP.LT.AND P6, PT, R13, R252, !P2 ;  /* 0x000000fc0d00720c */ /* 0x002fe200057c1270 */
[----:B------:R-:W3:Y:S04]  /*ca450*/  LDL.LU R247, [R1+0x474] ;  /* 0x0004740001f77983 */ /* 0x000ee80000300800 */
[----:B------:R-:W3:Y:S01]  /*ca460*/  LDL.LU R252, [R1+0x1c68] ;  /* 0x001c680001fc7983 */ /* 0x000ee20000300800 */
[----:B--2---:R-:W-:-:S04]  /*ca470*/  IMAD.WIDE R232, R0, 0x4, R6 ;  /* 0x0000000400e87825 */ /* 0x004fc800078e0206 */
[----:B------:R-:W-:Y:S01]  /*ca480*/  IMAD.WIDE R234, R0, 0x4, R8 ;  /* 0x0000000400ea7825 */ /* 0x000fe200078e0208 */
[----:B----4-:R-:W1:Y:S08]  /*ca490*/  LDC R237, c[0x0][0x228] ;  /* 0x00008a00ffed7b82 */ /* 0x010e700000000800 */
[----:B------:R-:W2:Y:S08]  /*ca4a0*/  LDC R238, c[0x0][0x228] ;  /* 0x00008a00ffee7b82 */ /* 0x000eb00000000800 */
[----:B------:R-:W4:Y:S01]  /*ca4b0*/  LDC R236, c[0x0][0x22c] ;  /* 0x00008b00ffec7b82 */ /* 0x000f220000000800 */
[----:B---3--:R3:W-:Y:S04]  /*ca4c0*/  @P3 STG.E desc[UR60][R232.64], R16 ;  /* 0x00000010e8003986 */ /* 0x0087e8000c10193c */
[----:B------:R3:W-:Y:S02]  /*ca4d0*/  @P4 STG.E desc[UR60][R234.64], R245 ;  /* 0x000000f5ea004986 */ /* 0x0007e4000c10193c */
[----:B---3--:R-:W-:-:S02]  /*ca4e0*/  VIADD R16, R10, 0x3c ;  /* 0x0000003c0a107836 */ /* 0x008fc40000000000 */
[----:B------:R-:W3:Y:S03]  /*ca4f0*/  LDL.LU R245, [R1+0x1c58] ;  /* 0x001c580001f57983 */ /* 0x000ee60000300800 */
[----:B------:R-:W-:Y:S02]  /*ca500*/  ISETP.GE.AND P0, PT, R16, R197, PT ;  /* 0x000000c51000720c */ /* 0x000fe40003f06270 */
[----:B------:R-:W2:Y:S01]  /*ca510*/  LDL.LU R197, [R1+0xc64] ;  /* 0x000c640001c57983 */ /* 0x000ea20000300800 */
[----:B------:R-:W-:Y:S02]  /*ca520*/  IADD3 R0, R0, R14, RZ ;  /* 0x0000000e00007210 */ /* 0x000fe40007ffe0ff */
[----:B------:R-:W-:Y:S02]  /*ca530*/  ISETP.LT.AND P3, PT, R17, R239, !P2 ;  /* 0x000000ef1100720c */ /* 0x000fe40005761270 */
[----:B------:R-:W-:-:S02]  /*ca540*/  ISETP.LT.AND P2, PT, R15, R198, !P2 ;  /* 0x000000c60f00720c */ /* 0x000fc40005741270 */
[----:B------:R-:W-:Y:S01]  /*ca550*/  ISETP.LT.AND P4, PT, R11, R244, !P0 ;  /* 0x000000f40b00720c */ /* 0x000fe20004781270 */
[----:B------:R-:W3:Y:S01]  /*ca560*/  LDC R239, c[0x0][0x228] ;  /* 0x00008a00ffef7b82 */ /* 0x000ee20000000800 */
[----:B------:R-:W-:-:S04]  /*ca570*/  IMAD.WIDE R232, R0, 0x4, R2 ;  /* 0x0000000400e87825 */ /* 0x000fc800078e0202 */
[----:B------:R-:W-:-:S03]  /*ca580*/  IMAD.WIDE R234, R0, 0x4, R4 ;  /* 0x0000000400ea7825 */ /* 0x000fc600078e0204 */
[----:B------:R-:W3:Y:S01]  /*ca590*/  LDC R244, c[0x0][0x228] ;  /* 0x00008a00fff47b82 */ /* 0x000ee20000000800 */
[----:B------:R1:W-:Y:S04]  /*ca5a0*/  @P5 STG.E desc[UR60][R232.64], R199 ;  /* 0x000000c7e8005986 */ /* 0x0003e8000c10193c */
[----:B------:R4:W-:Y:S01]  /*ca5b0*/  @P6 STG.E desc[UR60][R234.64], R246 ;  /* 0x000000f6ea006986 */ /* 0x0009e2000c10193c */
[----:B-1----:R-:W-:-:S04]  /*ca5c0*/  IMAD.WIDE R198, R0, 0x4, R6 ;  /* 0x0000000400c67825 */ /* 0x002fc800078e0206 */
[C---:B------:R-:W-:Y:S01]  /*ca5d0*/  IMAD.WIDE R232, R0.reuse, 0x4, R8 ;  /* 0x0000000400e87825 */ /* 0x040fe200078e0208 */
[----:B----4-:R-:W4:Y:S01]  /*ca5e0*/  LDL.LU R246, [R1+0x1468] ;  /* 0x0014680001f67983 */ /* 0x010f220000300800 */
[----:B------:R-:W1:Y:S08]  /*ca5f0*/  LDC R234, c[0x0][0x228] ;  /* 0x00008a00ffea7b82 */ /* 0x000e700000000800 */
[----:B------:R-:W1:Y:S01]  /*ca600*/  LDC R235, c[0x0][0x228] ;  /* 0x00008a00ffeb7b82 */ /* 0x000e620000000800 */
[----:B--2---:R-:W-:Y:S04]  /*ca610*/  @P3 STG.E desc[UR60][R198.64], R197 ;  /* 0x000000c5c6003986 */ /* 0x004fe8000c10193c */
[----:B------:R2:W-:Y:S04]  /*ca620*/  @P2 STG.E desc[UR60][R232.64], R247 ;  /* 0x000000f7e8002986 */ /* 0x0005e8000c10193c */
[----:B--2---:R-:W2:Y:S01]  /*ca630*/  LDL.LU R233, [R1+0x1868] ;  /* 0x0018680001e97983 */ /* 0x004ea20000300800 */
[----:B------:R-:W-:-:S02]  /*ca640*/  IADD3 R0, R0, R14, RZ ;  /* 0x0000000e00007210 */ /* 0x000fc40007ffe0ff */
[----:B------:R-:W-:Y:S02]  /*ca650*/  ISETP.LT.AND P5, PT, R13, R237, !P0 ;  /* 0x000000ed0d00720c */ /* 0x000fe400047a1270 */
[----:B------:R-:W-:Y:S01]  /*ca660*/  ISETP.LT.AND P2, PT, R17, R238, !P0 ;  /* 0x000000ee1100720c */ /* 0x000fe20004741270 */
[----:B------:R-:W-:Y:S01]  /*ca670*/  VIADD R16, R10, 0x3d ;  /* 0x0000003d0a107836 */ /* 0x000fe20000000000 */
[----:B------:R-:W4:Y:S01]  /*ca680*/  LDL.LU R247, [R1+0x1068] ;  /* 0x0010680001f77983 */ /* 0x000f220000300800 */
[----:B------:R-:W-:Y:S01]  /*ca690*/  IMAD.WIDE R198, R0, 0x4, R2 ;  /* 0x0000000400c67825 */ /* 0x000fe200078e0202 */
[----:B------:R-:W4:Y:S08]  /*ca6a0*/  LDC R238, c[0x0][0x228] ;  /* 0x00008a00ffee7b82 */ /* 0x000f300000000800 */
[----:B------:R-:W4:Y:S01]  /*ca6b0*/  LDC R237, c[0x0][0x228] ;  /* 0x00008a00ffed7b82 */ /* 0x000f220000000800 */
[----:B------:R-:W-:-:S02]  /*ca6c0*/  ISETP.GE.AND P3, PT, R16, R236, PT ;  /* 0x000000ec1000720c */ /* 0x000fc40003f66270 */
[----:B------:R-:W-:-:S05]  /*ca6d0*/  ISETP.LT.AND P0, PT, R15, R196, !P0 ;  /* 0x000000c40f00720c */ /* 0x000fca0004701270 */
[----:B------:R-:W4:Y:S08]  /*ca6e0*/  LDC.64 R196, c[0x0][0x228] ;  /* 0x00008a00ffc47b82 */ /* 0x000f300000000a00 */
[----:B------:R-:W4:Y:S01]  /*ca6f0*/  LDC R236, c[0x0][0x228] ;  /* 0x00008a00ffec7b82 */ /* 0x000f220000000800 */
[----:B--2---:R2:W-:Y:S01]  /*ca700*/  @P4 STG.E desc[UR60][R198.64], R233 ;  /* 0x000000e9c6004986 */ /* 0x0045e2000c10193c */
[----:B---3--:R-:W-:Y:S01]  /*ca710*/  ISETP.LT.AND P4, PT, R17, R244, !P3 ;  /* 0x000000f41100720c */ /* 0x008fe20005f81270 */
[----:B--2---:R-:W-:-:S04]  /*ca720*/  IMAD.WIDE R232, R0, 0x4, R4 ;  /* 0x0000000400e87825 */ /* 0x004fc800078e0204 */
[C---:B------:R-:W-:Y:S01]  /*ca730*/  IMAD.WIDE R198, R0.reuse, 0x4, R6 ;  /* 0x0000000400c67825 */ /* 0x040fe200078e0206 */
[----:B------:R2:W-:Y:S04]  /*ca740*/  @P5 STG.E desc[UR60][R232.64], R252 ;  /* 0x000000fce8005986 */ /* 0x0005e8000c10193c */
[----:B------:R3:W-:Y:S01]  /*ca750*/  @P2 STG.E desc[UR60][R198.64], R245 ;  /* 0x000000f5c6002986 */ /* 0x0007e2000c10193c */
[----:B-1----:R-:W-:Y:S02]  /*ca760*/  ISETP.LT.AND P5, PT, R11, R234, !P3 ;  /* 0x000000ea0b00720c */ /* 0x002fe40005fa1270 */
[----:B------:R-:W-:Y:S02]  /*ca770*/  ISETP.LT.AND P2, PT, R13, R235, !P3 ;  /* 0x000000eb0d00720c */ /* 0x000fe40005f41270 */
[----:B------:R-:W-:Y:S01]  /*ca780*/  ISETP.LT.AND P3, PT, R15, R239, !P3 ;  /* 0x000000ef0f00720c */ /* 0x000fe20005f61270 */
[----:B--2---:R-:W2:Y:S04]  /*ca790*/  LDL.LU R252, [R1+0x186c] ;  /* 0x00186c0001fc7983 */ /* 0x004ea80000300800 */
[----:B------:R-:W2:Y:S04]  /*ca7a0*/  LDL.LU R244, [R1+0xc68] ;  /* 0x000c680001f47983 */ /* 0x000ea80000300800 */
[----:B------:R-:W2:Y:S01]  /*ca7b0*/  LDL.LU R239, [R1+0x878] ;  /* 0x0008780001ef7983 */ /* 0x000ea20000300800 */
[C---:B------:R-:W-:Y:S01]  /*ca7c0*/  IMAD.WIDE R232, R0.reuse, 0x4, R8 ;  /* 0x0000000400e87825 */ /* 0x040fe200078e0208 */
[----:B------:R-:W-:-:S03]  /*ca7d0*/  IADD3 R0, R0, R14, RZ ;  /* 0x0000000e00007210 */ /* 0x000fc60007ffe0ff */
[----:B------:R-:W-:Y:S01]  /*ca7e0*/  VIADD R16, R10, 0x3e ;  /* 0x0000003e0a107836 */ /* 0x000fe20000000000 */
[----:B---3--:R-:W1:Y:S01]  /*ca7f0*/  LDC R245, c[0x0][0x22c] ;  /* 0x00008b00fff57b82 */ /* 0x008e620000000800 */
[----:B----4-:R3:W-:Y:S01]  /*ca800*/  @P0 STG.E desc[UR60][R232.64], R246 ;  /* 0x000000f6e8000986 */ /* 0x0107e2000c10193c */
[----:B------:R-:W-:-:S04]  /*ca810*/  IMAD.WIDE R198, R0, 0x4, R2 ;  /* 0x0000000400c67825 */ /* 0x000fc800078e0202 */
[----:B------:R-:W-:Y:S01]  /*ca820*/  IMAD.WIDE R234, R0, 0x4, R6 ;  /* 0x0000000400ea7825 */ /* 0x000fe200078e0206 */
[----:B------:R-:W-:Y:S01]  /*ca830*/  ISETP.GE.AND P0, PT, R16, R197, PT ;  /* 0x000000c51000720c */ /* 0x000fe20003f06270 */
[----:B------:R4:W-:Y:S02]  /*ca840*/  @P5 STG.E desc[UR60][R198.64], R247 ;  /* 0x000000f7c6005986 */ /* 0x0009e4000c10193c */
[C---:B---3--:R-:W-:Y:S01]  /*ca850*/  IMAD.WIDE R232, R0.reuse, 0x4, R4 ;  /* 0x0000000400e87825 */ /* 0x048fe200078e0204 */
[----:B------:R-:W-:Y:S02]  /*ca860*/  ISETP.LT.AND P5, PT, R15, R196, !P0 ;  /* 0x000000c40f00720c */ /* 0x000fe400047a1270 */
[----:B------:R-:W-:Y:S01]  /*ca870*/  ISETP.LT.AND P6, PT, R17, R238, !P0 ;  /* 0x000000ee1100720c */ /* 0x000fe200047c1270 */
[----:B------:R-:W3:Y:S08]  /*ca880*/  LDC R246, c[0x0][0x228] ;  /* 0x00008a00fff67b82 */ /* 0x000ef00000000800 */
[----:B----4-:R-:W4:Y:S01]  /*ca890*/  LDC R247, c[0x0][0x228] ;  /* 0x00008a00fff77b82 */ /* 0x010f220000000800 */
[C---:B------:R-:W-:Y:S01]  /*ca8a0*/  IADD3 R16, R0.reuse, R14, RZ ;  /* 0x0000000e00107210 */ /* 0x040fe20007ffe0ff */
[----:B------:R-:W-:-:S06]  /*ca8b0*/  IMAD.WIDE R198, R0, 0x4, R8 ;  /* 0x0000000400c67825 */ /* 0x000fcc00078e0208 */
[----:B------:R-:W4:Y:S08]  /*ca8c0*/  LDC.64 R196, c[0x0][0x228] ;  /* 0x00008a00ffc47b82 */ /* 0x000f300000000a00 */
[----:B------:R-:W4:Y:S01]  /*ca8d0*/  LDC R238, c[0x0][0x228] ;  /* 0x00008a00ffee7b82 */ /* 0x000f220000000800 */
[----:B--2---:R2:W-:Y:S04]  /*ca8e0*/  @P2 STG.E desc[UR60][R232.64], R239 ;  /* 0x000000efe8002986 */ /* 0x0045e8000c10193c */
[----:B------:R1:W-:Y:S01]  /*ca8f0*/  @P4 STG.E desc[UR60][R234.64], R244 ;  /* 0x000000f4ea004986 */ /* 0x0003e2000c10193c */
[----:B------:R-:W-:-:S02]  /*ca900*/  ISETP.LT.AND P4, PT, R11, R236, !P0 ;  /* 0x000000ec0b00720c */ /* 0x000fc40004781270 */
[----:B------:R-:W-:Y:S01]  /*ca910*/  ISETP.LT.AND P0, PT, R13, R237, !P0 ;  /* 0x000000ed0d00720c */ /* 0x000fe20004701270 */
[----:B------:R-:W4:Y:S08]  /*ca920*/  LDC R236, c[0x0][0x228] ;  /* 0x00008a00ffec7b82 */ /* 0x000f300000000800 */
[----:B--2---:R-:W2:Y:S01]  /*ca930*/  LDC R239, c[0x0][0x228] ;  /* 0x00008a00ffef7b82 */ /* 0x004ea20000000800 */
[----:B-1----:R-:W3:Y:S04]  /*ca940*/  LDL.LU R235, [R1+0x478] ;  /* 0x0004780001eb7983 */ /* 0x002ee80000300800 */
[----:B------:R-:W2:Y:S01]  /*ca950*/  LDL.LU R237, [R1+0x1c6c] ;  /* 0x001c6c0001ed7983 */ /* 0x000ea20000300800 */
[----:B------:R-:W-:-:S02]  /*ca960*/  VIADD R234, R10, 0x3f ;  /* 0x0000003f0aea7836 */ /* 0x000fc40000000000 */
[----:B------:R-:W-:Y:S01]  /*ca970*/  IMAD.WIDE R232, R16, 0x4, R2 ;  /* 0x0000000410e87825 */ /* 0x000fe200078e0202 */
[----:B------:R-:W2:Y:S01]  /*ca980*/  LDL.LU R0, [R1+0x146c] ;  /* 0x00146c0001007983 */ /* 0x000ea20000300800 */
[----:B------:R-:W1:Y:S01]  /*ca990*/  LDC R244, c[0x0][0x228] ;  /* 0x00008a00fff47b82 */ /* 0x000e620000000800 */
[----:B------:R-:W-:Y:S02]  /*ca9a0*/  ISETP.GE.AND P2, PT, R234, R245, PT ;  /* 0x000000f5ea00720c */ /* 0x000fe40003f46270 */
[----:B------:R-:W2:Y:S04]  /*ca9b0*/  LDL.LU R245, [R1+0x87c] ;  /* 0x00087c0001f57983 */ /* 0x000ea80000300800 */
[----:B---3--:R3:W-:Y:S04]  /*ca9c0*/  @P3 STG.E desc[UR60][R198.64], R235 ;  /* 0x000000ebc6003986 */ /* 0x0087e8000c10193c */
[----:B------:R1:W-:Y:S01]  /*ca9d0*/  @P4 STG.E desc[UR60][R232.64], R252 ;  /* 0x000000fce8004986 */ /* 0x0003e2000c10193c */
[----:B------:R-:W-:-:S02]  /*ca9e0*/  ISETP.LT.AND P3, PT, R11, R246, !P2 ;  /* 0x000000f60b00720c */ /* 0x000fc40005761270 */
[----:B----4-:R-:W-:Y:S01]  /*ca9f0*/  ISETP.LT.AND P4, PT, R13, R247, !P2 ;  /* 0x000000f70d00720c */ /* 0x010fe20005781270 */
[C---:B---3--:R-:W-:Y:S01]  /*caa00*/  IMAD.WIDE R198, R16.reuse, 0x4, R4 ;  /* 0x0000000410c67825 */ /* 0x048fe200078e0204 */
[----:B-1----:R-:W3:Y:S04]  /*caa10*/  LDL.LU R252, [R1+0x1c70] ;  /* 0x001c700001fc7983 */ /* 0x002ee80000300800 */
[----:B------:R-:W4:Y:S04]  /*caa20*/  LDL.LU R246, [R1+0x106c] ;  /* 0x00106c0001f67983 */ /* 0x000f280000300800 */
[----:B------:R-:W3:Y:S04]  /*caa30*/  LDL.LU R247, [R1+0x1070] ;  /* 0x0010700001f77983 */ /* 0x000ee80000300800 */
[----:B--2---:R1:W-:Y:S04]  /*caa40*/  @P0 STG.E desc[UR60][R198.64], R237 ;  /* 0x000000edc6000986 */ /* 0x0043e8000c10193c */
[----:B-1----:R-:W2:Y:S01]  /*caa50*/  LDL.LU R199, [R1+0x1c5c] ;  /* 0x001c5c0001c77983 */ /* 0x002ea20000300800 */
[----:B------:R-:W-:-:S04]  /*caa60*/  IMAD.WIDE R232, R16, 0x4, R6 ;  /* 0x0000000410e87825 */ /* 0x000fc800078e0206 */
[C---:B------:R-:W-:Y:S01]  /*caa70*/  IMAD.WIDE R234, R16.reuse, 0x4, R8 ;  /* 0x0000000410ea7825 */ /* 0x040fe200078e0208 */
[----:B------:R-:W-:Y:S01]  /*caa80*/  IADD3 R16, R16, R14, RZ ;  /* 0x0000000e10107210 */ /* 0x000fe20007ffe0ff */
[----:B------:R-:W1:Y:S01]  /*caa90*/  LDC R237, c[0x0][0x228] ;  /* 0x00008a00ffed7b82 */ /* 0x000e620000000800 */
[----:B--2---:R2:W-:Y:S04]  /*caaa0*/  @P6 STG.E desc[UR60][R232.64], R199 ;  /* 0x000000c7e8006986 */ /* 0x0045e8000c10193c */
[----:B------:R1:W-:Y:S01]  /*caab0*/  @P5 STG.E desc[UR60][R234.64], R0 ;  /* 0x00000000ea005986 */ /* 0x0003e2000c10193c */
[----:B--2---:R-:W-:-:S04]  /*caac0*/  IMAD.WIDE R198, R16, 0x4, R2 ;  /* 0x0000000410c67825 */ /* 0x004fc800078e0202 */
[----:B-1----:R-:W-:Y:S02]  /*caad0*/  VIADD R0, R10, 0x40 ;  /* 0x000000400a007836 */ /* 0x002fe40000000000 */
[----:B------:R-:W-:-:S04]  /*caae0*/  IMAD.WIDE R232, R16, 0x4, R4 ;  /* 0x0000000410e87825 */ /* 0x000fc800078e0204 */
[----:B------:R-:W-:Y:S01]  /*caaf0*/  IMAD.WIDE R234, R16, 0x4, R8 ;  /* 0x0000000410ea7825 */ /* 0x000fe200078e0208 */
[----:B----4-:R1:W-:Y:S01]  /*cab00*/  @P3 STG.E desc[UR60][R198.64], R246 ;  /* 0x000000f6c6003986 */ /* 0x0103e2000c10193c */
[----:B------:R-:W-:-:S03]  /*cab10*/  ISETP.GE.AND P0, PT, R0, R197, PT ;  /* 0x000000c50000720c */ /* 0x000fc60003f06270 */
[----:B------:R2:W-:Y:S04]  /*cab20*/  @P4 STG.E desc[UR60][R232.64], R245 ;  /* 0x000000f5e8004986 */ /* 0x0005e8000c10193c */
[----:B------:R-:W4:Y:S01]  /*cab30*/  LDL.LU R197, [R1+0x47c] ;  /* 0x00047c0001c57983 */ /* 0x000f220000300800 */
[C---:B------:R-:W-:Y:S02]  /*cab40*/  IADD3 R0, R16.reuse, R14, RZ ;  /* 0x0000000e10007210 */ /* 0x040fe40007ffe0ff */
[----:B------:R-:W-:Y:S01]  /*cab50*/  ISETP.LT.AND P5, PT, R15, R237, !P2 ;  /* 0x000000ed0f00720c */ /* 0x000fe200057a1270 */
[----:B-1----:R-:W1:Y:S01]  /*cab60*/  LDC.64 R198, c[0x0][0x228] ;  /* 0x00008a00ffc67b82 */ /* 0x002e620000000a00 */
[----:B------:R-:W-:Y:S01]  /*cab70*/  ISETP.LT.AND P6, PT, R11, R239, !P0 ;  /* 0x000000ef0b00720c */ /* 0x000fe200047c1270 */
[----:B--2---:R-:W-:Y:S01]  /*cab80*/  IMAD.WIDE R232, R16, 0x4, R6 ;  /* 0x0000000410e87825 */ /* 0x004fe200078e0206 */
[C---:B------:R-:W-:Y:S01]  /*cab90*/  ISETP.LT.AND P3, PT, R17.reuse, R236, !P0 ;  /* 0x000000ec1100720c */ /* 0x040fe20004761270 */
[----:B------:R-:W2:Y:S01]  /*caba0*/  LDL.LU R16, [R1+0xc6c] ;  /* 0x000c6c0001107983 */ /* 0x000ea20000300800 */
[----:B------:R-:W-:-:S02]  /*cabb0*/  ISETP.LT.AND P2, PT, R17, R238, !P2 ;  /* 0x000000ee1100720c */ /* 0x000fc40005741270 */
[----:B------:R-:W-:Y:S01]  /*cabc0*/  ISETP.LT.AND P4, PT, R13, R244, !P0 ;  /* 0x000000f40d00720c */ /* 0x000fe20004781270 */
[----:B------:R-:W-:-:S04]  /*cabd0*/  IMAD.WIDE R236, R0, 0x4, R2 ;  /* 0x0000000400ec7825 */ /* 0x000fc800078e0202 */
[----:B------:R-:W-:Y:S01]  /*cabe0*/  IMAD.WIDE R238, R0, 0x4, R4 ;  /* 0x0000000400ee7825 */ /* 0x000fe200078e0204 */
[----:B------:R-:W1:Y:S01]  /*cabf0*/  LDC R244, c[0x0][0x228] ;  /* 0x00008a00fff47b82 */ /* 0x000e620000000800 */
[----:B------:R-:W-:-:S07]  /*cac00*/  ISETP.LT.AND P0, PT, R15, R196, !P0 ;  /* 0x000000c40f00720c */ /* 0x000fce0004701270 */
[----:B------:R-:W1:Y:S08]  /*cac10*/  LDC R245, c[0x0][0x228] ;  /* 0x00008a00fff57b82 */ /* 0x000e700000000800 */
[----:B------:R-:W1:Y:S01]  /*cac20*/  LDC R246, c[0x0][0x228] ;  /* 0x00008a00fff67b82 */ /* 0x000e620000000800 */
[----:B--2---:R-:W-:Y:S04]  /*cac30*/  @P2 STG.E desc[UR60][R232.64], R16 ;  /* 0x00000010e8002986 */ /* 0x004fe8000c10193c */
[----:B----4-:R2:W-:Y:S04]  /*cac40*/  @P5 STG.E desc[UR60][R234.64], R197 ;  /* 0x000000c5ea005986 */ /* 0x0105e8000c10193c */
[----:B--2---:R-:W2:Y:S04]  /*cac50*/  LDL.LU R234, [R1+0x1870] ;  /* 0x0018700001ea7983 */ /* 0x004ea80000300800 */
[----:B------:R-:W4:Y:S04]  /*cac60*/  LDL.LU R235, [R1+0x1470] ;  /* 0x0014700001eb7983 */ /* 0x000f280000300800 */
[----:B---3--:R3:W-:Y:S04]  /*cac70*/  @P6 STG.E desc[UR60][R236.64], R247 ;  /* 0x000000f7ec006986 */ /* 0x0087e8000c10193c */
[----:B------:R1:W-:Y:S04]  /*cac80*/  @P4 STG.E desc[UR60][R238.64], R252 ;  /* 0x000000fcee004986 */ /* 0x0003e8000c10193c */
[----:B---3--:R-:W3:Y:S04]  /*cac90*/  LDL.LU R247, [R1+0x880] ;  /* 0x0008800001f77983 */ /* 0x008ee80000300800 */
[----:B-1----:R-:W3:Y:S01]  /*caca0*/  LDL.LU R238, [R1+0xc70] ;  /* 0x000c700001ee7983 */ /* 0x002ee20000300800 */
        /* <DEDUP_REMOVED lines=12> */
[----:B----4-:R4:W-:Y:S01]  /*cad70*/  @P0 STG.E desc[UR60][R232.64], R235 ;  /* 0x000000ebe8000986 */ /* 0x0109e2000c10193c */
[----:B------:R-:W-:Y:S02]  /*cad80*/  ISETP.LT.AND P0, PT, R11, R244, !P2 ;  /* 0x000000f40b00720c */ /* 0x000fe40005701270 */
[----:B------:R-:W-:Y:S01]  /*cad90*/  ISETP.LT.AND P3, PT, R13, R245, !P2 ;  /* 0x000000f50d00720c */ /* 0x000fe20005761270 */
[C---:B------:R-:W-:Y:S01]  /*cada0*/  IMAD.WIDE R198, R0.reuse, 0x4, R4 ;  /* 0x0000000400c67825 */ /* 0x040fe200078e0204 */
[----:B------:R-:W3:Y:S01]  /*cadb0*/  LDL.LU R245, [R1+0x1c74] ;  /* 0x001c740001f57983 */ /* 0x000ee20000300800 */
[----:B--2---:R-:W2:Y:S02]  /*cadc0*/  LDC.64 R196, c[0x0][0x228] ;  /* 0x00008a00ffc47b82 */ /* 0x004ea40000000a00 */
[----:B----4-:R-:W-:-:S04]  /*cadd0*/  IMAD.WIDE R234, R0, 0x4, R2 ;  /* 0x0000000400ea7825 */ /* 0x010fc800078e0202 */
[----:B------:R-:W-:Y:S02]  /*cade0*/  IMAD.WIDE R232, R0, 0x4, R6 ;  /* 0x0000000400e87825 */ /* 0x000fe400078e0206 */
[----:B------:R-:W4:Y:S01]  /*cadf0*/  LDC R244, c[0x0][0x228] ;  /* 0x00008a00fff47b82 */ /* 0x000f220000000800 */
[----:B---3--:R3:W-:Y:S07]  /*cae00*/  @P0 STG.E desc[UR60][R234.64], R238 ;  /* 0x000000eeea000986 */ /* 0x0087ee000c10193c */
[----:B---3--:R-:W3:Y:S01]  /*cae10*/  LDC R238, c[0x0][0x22c] ;  /* 0x00008b00ffee7b82 */ /* 0x008ee20000000800 */
[----:B------:R-:W-:-:S02]  /*cae20*/  ISETP.LT.AND P2, PT, R17, R246, !P2 ;  /* 0x000000f61100720c */ /* 0x000fc40005741270 */
[----:B------:R-:W4:Y:S01]  /*cae30*/  LDL.LU R246, [R1+0x1074] ;  /* 0x0010740001f67983 */ /* 0x000f220000300800 */
[----:B---3--:R-:W-:-:S03]  /*cae40*/  ISETP.GE.AND P0, PT, R16, R238, PT ;  /* 0x000000ee1000720c */ /* 0x008fc60003f06270 */
[----:B------:R-:W3:Y:S04]  /*cae50*/  LDL.LU R16, [R1+0x80] ;  /* 0x0000800001107983 */ /* 0x000ee80000300800 */
[----:B------:R-:W2:Y:S04]  /*cae60*/  LDL.LU R238, [R1+0x70] ;  /* 0x0000700001ee7983 */ /* 0x000ea80000300800 */
[----:B------:R1:W-:Y:S02]  /*cae70*/  @P3 STG.E desc[UR60][R198.64], R247 ;  /* 0x000000f7c6003986 */ /* 0x0003e4000c10193c */
[----:B-1----:R-:W1:Y:S01]  /*cae80*/  LDC R247, c[0x0][0x228] ;  /* 0x00008a00fff77b82 */ /* 0x002e620000000800 */
[----:B------:R-:W-:Y:S01]  /*cae90*/  IMAD.WIDE R234, R0, 0x4, R8 ;  /* 0x0000000400ea7825 */ /* 0x000fe200078e0208 */
[----:B------:R-:W-:-:S02]  /*caea0*/  ISETP.LT.AND P4, PT, R13, R252, !P0 ;  /* 0x000000fc0d00720c */ /* 0x000fc40004781270 */
[----:B-1----:R-:W-:Y:S02]  /*caeb0*/  ISETP.LT.AND P3, PT, R11, R247, !P0 ;  /* 0x000000f70b00720c */ /* 0x002fe40004761270 */
[----:B------:R-:W4:Y:S04]  /*caec0*/  LDL.LU R247, [R1+0x1474] ;  /* 0x0014740001f77983 */ /* 0x000f280000300800 */
[----:B------:R-:W4:Y:S04]  /*caed0*/  LDL.LU R252, [R1+0x7c] ;  /* 0x00007c0001fc7983 */ /* 0x000f280000300800 */
[----:B---3--:R1:W-:Y:S04]  /*caee0*/  @P2 STG.E desc[UR60][R232.64], R16 ;  /* 0x00000010e8002986 */ /* 0x0083e8000c10193c */
[----:B--2---:R2:W-:Y:S01]  /*caef0*/  @P5 STG.E desc[UR60][R234.64], R238 ;  /* 0x000000eeea005986 */ /* 0x0045e2000c10193c */
[----:B-1----:R-:W-:-:S03]  /*caf00*/  VIADD R16, R10, 0x43 ;  /* 0x000000430a107836 */ /* 0x002fc60000000000 */
[----:B--2---:R-:W2:Y:S01]  /*caf10*/  LDL.LU R238, [R1+0x884] ;  /* 0x0008840001ee7983 */ /* 0x004ea20000300800 */
[----:B------:R-:W-:Y:S01]  /*caf20*/  IADD3 R0, R0, R14, RZ ;  /* 0x0000000e00007210 */ /* 0x000fe20007ffe0ff */
[----:B------:R-:W1:Y:S08]  /*caf30*/  LDC R234, c[0x0][0x22c] ;  /* 0x00008b00ffea7b82 */ /* 0x000e700000000800 */
[----:B------:R-:W3:Y:S01]  /*caf40*/  LDC R235, c[0x0][0x228] ;  /* 0x00008a00ffeb7b82 */ /* 0x000ee20000000800 */
[----:B------:R-:W-:-:S02]  /*caf50*/  ISETP.GE.AND P2, PT, R16, R197, PT ;  /* 0x000000c51000720c */ /* 0x000fc40003f46270 */
[----:B------:R-:W2:Y:S01]  /*caf60*/  LDL.LU R197, [R1+0x1874] ;  /* 0x0018740001c57983 */ /* 0x000ea20000300800 */
[----:B------:R-:W-:Y:S02]  /*caf70*/  ISETP.LT.AND P5, PT, R17, R236, !P0 ;  /* 0x000000ec1100720c */ /* 0x000fe400047a1270 */
[C---:B------:R-:W-:Y:S01]  /*caf80*/  ISETP.LT.AND P0, PT, R15.reuse, R237, !P0 ;  /* 0x000000ed0f00720c */ /* 0x040fe20004701270 */
[C---:B------:R-:W-:Y:S01]  /*caf90*/  IMAD.WIDE R198, R0.reuse, 0x4, R2 ;  /* 0x0000000400c67825 */ /* 0x040fe200078e0202 */
[----:B------:R-:W2:Y:S03]  /*cafa0*/  LDL.LU R237, [R1+0xc74] ;  /* 0x000c740001ed7983 */ /* 0x000ea60000300800 */
[C---:B------:R-:W-:Y:S01]  /*cafb0*/  IMAD.WIDE R232, R0.reuse, 0x4, R4 ;  /* 0x0000000400e87825 */ /* 0x040fe200078e0204 */
[----:B------:R-:W-:Y:S02]  /*cafc0*/  IADD3 R16, R0, R14, RZ ;  /* 0x0000000e00107210 */ /* 0x000fe40007ffe0ff */
[----:B------:R-:W-:Y:S01]  /*cafd0*/  ISETP.LT.AND P6, PT, R15, R196, !P2 ;  /* 0x000000c40f00720c */ /* 0x000fe200057c1270 */
[----:B----4-:R-:W-:Y:S04]  /*cafe0*/  @P3 STG.E desc[UR60][R198.64], R246 ;  /* 0x000000f6c6003986 */ /* 0x010fe8000c10193c */
[----:B------:R4:W-:Y:S01]  /*caff0*/  @P4 STG.E desc[UR60][R232.64], R245 ;  /* 0x000000f5e8004986 */ /* 0x0009e2000c10193c */
[----:B------:R-:W-:-:S02]  /*cb000*/  ISETP.LT.AND P4, PT, R11, R239, !P2 ;  /* 0x000000ef0b00720c */ /* 0x000fc40005781270 */
[----:B------:R-:W-:Y:S01]  /*cb010*/  ISETP.LT.AND P3, PT, R13, R244, !P2 ;  /* 0x000000f40d00720c */ /* 0x000fe20005761270 */
[----:B------:R-:W1:Y:S08]  /*cb020*/  LDC R239, c[0x0][0x228] ;  /* 0x00008a00ffef7b82 */ /* 0x000e700000000800 */
[----:B------:R-:W1:Y:S08]  /*cb030*/  LDC R244, c[0x0][0x228] ;  /* 0x00008a00fff47b82 */ /* 0x000e700000000800 */
[----:B------:R-:W1:Y:S01]  /*cb040*/  LDC R236, c[0x0][0x228] ;  /* 0x00008a00ffec7b82 */ /* 0x000e620000000800 */
[----:B----4-:R-:W4:Y:S04]  /*cb050*/  LDL.LU R245, [R1+0x84] ;  /* 0x0000840001f57983 */ /* 0x010f280000300800 */
[----:B------:R-:W4:Y:S01]  /*cb060*/  LDL.LU R246, [R1+0x74] ;  /* 0x0000740001f67983 */ /* 0x000f220000300800 */
[----:B------:R-:W-:-:S04]  /*cb070*/  IMAD.WIDE R232, R0, 0x4, R6 ;  /* 0x0000000400e87825 */ /* 0x000fc800078e0206 */
[----:B------:R-:W-:-:S04]  /*cb080*/  IMAD.WIDE R198, R0, 0x4, R8 ;  /* 0x0000000400c67825 */ /* 0x000fc800078e0208 */
[----:B------:R-:W-:Y:S01]  /*cb090*/  VIADD R0, R10, 0x44 ;  /* 0x000000440a007836 */ /* 0x000fe20000000000 */
[----:B---3--:R-:W-:Y:S01]  /*cb0a0*/  ISETP.LT.AND P2, PT, R17, R235, !P2 ;  /* 0x000000eb1100720c */ /* 0x008fe20005741270 */
[----:B--2---:R2:W-:Y:S04]  /*cb0b0*/  @P5 STG.E desc[UR60][R232.64], R197 ;  /* 0x000000c5e8005986 */ /* 0x0045e8000c10193c */
[----:B------:R3:W-:Y:S01]  /*cb0c0*/  @P0 STG.E desc[UR60][R198.64], R247 ;  /* 0x000000f7c6000986 */ /* 0x0007e2000c10193c */
[----:B-1----:R-:W-:Y:S02]  /*cb0d0*/  ISETP.GE.AND P0, PT, R0, R234, PT ;  /* 0x000000ea0000720c */ /* 0x002fe40003f06270 */
[C---:B------:R-:W-:Y:S01]  /*cb0e0*/  IADD3 R0, R16.reuse, R14, RZ ;  /* 0x0000000e10007210 */ /* 0x040fe20007ffe0ff */
[----:B--2---:R-:W-:-:S04]  /*cb0f0*/  IMAD.WIDE R232, R16, 0x4, R4 ;  /* 0x0000000410e87825 */ /* 0x004fc800078e0204 */
[----:B---3--:R-:W-:Y:S01]  /*cb100*/  IMAD.WIDE R198, R16, 0x4, R2 ;  /* 0x0000000410c67825 */ /* 0x008fe200078e0202 */
[----:B------:R-:W2:Y:S01]  /*cb110*/  LDL.LU R247, [R1+0x1878] ;  /* 0x0018780001f77983 */ /* 0x000ea20000300800 */
[----:B------:R-:W1:Y:S03]  /*cb120*/  LDC.64 R196, c[0x0][0x228] ;  /* 0x00008a00ffc47b82 */ /* 0x000e660000000a00 */
[----:B------:R3:W-:Y:S04]  /*cb130*/  @P4 STG.E desc[UR60][R198.64], R237 ;  /* 0x000000edc6004986 */ /* 0x0007e8000c10193c */
[----:B------:R3:W-:Y:S01]  /*cb140*/  @P3 STG.E desc[UR60][R232.64], R238 ;  /* 0x000000eee8003986 */ /* 0x0007e2000c10193c */
[----:B------:R-:W-:-:S02]  /*cb150*/  ISETP.LT.AND P3, PT, R13, R239, !P0 ;  /* 0x000000ef0d00720c */ /* 0x000fc40004761270 */
[----:B------:R-:W-:Y:S01]  /*cb160*/  ISETP.LT.AND P4, PT, R17, R244, !P0 ;  /* 0x000000f41100720c */ /* 0x000fe20004781270 */
[----:B---3--:R-:W-:-:S04]  /*cb170*/  IMAD.WIDE R198, R16, 0x4, R6 ;  /* 0x0000000410c67825 */ /* 0x008fc800078e0206 */
[----:B------:R-:W-:Y:S01]  /*cb180*/  IMAD.WIDE R232, R16, 0x4, R8 ;  /* 0x0000000410e87825 */ /* 0x000fe200078e0208 */
[----:B------:R-:W-:Y:S01]  /*cb190*/  ISETP.LT.AND P5, PT, R11, R236, !P0 ;  /* 0x000000ec0b00720c */ /* 0x000fe200047a1270 */
[----:B------:R-:W3:Y:S04]  /*cb1a0*/  LDL.LU R16, [R1+0x1078] ;  /* 0x0010780001107983 */ /* 0x000ee80000300800 */
[----:B------:R-:W2:Y:S04]  /*cb1b0*/  LDL.LU R239, [R1+0x1478] ;  /* 0x0014780001ef7983 */ /* 0x000ea80000300800 */
[----:B------:R-:W2:Y:S04]  /*cb1c0*/  LDL.LU R244, [R1+0x1c78] ;  /* 0x001c780001f47983 */ /* 0x000ea80000300800 */
[----:B----4-:R4:W-:Y:S04]  /*cb1d0*/  @P2 STG.E desc[UR60][R198.64], R245 ;  /* 0x000000f5c6002986 */ /* 0x0109e8000c10193c */
[----:B------:R1:W-:Y:S01]  /*cb1e0*/  @P6 STG.E desc[UR60][R232.64], R246 ;  /* 0x000000f6e8006986 */ /* 0x0003e2000c10193c */
[----:B------:R-:W2:Y:S08]  /*cb1f0*/  LDC R237, c[0x0][0x228] ;  /* 0x00008a00ffed7b82 */ /* 0x000eb00000000800 */
[----:B------:R-:W2:Y:S08]  /*cb200*/  LDC R236, c[0x0][0x228] ;  /* 0x00008a00ffec7b82 */ /* 0x000eb00000000800 */
[----:B------:R-:W2:Y:S08]  /*cb210*/  LDC R238, c[0x0][0x228] ;  /* 0x00008a00ffee7b82 */ /* 0x000eb00000000800 */
[----:B----4-:R-:W4:Y:S01]  /*cb220*/  LDC R245, c[0x0][0x228] ;  /* 0x00008a00fff57b82 */ /* 0x010f220000000800 */
[----:B-1----:R-:W2:Y:S07]  /*cb230*/  LDL.LU R246, [R1+0xc78] ;  /* 0x000c780001f67983 */ /* 0x002eae0000300800 */
[----:B------:R-:W1:Y:S01]  /*cb240*/  LDC.64 R198, c[0x0][0x228] ;  /* 0x00008a00ffc67b82 */ /* 0x000e620000000a00 */
[----:B------:R-:W-:-:S04]  /*cb250*/  IMAD.WIDE R234, R0, 0x4, R2 ;  /* 0x0000000400ea7825 */ /* 0x000fc800078e0202 */
[----:B------:R-:W-:Y:S01]  /*cb260*/  IMAD.WIDE R232, R0, 0x4, R4 ;  /* 0x0000000400e87825 */ /* 0x000fe200078e0204 */
[----:B----4-:R-:W-:Y:S02]  /*cb270*/  ISETP.LT.AND P0, PT, R15, R245, !P0 ;  /* 0x000000f50f00720c */ /* 0x010fe40004701270 */
[----:B------:R-:W4:Y:S01]  /*cb280*/  LDC R245, c[0x0][0x228] ;  /* 0x00008a00fff57b82 */ /* 0x000f220000000800 */
[----:B---3--:R3:W-:Y:S04]  /*cb290*/  @P5 STG.E desc[UR60][R234.64], R16 ;  /* 0x00000010ea005986 */ /* 0x0087e8000c10193c */
[----:B--2---:R2:W-:Y:S01]  /*cb2a0*/  @P3 STG.E desc[UR60][R232.64], R244 ;  /* 0x000000f4e8003986 */ /* 0x0045e2000c10193c */
[----:B---3--:R-:W-:Y:S02]  /*cb2b0*/  VIADD R16, R10, 0x45 ;  /* 0x000000450a107836 */ /* 0x008fe40000000000 */
[----:B------:R-:W-:-:S04]  /*cb2c0*/  IMAD.WIDE R234, R0, 0x4, R6 ;  /* 0x0000000400ea7825 */ /* 0x000fc800078e0206 */
[----:B--2---:R-:W-:Y:S01]  /*cb2d0*/  IMAD.WIDE R232, R0, 0x4, R8 ;  /* 0x0000000400e87825 */ /* 0x004fe200078e0208 */
[----:B------:R-:W2:Y:S01]  /*cb2e0*/  LDC R244, c[0x0][0x22c] ;  /* 0x00008b00fff47b82 */ /* 0x000ea20000000800 */
[----:B------:R-:W-:Y:S02]  /*cb2f0*/  ISETP.GE.AND P2, PT, R16, R197, PT ;  /* 0x000000c51000720c */ /* 0x000fe40003f46270 */
[----:B------:R-:W-:Y:S01]  /*cb300*/  VIADD R16, R10, 0x46 ;  /* 0x000000460a107836 */ /* 0x000fe20000000000 */
[----:B------:R-:W-:Y:S04]  /*cb310*/  @P4 STG.E desc[UR60][R234.64], R247 ;  /* 0x000000f7ea004986 */ /* 0x000fe8000c10193c */
[----:B------:R3:W-:Y:S01]  /*cb320*/  @P0 STG.E desc[UR60][R232.64], R239 ;  /* 0x000000efe8000986 */ /* 0x0007e2000c10193c */
[----:B------:R-:W-:-:S02]  /*cb330*/  ISETP.LT.AND P4, PT, R13, R237, !P2 ;  /* 0x000000ed0d00720c */ /* 0x000fc40005781270 */
[----:B------:R-:W-:Y:S02]  /*cb340*/  ISETP.LT.AND P5, PT, R11, R236, !P2 ;  /* 0x000000ec0b00720c */ /* 0x000fe400057a1270 */
[----:B------:R-:W-:Y:S02]  /*cb350*/  ISETP.LT.AND P3, PT, R17, R238, !P2 ;  /* 0x000000ee1100720c */ /* 0x000fe40005761270 */
[----:B------:R-:W-:Y:S02]  /*cb360*/  ISETP.LT.AND P2, PT, R15, R196, !P2 ;  /* 0x000000c40f00720c */ /* 0x000fe40005741270 */
[----:B-1----:R-:W-:Y:S02]  /*cb370*/  ISETP.GE.AND P0, PT, R16, R199, PT ;  /* 0x000000c71000720c */ /* 0x002fe40003f06270 */
[----:B------:R-:W-:Y:S01]  /*cb380*/  IADD3 R0, R0, R14, RZ ;  /* 0x0000000e00007210 */ /* 0x000fe20007ffe0ff */
[----:B------:R-:W1:Y:S08]  /*cb390*/  LDC R197, c[0x0][0x228] ;  /* 0x00008a00ffc57b82 */ /* 0x000e700000000800 */
[----:B---3--:R-:W3:Y:S08]  /*cb3a0*/  LDC R239, c[0x0][0x228] ;  /* 0x00008a00ffef7b82 */ /* 0x008ef00000000800 */
[----:B------:R-:W3:Y:S01]  /*cb3b0*/  LDC R238, c[0x0][0x228] ;  /* 0x00008a00ffee7b82 */ /* 0x000ee20000000800 */
[----:B------:R-:W3:Y:S04]  /*cb3c0*/  LDL.LU R247, [R1+0x107c] ;  /* 0x00107c0001f77983 */ /* 0x000ee80000300800 */
[----:B------:R-:W4:Y:S04]  /*cb3d0*/  LDL.LU R196, [R1+0x88] ;  /* 0x0000880001c47983 */ /* 0x000f280000300800 */
[----:B------:R-:W2:Y:S04]  /*cb3e0*/  LDL.LU R16, [R1+0x888] ;  /* 0x0008880001107983 */ /* 0x000ea80000300800 */
[----:B------:R-:W3:Y:S01]  /*cb3f0*/  LDL.LU R199, [R1+0x78] ;  /* 0x0000780001c77983 */ /* 0x000ee20000300800 */
[----:B------:R-:W-:-:S05]  /*cb400*/  IMAD.WIDE R232, R0, 0x4, R2 ;  /* 0x0000000400e87825 */ /* 0x000fca00078e0202 */
[----:B------:R1:W-:Y:S02]  /*cb410*/  @P5 STG.E desc[UR60][R232.64], R246 ;  /* 0x000000f6e8005986 */ /* 0x0003e4000c10193c */
[----:B-1----:R-:W1:Y:S01]  /*cb420*/  LDC R246, c[0x0][0x228] ;  /* 0x00008a00fff67b82 */ /* 0x002e620000000800 */
[----:B------:R-:W-:-:S04]  /*cb430*/  IMAD.WIDE R234, R0, 0x4, R4 ;  /* 0x0000000400ea7825 */ /* 0x000fc800078e0204 */
[----:B------:R-:W-:-:S04]  /*cb440*/  IMAD.WIDE R236, R0, 0x4, R6 ;  /* 0x0000000400ec7825 */ /* 0x000fc800078e0206 */
[C---:B------:R-:W-:Y:S01]  /*cb450*/  IMAD.WIDE R232, R0.reuse, 0x4, R8 ;  /* 0x0000000400e87825 */ /* 0x040fe200078e0208 */
[----:B-1----:R-:W-:Y:S02]  /*cb460*/  ISETP.LT.AND P6, PT, R11, R246, !P0 ;  /* 0x000000f60b00720c */ /* 0x002fe400047c1270 */
[----:B------:R-:W-:Y:S01]  /*cb470*/  ISETP.LT.AND P5, PT, R13, R197, !P0 ;  /* 0x000000c50d00720c */ /* 0x000fe200047a1270 */
[----:B------:R-:W1:Y:S01]  /*cb480*/  LDC R246, c[0x0][0x228] ;  /* 0x00008a00fff67b82 */ /* 0x000e620000000800 */
[----:B--2---:R2:W-:Y:S04]  /*cb490*/  @P4 STG.E desc[UR60][R234.64], R16 ;  /* 0x00000010ea004986 */ /* 0x0045e8000c10193c */
[----:B----4-:R4:W-:Y:S04]  /*cb4a0*/  @P3 STG.E desc[UR60][R236.64], R196 ;  /* 0x000000c4ec003986 */ /* 0x0109e8000c10193c */
[----:B---3--:R3:W-:Y:S01]  /*cb4b0*/  @P2 STG.E desc[UR60][R232.64], R199 ;  /* 0x000000c7e8002986 */ /* 0x0087e2000c10193c */
[----:B--2---:R-:W-:Y:S01]  /*cb4c0*/  IADD3 R16, R0, R14, RZ ;  /* 0x0000000e00107210 */ /* 0x004fe20007ffe0ff */
[----:B----4-:R-:W-:Y:S01]  /*cb4d0*/  VIADD R196, R10, 0x47 ;  /* 0x000000470ac47836 */ /* 0x010fe20000000000 */
[----:B------:R-:W-:Y:S01]  /*cb4e0*/  ISETP.LT.AND P4, PT, R17, R245, !P0 ;  /* 0x000000f51100720c */ /* 0x000fe20004781270 */
[----:B------:R-:W2:Y:S08]  /*cb4f0*/  LDC R236, c[0x0][0x228] ;  /* 0x00008a00ffec7b82 */ /* 0x000eb00000000800 */
[----:B------:R-:W4:Y:S01]  /*cb500*/  LDC R237, c[0x0][0x228] ;  /* 0x00008a00ffed7b82 */ /* 0x000f220000000800 */
[----:B------:R-:W-:Y:S01]  /*cb510*/  IMAD.WIDE R234, R16, 0x4, R2 ;  /* 0x0000000410ea7825 */ /* 0x000fe200078e0202 */
[----:B------:R-:W-:-:S02]  /*cb520*/  ISETP.GE.AND P3, PT, R196, R244, PT ;  /* 0x000000f4c400720c */ /* 0x000fc40003f66270 */
[----:B------:R-:W-:Y:S01]  /*cb530*/  ISETP.LT.AND P0, PT, R15, R198, !P0 ;  /* 0x000000c60f00720c */ /* 0x000fe20004701270 */
[----:B------:R-:W2:Y:S04]  /*cb540*/  LDL.LU R244, [R1+0x187c] ;  /* 0x00187c0001f47983 */ /* 0x000ea80000300800 */
[----:B------:R1:W-:Y:S01]  /*cb550*/  @P6 STG.E desc[UR60][R234.64], R247 ;  /* 0x000000f7ea006986 */ /* 0x0003e2000c10193c */
[C---:B---3--:R-:W-:Y:S01]  /*cb560*/  IMAD.WIDE R232, R16.reuse, 0x4, R4 ;  /* 0x0000000410e87825 */ /* 0x048fe200078e0204 */
[C---:B------:R-:W-:Y:S01]  /*cb570*/  IADD3 R0, R16.reuse, R14, RZ ;  /* 0x0000000e10007210 */ /* 0x040fe20007ffe0ff */
[----:B------:R-:W3:Y:S08]  /*cb580*/  LDC.64 R196, c[0x0][0x228] ;  /* 0x00008a00ffc47b82 */ /* 0x000ef00000000a00 */
[----:B------:R-:W3:Y:S01]  /*cb590*/  LDC R245, c[0x0][0x228] ;  /* 0x00008a00fff57b82 */ /* 0x000ee20000000800 */
[----:B-1----:R-:W4:Y:S01]  /*cb5a0*/  LDL.LU R235, [R1+0x1c7c] ;  /* 0x001c7c0001eb7983 */ /* 0x002f220000300800 */
[----:B------:R-:W-:Y:S01]  /*cb5b0*/  IMAD.WIDE R198, R16, 0x4, R6 ;  /* 0x0000000410c67825 */ /* 0x000fe200078e0206 */
[----:B------:R-:W-:-:S02]  /*cb5c0*/  ISETP.LT.AND P2, PT, R13, R239, !P3 ;  /* 0x000000ef0d00720c */ /* 0x000fc40005f41270 */
[----:B------:R-:W-:Y:S01]  /*cb5d0*/  ISETP.LT.AND P6, PT, R11, R238, !P3 ;  /* 0x000000ee0b00720c */ /* 0x000fe20005fc1270 */
[----:B------:R-:W3:Y:S04]  /*cb5e0*/  LDL.LU R239, [R1+0x88c] ;  /* 0x00088c0001ef7983 */ /* 0x000ee80000300800 */
[----:B------:R-:W3:Y:S01]  /*cb5f0*/  LDL.LU R238, [R1+0xc7c] ;  /* 0x000c7c0001ee7983 */ /* 0x000ee20000300800 */
[----:B------:R-:W1:Y:S03]  /*cb600*/  LDC R247, c[0x0][0x228] ;  /* 0x00008a00fff77b82 */ /* 0x000e660000000800 */
[----:B----4-:R-:W-:Y:S04]  /*cb610*/  @P5 STG.E desc[UR60][R232.64], R235 ;  /* 0x000000ebe8005986 */ /* 0x010fe8000c10193c */
[----:B--2---:R2:W-:Y:S04]  /*cb620*/  @P4 STG.E desc[UR60][R198.64], R244 ;  /* 0x000000f4c6004986 */ /* 0x0045e8000c10193c */
[----:B--2---:R-:W2:Y:S01]  /*cb630*/  LDL.LU R244, [R1+0x1880] ;  /* 0x0018800001f47983 */ /* 0x004ea20000300800 */
[----:B------:R-:W-:-:S03]  /*cb640*/  IMAD.WIDE R198, R16, 0x4, R8 ;  /* 0x0000000410c67825 */ /* 0x000fc600078e0208 */
[----:B------:R-:W4:Y:S01]  /*cb650*/  LDL.LU R16, [R1+0x147c] ;  /* 0x00147c0001107983 */ /* 0x000f220000300800 */
[----:B------:R-:W-:-:S03]  /*cb660*/  ISETP.LT.AND P4, PT, R17, R236, !P3 ;  /* 0x000000ec1100720c */ /* 0x000fc60005f81270 */
[----:B------:R-:W2:Y:S01]  /*cb670*/  LDL.LU R236, [R1+0x8c] ;  /* 0x00008c0001ec7983 */ /* 0x000ea20000300800 */
[----:B------:R-:W-:Y:S01]  /*cb680*/  ISETP.LT.AND P3, PT, R15, R237, !P3 ;  /* 0x000000ed0f00720c */ /* 0x000fe20005f61270 */
[----:B------:R-:W-:-:S04]  /*cb690*/  IMAD.WIDE R232, R0, 0x4, R2 ;  /* 0x0000000400e87825 */ /* 0x000fc800078e0202 */
[----:B------:R-:W-:Y:S01]  /*cb6a0*/  IMAD.WIDE R234, R0, 0x4, R4 ;  /* 0x0000000400ea7825 */ /* 0x000fe200078e0204 */
[----:B------:R-:W1:Y:S01]  /*cb6b0*/  LDC R237, c[0x0][0x228] ;  /* 0x00008a00ffed7b82 */ /* 0x000e620000000800 */
[----:B----4-:R4:W-:Y:S04]  /*cb6c0*/  @P0 STG.E desc[UR60][R198.64], R16 ;  /* 0x00000010c6000986 */ /* 0x0109e8000c10193c */
[----:B---3--:R3:W-:Y:S04]  /*cb6d0*/  @P6 STG.E desc[UR60][R232.64], R238 ;  /* 0x000000eee8006986 */ /* 0x0087e8000c10193c */
[----:B------:R1:W-:Y:S01]  /*cb6e0*/  @P2 STG.E desc[UR60][R234.64], R239 ;  /* 0x000000efea002986 */ /* 0x0003e2000c10193c */
[----:B----4-:R-:W-:-:S02]  /*cb6f0*/  VIADD R16, R10, 0x48 ;  /* 0x000000480a107836 */ /* 0x010fc40000000000 */
[----:B------:R-:W-:-:S04]  /*cb700*/  IMAD.WIDE R198, R0, 0x4, R6 ;  /* 0x0000000400c67825 */ /* 0x000fc800078e0206 */
[----:B---3--:R-:W-:Y:S01]  /*cb710*/  IMAD.WIDE R232, R0, 0x4, R8 ;  /* 0x0000000400e87825 */ /* 0x008fe200078e0208 */
[----:B------:R-:W3:Y:S08]  /*cb720*/  LDC R238, c[0x0][0x228] ;  /* 0x00008a00ffee7b82 */ /* 0x000ef00000000800 */
[----:B-1----:R-:W1:Y:S01]  /*cb730*/  LDC R239, c[0x0][0x228] ;  /* 0x00008a00ffef7b82 */ /* 0x002e620000000800 */
        /* <DEDUP_REMOVED lines=11> */
[----:B------:R-:W3:Y:S08]  /*cb7f0*/  LDC R247, c[0x0][0x228] ;  /* 0x00008a00fff77b82 */ /* 0x000ef00000000800 */
[----:B--2---:R-:W2:Y:S08]  /*cb800*/  LDC R236, c[0x0][0x228] ;  /* 0x00008a00ffec7b82 */ /* 0x004eb00000000800 */
[----:B------:R-:W2:Y:S08]  /*cb810*/  LDC.64 R198, c[0x0][0x228] ;  /* 0x00008a00ffc67b82 */ /* 0x000eb00000000a00 */
[----:B------:R-:W2:Y:S01]  /*cb820*/  LDC R246, c[0x0][0x228] ;  /* 0x00008a00fff67b82 */ /* 0x000ea20000000800 */
[----:B------:R1:W-:Y:S04]  /*cb830*/  @P2 STG.E desc[UR60][R196.64], R244 ;  /* 0x000000f4c4002986 */ /* 0x0003e8000c10193c */
[----:B----4-:R-:W4:Y:S03]  /*cb840*/  LDL.LU R252, [R1+0x480] ;  /* 0x0004800001fc7983 */ /* 0x010f260000300800 */
[----:B------:R-:W4:Y:S01]  /*cb850*/  LDC R245, c[0x0][0x228] ;  /* 0x00008a00fff57b82 */ /* 0x000f220000000800 */
[----:B-1----:R-:W3:Y:S07]  /*cb860*/  LDL.LU R196, [R1+0x1480] ;  /* 0x0014800001c47983 */ /* 0x002eee0000300800 */
[----:B------:R-:W1:Y:S01]  /*cb870*/  LDC R244, c[0x0][0x22c] ;  /* 0x00008b00fff47b82 */ /* 0x000e620000000800 */
[----:B------:R-:W-:Y:S01]  /*cb880*/  IMAD.WIDE R232, R0, 0x4, R4 ;  /* 0x0000000400e87825 */ /* 0x000fe200078e0204 */
[----:B------:R-:W2:Y:S01]  /*cb890*/  LDL.LU R197, [R1+0x1c80] ;  /* 0x001c800001c57983 */ /* 0x000ea20000300800 */
[----:B-1----:R-:W-:-:S03]  /*cb8a0*/  ISETP.GE.AND P2, PT, R16, R244, PT ;  /* 0x000000f41000720c */ /* 0x002fc60003f46270 */
[----:B------:R-:W4:Y:S01]  /*cb8b0*/  LDL.LU R244, [R1+0x490] ;  /* 0x0004900001f47983 */ /* 0x000f220000300800 */
[----:B------:R-:W-:-:S03]  /*cb8c0*/  ISETP.LT.AND P5, PT, R17, R239, !P2 ;  /* 0x000000ef1100720c */ /* 0x000fc600057a1270 */
[----:B---3--:R1:W-:Y:S01]  /*cb8d0*/  @P4 STG.E desc[UR60][R232.64], R196 ;  /* 0x000000c4e8004986 */ /* 0x0083e2000c10193c */
[----:B------:R-:W-:-:S03]  /*cb8e0*/  ISETP.LT.AND P4, PT, R13, R238, !P2 ;  /* 0x000000ee0d00720c */ /* 0x000fc60005781270 */
[----:B-1----:R-:W3:Y:S04]  /*cb8f0*/  LDL.LU R233, [R1+0x1080] ;  /* 0x0010800001e97983 */ /* 0x002ee80000300800 */
[----:B------:R-:W4:Y:S04]  /*cb900*/  LDL.LU R238, [R1+0x90] ;  /* 0x0000900001ee7983 */ /* 0x000f280000300800 */
[----:B------:R-:W4:Y:S04]  /*cb910*/  LDL.LU R239, [R1+0xc80] ;  /* 0x000c800001ef7983 */ /* 0x000f280000300800 */
[----:B--2---:R1:W-:Y:S01]  /*cb920*/  @P3 STG.E desc[UR60][R234.64], R197 ;  /* 0x000000c5ea003986 */ /* 0x0043e2000c10193c */
[----:B------:R-:W-:-:S02]  /*cb930*/  ISETP.LT.AND P3, PT, R11, R237, !P2 ;  /* 0x000000ed0b00720c */ /* 0x000fc40005761270 */
[C---:B------:R-:W-:Y:S01]  /*cb940*/  IADD3 R16, R0.reuse, R14, RZ ;  /* 0x0000000e00107210 */ /* 0x040fe20007ffe0ff */
[----:B-1----:R-:W-:-:S04]  /*cb950*/  IMAD.WIDE R196, R0, 0x4, R8 ;  /* 0x0000000400c47825 */ /* 0x002fc800078e0208 */
[----:B------:R-:W-:Y:S02]  /*cb960*/  VIADD R0, R10, 0x4a ;  /* 0x0000004a0a007836 */ /* 0x000fe40000000000 */
[C---:B------:R-:W-:Y:S01]  /*cb970*/  IMAD.WIDE R234, R16.reuse, 0x4, R4 ;  /* 0x0000000410ea7825 */ /* 0x040fe200078e0204 */
[----:B---3--:R1:W-:Y:S01]  /*cb980*/  @P0 STG.E desc[UR60][R196.64], R233 ;  /* 0x000000e9c4000986 */ /* 0x0083e2000c10193c */
[----:B------:R-:W-:Y:S02]  /*cb990*/  ISETP.LT.AND P0, PT, R15, R236, !P2 ;  /* 0x000000ec0f00720c */ /* 0x000fe40005701270 */
[C---:B------:R-:W-:Y:S01]  /*cb9a0*/  IMAD.WIDE R236, R16.reuse, 0x4, R6 ;  /* 0x0000000410ec7825 */ /* 0x040fe200078e0206 */
[----:B-1----:R-:W1:Y:S03]  /*cb9b0*/  LDC.64 R196, c[0x0][0x228] ;  /* 0x00008a00ffc47b82 */ /* 0x002e660000000a00 */
[----:B------:R-:W-:Y:S01]  /*cb9c0*/  IMAD.WIDE R232, R16, 0x4, R2 ;  /* 0x0000000410e87825 */ /* 0x000fe200078e0202 */
[----:B------:R-:W-:-:S04]  /*cb9d0*/  ISETP.GE.AND P2, PT, R0, R199, PT ;  /* 0x000000c70000720c */ /* 0x000fc80003f46270 */
[----:B----4-:R-:W-:Y:S04]  /*cb9e0*/  @P3 STG.E desc[UR60][R232.64], R239 ;  /* 0x000000efe8003986 */ /* 0x010fe8000c10193c */
[----:B------:R2:W-:Y:S04]  /*cb9f0*/  @P4 STG.E desc[UR60][R234.64], R244 ;  /* 0x000000f4ea004986 */ /* 0x0005e8000c10193c */
[----:B------:R3:W-:Y:S01]  /*cba00*/  @P5 STG.E desc[UR60][R236.64], R252 ;  /* 0x000000fcec005986 */ /* 0x0007e2000c10193c */
[----:B------:R-:W-:Y:S02]  /*cba10*/  ISETP.LT.AND P4, PT, R17, R247, !P2 ;  /* 0x000000f71100720c */ /* 0x000fe40005781270 */
[----:B------:R-:W-:-:S02]  /*cba20*/  ISETP.LT.AND P5, PT, R13, R246, !P2 ;  /* 0x000000f60d00720c */ /* 0x000fc400057a1270 */
[----:B------:R-:W-:Y:S02]  /*cba30*/  ISETP.LT.AND P3, PT, R11, R245, !P2 ;  /* 0x000000f50b00720c */ /* 0x000fe40005761270 */
[----:B------:R-:W-:Y:S01]  /*cba40*/  ISETP.LT.AND P2, PT, R15, R198, !P2 ;  /* 0x000000c60f00720c */ /* 0x000fe20005741270 */
[C---:B------:R-:W-:Y:S01]  /*cba50*/  IMAD.WIDE R198, R16.reuse, 0x4, R8 ;  /* 0x0000000410c67825 */ /* 0x040fe200078e0208 */
[----:B------:R-:W-:-:S03]  /*cba60*/  IADD3 R0, R16, R14, RZ ;  /* 0x0000000e10007210 */ /* 0x000fc60007ffe0ff */
[----:B------:R-:W-:Y:S01]  /*cba70*/  VIADD R16, R10, 0x4b ;  /* 0x0000004b0a107836 */ /* 0x000fe20000000000 */
[----:B------:R-:W4:Y:S08]  /*cba80*/  LDC R246, c[0x0][0x22c] ;  /* 0x00008b00fff67b82 */ /* 0x000f300000000800 */
[----:B--2---:R-:W2:Y:S01]  /*cba90*/  LDC R244, c[0x0][0x228] ;  /* 0x00008a00fff47b82 */ /* 0x004ea20000000800 */
[----:B------:R1:W-:Y:S04]  /*cbaa0*/  @P0 STG.E desc[UR60][R198.64], R238 ;  /* 0x000000eec6000986 */ /* 0x0003e8000c10193c */
[----:B---3--:R-:W3:Y:S04]  /*cbab0*/  LDL.LU R252, [R1+0xc84] ;  /* 0x000c840001fc7983 */ /* 0x008ee80000300800 */
[----:B------:R-:W4:Y:S01]  /*cbac0*/  LDL.LU R247, [R1+0x1084] ;  /* 0x0010840001f77983 */ /* 0x000f220000300800 */
[----:B------:R-:W4:Y:S08]  /*cbad0*/  LDC R245, c[0x0][0x228] ;  /* 0x00008a00fff57b82 */ /* 0x000f300000000800 */
[----:B------:R-:W3:Y:S01]  /*cbae0*/  LDC R239, c[0x0][0x228] ;  /* 0x00008a00ffef7b82 */ /* 0x000ee20000000800 */
[----:B-1----:R-:W-:Y:S01]  /*cbaf0*/  ISETP.GE.AND P0, PT, R16, R197, PT ;  /* 0x000000c51000720c */ /* 0x002fe20003f06270 */
        /* <DEDUP_REMOVED lines=17> */
[----:B------:R-:W1:Y:S01]  /*cbc10*/  LDC R236, c[0x0][0x228] ;  /* 0x00008a00ffec7b82 */ /* 0x000e620000000800 */
[----:B------:R-:W-:-:S07]  /*cbc20*/  IMAD.WIDE R232, R16, 0x4, R4 ;  /* 0x0000000410e87825 */ /* 0x000fce00078e0204 */
[----:B------:R-:W4:Y:S01]  /*cbc30*/  LDC R237, c[0x0][0x228] ;  /* 0x00008a00ffed7b82 */ /* 0x000f220000000800 */
[----:B------:R2:W-:Y:S01]  /*cbc40*/  @P2 STG.E desc[UR60][R198.64], R247 ;  /* 0x000000f7c6002986 */ /* 0x0005e2000c10193c */
[----:B------:R-:W-:-:S03]  /*cbc50*/  ISETP.GE.AND P2, PT, R0, R246, PT ;  /* 0x000000f60000720c */ /* 0x000fc60003f46270 */
[----:B------:R-:W4:Y:S01]  /*cbc60*/  LDL.LU R246, [R1+0x94] ;  /* 0x0000940001f67983 */ /* 0x000f220000300800 */
[----:B------:R-:W-:-:S03]  /*cbc70*/  ISETP.LT.AND P4, PT, R17, R245, !P0 ;  /* 0x000000f51100720c */ /* 0x000fc60004781270 */
[----:B------:R-:W3:Y:S01]  /*cbc80*/  LDL.LU R245, [R1+0x484] ;  /* 0x0004840001f57983 */ /* 0x000ee20000300800 */
[----:B--2---:R-:W-:-:S04]  /*cbc90*/  IMAD.WIDE R198, R16, 0x4, R2 ;  /* 0x0000000410c67825 */ /* 0x004fc800078e0202 */
[----:B------:R-:W-:Y:S01]  /*cbca0*/  IMAD.WIDE R234, R16, 0x4, R6 ;  /* 0x0000000410ea7825 */ /* 0x000fe200078e0206 */
[----:B------:R-:W2:Y:S01]  /*cbcb0*/  LDC R247, c[0x0][0x228] ;  /* 0x00008a00fff77b82 */ /* 0x000ea20000000800 */
[----:B------:R1:W-:Y:S01]  /*cbcc0*/  @P3 STG.E desc[UR60][R198.64], R252 ;  /* 0x000000fcc6003986 */ /* 0x0003e2000c10193c */
[----:B------:R-:W-:-:S03]  /*cbcd0*/  ISETP.LT.AND P3, PT, R11, R239, !P2 ;  /* 0x000000ef0b00720c */ /* 0x000fc60005761270 */
[----:B------:R-:W2:Y:S01]  /*cbce0*/  LDL.LU R239, [R1+0x494] ;  /* 0x0004940001ef7983 */ /* 0x000ea20000300800 */
[----:B------:R-:W-:Y:S02]  /*cbcf0*/  ISETP.LT.AND P0, PT, R15, R196, !P0 ;  /* 0x000000c40f00720c */ /* 0x000fe40004701270 */
[----:B------:R-:W4:Y:S01]  /*cbd00*/  LDC.64 R196, c[0x0][0x228] ;  /* 0x00008a00ffc47b82 */ /* 0x000f220000000a00 */
[----:B------:R-:W-:-:S07]  /*cbd10*/  IADD3 R0, R16, R14, RZ ;  /* 0x0000000e10007210 */ /* 0x000fce0007ffe0ff */
[----:B-1----:R-:W1:Y:S01]  /*cbd20*/  LDC R252, c[0x0][0x228] ;  /* 0x00008a00fffc7b82 */ /* 0x002e620000000800 */
[----:B------:R-:W-:-:S04]  /*cbd30*/  IMAD.WIDE R198, R16, 0x4, R8 ;  /* 0x0000000410c67825 */ /* 0x000fc800078e0208 */
[----:B------:R-:W-:Y:S01]  /*cbd40*/  VIADD R16, R10, 0x4d ;  /* 0x0000004d0a107836 */ /* 0x000fe20000000000 */
        /* <DEDUP_REMOVED lines=16> */
[C---:B------:R-:W-:Y:S01]  /*cbe50*/  IMAD.WIDE R198, R0.reuse, 0x4, R4 ;  /* 0x0000000400c67825 */ /* 0x040fe200078e0204 */
[----:B------:R1:W-:Y:S03]  /*cbe60*/  @P3 STG.E desc[UR60][R232.64], R244 ;  /* 0x000000f4e8003986 */ /* 0x0003e6000c10193c */
[----:B------:R-:W-:-:S04]  /*cbe70*/  IMAD.WIDE R234, R0, 0x4, R8 ;  /* 0x0000000400ea7825 */ /* 0x000fc800078e0208 */
[----:B-1----:R-:W-:Y:S01]  /*cbe80*/  IMAD.WIDE R232, R0, 0x4, R6 ;  /* 0x0000000400e87825 */ /* 0x002fe200078e0206 */
        /* <DEDUP_REMOVED lines=8> */
[----:B------:R-:W4:Y:S08]  /*cbf10*/  LDC.64 R198, c[0x0][0x228] ;  /* 0x00008a00ffc67b82 */ /* 0x000f300000000a00 */
[----:B------:R-:W4:Y:S01]  /*cbf20*/  LDC R247, c[0x0][0x228] ;  /* 0x00008a00fff77b82 */ /* 0x000f220000000800 */
[----:B-1----:R-:W-:Y:S01]  /*cbf30*/  IADD3 R16, R0, R14, RZ ;  /* 0x0000000e00107210 */ /* 0x002fe20007ffe0ff */
[----:B------:R-:W-:-:S05]  /*cbf40*/  VIADD R0, R10, 0x4e ;  /* 0x0000004e0a007836 */ /* 0x000fca0000000000 */
        /* <DEDUP_REMOVED lines=34> */
[----:B-1----:R-:W-:-:S02]  /*cc170*/  ISETP.LT.AND P6, PT, R13, R252, !P2 ;  /* 0x000000fc0d00720c */ /* 0x002fc400057c1270 */
[----:B------:R-:W-:Y:S01]  /*cc180*/  ISETP.LT.AND P5, PT, R11, R247, !P2 ;  /* 0x000000f70b00720c */ /* 0x000fe200057a1270 */
        /* <DEDUP_REMOVED lines=44> */
[----:B---3--:R-:W-:-:S03]  /*cc450*/  ISETP.LT.AND P4, PT, R17, R244, !P3 ;  /* 0x000000f41100720c */ /* 0x008fc60005f81270 */
[----:B------:R-:W3:Y:S01]  /*cc460*/  LDL.LU R244, [R1+0x4a0] ;  /* 0x0004a00001f47983 */ /* 0x000ee20000300800 */
[----:B--2---:R-:W-:-:S04]  /*cc470*/  IMAD.WIDE R232, R0, 0x4, R4 ;  /* 0x0000000400e87825 */ /* 0x004fc800078e0204 */
[----:B------:R-:W-:Y:S01]  /*cc480*/  IMAD.WIDE R198, R0, 0x4, R6 ;  /* 0x0000000400c67825 */ /* 0x000fe200078e0206 */
[----:B------:R2:W-:Y:S04]  /*cc490*/  @P5 STG.E desc[UR60][R232.64], R247 ;  /* 0x000000f7e8005986 */ /* 0x0005e8000c10193c */
[----:B------:R4:W-:Y:S01]  /*cc4a0*/  @P2 STG.E desc[UR60][R198.64], R245 ;  /* 0x000000f5c6002986 */ /* 0x0009e2000c10193c */
[----:B-1----:R-:W-:Y:S02]  /*cc4b0*/  ISETP.LT.AND P5, PT, R11, R234, !P3 ;  /* 0x000000ea0b00720c */ /* 0x002fe40005fa1270 */
[----:B------:R-:W-:Y:S02]  /*cc4c0*/  ISETP.LT.AND P2, PT, R13, R235, !P3 ;  /* 0x000000eb0d00720c */ /* 0x000fe40005f41270 */
[----:B------:R-:W-:-:S02]  /*cc4d0*/  ISETP.LT.AND P3, PT, R15, R239, !P3 ;  /* 0x000000ef0f00720c */ /* 0x000fc40005f61270 */
[----:B------:R-:W3:Y:S01]  /*cc4e0*/  LDL.LU R239, [R1+0x890] ;  /* 0x0008900001ef7983 */ /* 0x000ee20000300800 */
[----:B------:R-:W-:Y:S02]  /*cc4f0*/  VIADD R16, R10, 0x52 ;  /* 0x000000520a107836 */ /* 0x000fe40000000000 */
[C---:B--2---:R-:W-:Y:S01]  /*cc500*/  IMAD.WIDE R232, R0.reuse, 0x4, R8 ;  /* 0x0000000400e87825 */ /* 0x044fe200078e0208 */
[----:B------:R-:W-:Y:S01]  /*cc510*/  IADD3 R0, R0, R14, RZ ;  /* 0x0000000e00007210 */ /* 0x000fe20007ffe0ff */
[----:B----4-:R-:W1:Y:S08]  /*cc520*/  LDC R245, c[0x0][0x22c] ;  /* 0x00008b00fff57b82 */ /* 0x010e700000000800 */
[----:B------:R-:W2:Y:S01]  /*cc530*/  LDC R247, c[0x0][0x228] ;  /* 0x00008a00fff77b82 */ /* 0x000ea20000000800 */
[----:B------:R4:W-:Y:S01]  /*cc540*/  @P0 STG.E desc[UR60][R232.64], R246 ;  /* 0x000000f6e8000986 */ /* 0x0009e2000c10193c */
[----:B------:R-:W-:-:S04]  /*cc550*/  IMAD.WIDE R198, R0, 0x4, R2 ;  /* 0x0000000400c67825 */ /* 0x000fc800078e0202 */
[----:B------:R-:W-:Y:S01]  /*cc560*/  IMAD.WIDE R234, R0, 0x4, R6 ;  /* 0x0000000400ea7825 */ /* 0x000fe200078e0206 */
[----:B------:R-:W-:Y:S01]  /*cc570*/  ISETP.GE.AND P0, PT, R16, R197, PT ;  /* 0x000000c51000720c */ /* 0x000fe20003f06270 */
[----:B------:R4:W-:Y:S02]  /*cc580*/  @P5 STG.E desc[UR60][R198.64], R252 ;  /* 0x000000fcc6005986 */ /* 0x0009e4000c10193c */
[C---:B----4-:R-:W-:Y:S01]  /*cc590*/  IMAD.WIDE R232, R0.reuse, 0x4, R4 ;  /* 0x0000000400e87825 */ /* 0x050fe200078e0204 */
[----:B------:R-:W4:Y:S01]  /*cc5a0*/  LDC R246, c[0x0][0x228] ;  /* 0x00008a00fff67b82 */ /* 0x000f220000000800 */
[----:B------:R-:W2:Y:S01]  /*cc5b0*/  LDL.LU R252, [R1+0x10a4] ;  /* 0x0010a40001fc7983 */ /* 0x000ea20000300800 */
[----:B------:R-:W-:Y:S02]  /*cc5c0*/  ISETP.LT.AND P5, PT, R15, R196, !P0 ;  /* 0x000000c40f00720c */ /* 0x000fe400047a1270 */
[----:B------:R-:W-:Y:S02]  /*cc5d0*/  ISETP.LT.AND P6, PT, R17, R238, !P0 ;  /* 0x000000ee1100720c */ /* 0x000fe400047c1270 */
[C---:B------:R-:W-:Y:S01]  /*cc5e0*/  IADD3 R16, R0.reuse, R14, RZ ;  /* 0x0000000e00107210 */ /* 0x040fe20007ffe0ff */
[----:B------:R-:W-:Y:S01]  /*cc5f0*/  IMAD.WIDE R196, R0, 0x4, R8 ;  /* 0x0000000400c47825 */ /* 0x000fe200078e0208 */
[----:B------:R-:W2:Y:S08]  /*cc600*/  LDC.64 R198, c[0x0][0x228] ;  /* 0x00008a00ffc67b82 */ /* 0x000eb00000000a00 */
[----:B------:R-:W2:Y:S01]  /*cc610*/  LDC R238, c[0x0][0x228] ;  /* 0x00008a00ffee7b82 */ /* 0x000ea20000000800 */
[----:B---3--:R3:W-:Y:S04]  /*cc620*/  @P2 STG.E desc[UR60][R232.64], R239 ;  /* 0x000000efe8002986 */ /* 0x0087e8000c10193c */
[----:B------:R1:W-:Y:S01]  /*cc630*/  @P4 STG.E desc[UR60][R234.64], R244 ;  /* 0x000000f4ea004986 */ /* 0x0003e2000c10193c */
[----:B------:R-:W-:-:S02]  /*cc640*/  ISETP.LT.AND P4, PT, R11, R236, !P0 ;  /* 0x000000ec0b00720c */ /* 0x000fc40004781270 */
[----:B------:R-:W-:Y:S01]  /*cc650*/  ISETP.LT.AND P0, PT, R13, R237, !P0 ;  /* 0x000000ed0d00720c */ /* 0x000fe20004701270 */
[----:B---3--:R-:W3:Y:S01]  /*cc660*/  LDC R239, c[0x0][0x228] ;  /* 0x00008a00ffef7b82 */ /* 0x008ee20000000800 */
[----:B-1----:R-:W4:Y:S04]  /*cc670*/  LDL.LU R235, [R1+0x1494] ;  /* 0x0014940001eb7983 */ /* 0x002f280000300800 */
[----:B------:R-:W2:Y:S04]  /*cc680*/  LDL.LU R236, [R1+0xa0] ;  /* 0x0000a00001ec7983 */ /* 0x000ea80000300800 */
[----:B------:R-:W3:Y:S04]  /*cc690*/  LDL.LU R237, [R1+0x1094] ;  /* 0x0010940001ed7983 */ /* 0x000ee80000300800 */
[----:B------:R-:W3:Y:S01]  /*cc6a0*/  LDL.LU R0, [R1+0x1894] ;  /* 0x0018940001007983 */ /* 0x000ee20000300800 */
[----:B------:R-:W-:-:S04]  /*cc6b0*/  IMAD.WIDE R232, R16, 0x4, R2 ;  /* 0x0000000410e87825 */ /* 0x000fc800078e0202 */
[----:B------:R-:W-:Y:S01]  /*cc6c0*/  VIADD R234, R10, 0x53 ;  /* 0x000000530aea7836 */ /* 0x000fe20000000000 */
[----:B------:R-:W1:Y:S04]  /*cc6d0*/  LDC R244, c[0x0][0x228] ;  /* 0x00008a00fff47b82 */ /* 0x000e680000000800 */
[----:B------:R-:W-:Y:S02]  /*cc6e0*/  ISETP.GE.AND P2, PT, R234, R245, PT ;  /* 0x000000f5ea00720c */ /* 0x000fe40003f46270 */
[----:B------:R-:W3:Y:S04]  /*cc6f0*/  LDL.LU R245, [R1+0x1498] ;  /* 0x0014980001f57983 */ /* 0x000ee80000300800 */
[----:B--2---:R2:W-:Y:S04]  /*cc700*/  @P3 STG.E desc[UR60][R196.64], R236 ;  /* 0x000000ecc4003986 */ /* 0x0045e8000c10193c */
[----:B----4-:R4:W-:Y:S01]  /*cc710*/  @P4 STG.E desc[UR60][R232.64], R235 ;  /* 0x000000ebe8004986 */ /* 0x0109e2000c10193c */
[----:B------:R-:W-:-:S02]  /*cc720*/  ISETP.LT.AND P3, PT, R11, R246, !P2 ;  /* 0x000000f60b00720c */ /* 0x000fc40005761270 */
[----:B------:R-:W-:Y:S01]  /*cc730*/  ISETP.LT.AND P4, PT, R13, R247, !P2 ;  /* 0x000000f70d00720c */ /* 0x000fe20005781270 */
[----:B------:R-:W3:Y:S04]  /*cc740*/  LDL.LU R246, [R1+0xa4] ;  /* 0x0000a40001f67983 */ /* 0x000ee80000300800 */
[----:B------:R-:W3:Y:S01]  /*cc750*/  LDL.LU R247, [R1+0x894] ;  /* 0x0008940001f77983 */ /* 0x000ee20000300800 */
[----:B--2---:R-:W-:-:S04]  /*cc760*/  IMAD.WIDE R196, R16, 0x4, R4 ;  /* 0x0000000410c47825 */ /* 0x004fc800078e0204 */
[----:B----4-:R-:W-:-:S04]  /*cc770*/  IMAD.WIDE R232, R16, 0x4, R6 ;  /* 0x0000000410e87825 */ /* 0x010fc800078e0206 */
[----:B------:R-:W-:Y:S01]  /*cc780*/  IMAD.WIDE R234, R16, 0x4, R8 ;  /* 0x0000000410ea7825 */ /* 0x000fe200078e0208 */
[----:B------:R-:W2:Y:S01]  /*cc790*/  LDC R236, c[0x0][0x228] ;  /* 0x00008a00ffec7b82 */ /* 0x000ea20000000800 */
[----:B---3--:R3:W-:Y:S04]  /*cc7a0*/  @P0 STG.E desc[UR60][R196.64], R237 ;  /* 0x000000edc4000986 */ /* 0x0087e8000c10193c */
[----:B------:R4:W-:Y:S04]  /*cc7b0*/  @P6 STG.E desc[UR60][R232.64], R0 ;  /* 0x00000000e8006986 */ /* 0x0009e8000c10193c */
[----:B------:R1:W-:Y:S01]  /*cc7c0*/  @P5 STG.E desc[UR60][R234.64], R252 ;  /* 0x000000fcea005986 */ /* 0x0003e2000c10193c */
[----:B---3--:R-:W3:Y:S01]  /*cc7d0*/  LDC R237, c[0x0][0x228] ;  /* 0x00008a00ffed7b82 */ /* 0x008ee20000000800 */
[----:B----4-:R-:W-:-:S02]  /*cc7e0*/  VIADD R0, R10, 0x54 ;  /* 0x000000540a007836 */ /* 0x010fc40000000000 */
[----:B-1----:R-:W4:Y:S04]  /*cc7f0*/  LDL.LU R235, [R1+0xc94] ;  /* 0x000c940001eb7983 */ /* 0x002f280000300800 */
[----:B------:R-:W2:Y:S01]  /*cc800*/  LDL.LU R252, [R1+0x10a8] ;  /* 0x0010a80001fc7983 */ /* 0x000ea20000300800 */
[----:B------:R-:W-:-:S03]  /*cc810*/  ISETP.GE.AND P0, PT, R0, R199, PT ;  /* 0x000000c70000720c */ /* 0x000fc60003f06270 */
[----:B------:R-:W2:Y:S01]  /*cc820*/  LDL.LU R199, [R1+0x4a4] ;  /* 0x0004a40001c77983 */ /* 0x000ea20000300800 */
[----:B------:R-:W-:Y:S02]  /*cc830*/  IADD3 R16, R16, R14, RZ ;  /* 0x0000000e10107210 */ /* 0x000fe40007ffe0ff */
[----:B------:R-:W-:Y:S02]  /*cc840*/  ISETP.LT.AND P6, PT, R11, R239, !P0 ;  /* 0x000000ef0b00720c */ /* 0x000fe400047c1270 */
[----:B------:R-:W1:Y:S01]  /*cc850*/  LDC R239, c[0x0][0x228] ;  /* 0x00008a00ffef7b82 */ /* 0x000e620000000800 */
[----:B------:R-:W-:-:S04]  /*cc860*/  IMAD.WIDE R196, R16, 0x4, R2 ;  /* 0x0000000410c47825 */ /* 0x000fc800078e0202 */
[C---:B------:R-:W-:Y:S01]  /*cc870*/  IMAD.WIDE R232, R16.reuse, 0x4, R4 ;  /* 0x0000000410e87825 */ /* 0x040fe200078e0204 */
[----:B------:R-:W-:Y:S02]  /*cc880*/  IADD3 R0, R16, R14, RZ ;  /* 0x0000000e10007210 */ /* 0x000fe40007ffe0ff */
[----:B---3--:R-:W-:Y:S02]  /*cc890*/  ISETP.LT.AND P5, PT, R15, R237, !P2 ;  /* 0x000000ed0f00720c */ /* 0x008fe400057a1270 */
[----:B------:R-:W-:Y:S02]  /*cc8a0*/  ISETP.LT.AND P2, PT, R17, R238, !P2 ;  /* 0x000000ee1100720c */ /* 0x000fe40005741270 */
[----:B------:R-:W3:Y:S01]  /*cc8b0*/  LDC R238, c[0x0][0x228] ;  /* 0x00008a00ffee7b82 */ /* 0x000ee20000000800 */
[----:B----4-:R4:W-:Y:S04]  /*cc8c0*/  @P3 STG.E desc[UR60][R196.64], R235 ;  /* 0x000000ebc4003986 */ /* 0x0109e8000c10193c */
[----:B------:R1:W-:Y:S01]  /*cc8d0*/  @P4 STG.E desc[UR60][R232.64], R247 ;  /* 0x000000f7e8004986 */ /* 0x0003e2000c10193c */
[----:B--2---:R-:W-:Y:S01]  /*cc8e0*/  ISETP.LT.AND P4, PT, R13, R236, !P0 ;  /* 0x000000ec0d00720c */ /* 0x004fe20004781270 */
[----:B------:R-:W-:-:S04]  /*cc8f0*/  IMAD.WIDE R236, R0, 0x4, R2 ;  /* 0x0000000400ec7825 */ /* 0x000fc800078e0202 */
[----:B----4-:R-:W-:-:S04]  /*cc900*/  IMAD.WIDE R234, R16, 0x4, R8 ;  /* 0x0000000410ea7825 */ /* 0x010fc800078e0208 */
[----:B-1----:R-:W-:Y:S01]  /*cc910*/  IMAD.WIDE R232, R16, 0x4, R6 ;  /* 0x0000000410e87825 */ /* 0x002fe200078e0206 */
[----:B------:R-:W-:Y:S01]  /*cc920*/  ISETP.LT.AND P3, PT, R17, R244, !P0 ;  /* 0x000000f41100720c */ /* 0x000fe20004761270 */
[----:B------:R-:W1:Y:S08]  /*cc930*/  LDC.64 R196, c[0x0][0x228] ;  /* 0x00008a00ffc47b82 */ /* 0x000e700000000a00 */
[----:B------:R-:W2:Y:S01]  /*cc940*/  LDC R247, c[0x0][0x228] ;  /* 0x00008a00fff77b82 */ /* 0x000ea20000000800 */
[----:B------:R-:W-:Y:S04]  /*cc950*/  @P2 STG.E desc[UR60][R232.64], R199 ;  /* 0x000000c7e8002986 */ /* 0x000fe8000c10193c */
[----:B------:R-:W-:Y:S04]  /*cc960*/  @P5 STG.E desc[UR60][R234.64], R246 ;  /* 0x000000f6ea005986 */ /* 0x000fe8000c10193c */
[----:B------:R4:W-:Y:S01]  /*cc970*/  @P6 STG.E desc[UR60][R236.64], R245 ;  /* 0x000000f5ec006986 */ /* 0x0009e2000c10193c */
[----:B------:R-:W2:Y:S03]  /*cc980*/  LDC R244, c[0x0][0x22c] ;  /* 0x00008b00fff47b82 */ /* 0x000ea60000000800 */
[----:B----4-:R-:W4:Y:S04]  /*cc990*/  LDL.LU R236, [R1+0x1098] ;  /* 0x0010980001ec7983 */ /* 0x010f280000300800 */
[----:B------:R-:W3:Y:S01]  /*cc9a0*/  LDL.LU R237, [R1+0x1898] ;  /* 0x0018980001ed7983 */ /* 0x000ee20000300800 */
[----:B------:R-:W-:Y:S01]  /*cc9b0*/  ISETP.LT.AND P0, PT, R15, R198, !P0 ;  /* 0x000000c60f00720c */ /* 0x000fe20004701270 */
[----:B------:R-:W-:-:S04]  /*cc9c0*/  IMAD.WIDE R198, R0, 0x4, R4 ;  /* 0x0000000400c67825 */ /* 0x000fc800078e0204 */
[----:B------:R-:W-:-:S04]  /*cc9d0*/  IMAD.WIDE R232, R0, 0x4, R6 ;  /* 0x0000000400e87825 */ /* 0x000fc800078e0206 */
[----:B------:R-:W-:Y:S01]  /*cc9e0*/  IMAD.WIDE R234, R0, 0x4, R8 ;  /* 0x0000000400ea7825 */ /* 0x000fe200078e0208 */
[----:B------:R-:W2:Y:S01]  /*cc9f0*/  LDL.LU R246, [R1+0x898] ;  /* 0x0008980001f67983 */ /* 0x000ea20000300800 */
[----:B------:R-:W2:Y:S02]  /*cca00*/  LDC R245, c[0x0][0x228] ;  /* 0x00008a00fff57b82 */ /* 0x000ea40000000800 */
[----:B------:R-:W-:-:S05]  /*cca10*/  VIADD R16, R10, 0x55 ;  /* 0x000000550a107836 */ /* 0x000fca0000000000 */
[----:B-1----:R-:W-:Y:S01]  /*cca20*/  ISETP.GE.AND P2, PT, R16, R197, PT ;  /* 0x000000c51000720c */ /* 0x002fe20003f46270 */
[----:B----4-:R1:W-:Y:S04]  /*cca30*/  @P4 STG.E desc[UR60][R198.64], R236 ;  /* 0x000000ecc6004986 */ /* 0x0103e8000c10193c */
[----:B---3--:R-:W-:Y:S04]  /*cca40*/  @P3 STG.E desc[UR60][R232.64], R237 ;  /* 0x000000ede8003986 */ /* 0x008fe8000c10193c */
[----:B------:R3:W-:Y:S01]  /*cca50*/  @P0 STG.E desc[UR60][R234.64], R252 ;  /* 0x000000fcea000986 */ /* 0x0007e2000c10193c */
[----:B------:R-:W-:Y:S01]  /*cca60*/  IMAD.IADD R0, R0, 0x1, R14 ;  /* 0x0000000100007824 */ /* 0x000fe200078e020e */
[----:B------:R-:W-:-:S02]  /*cca70*/  IADD3 R16, R10, 0x56, RZ ;  /* 0x000000560a107810 */ /* 0x000fc40007ffe0ff */
[----:B------:R-:W-:Y:S02]  /*cca80*/  ISETP.LT.AND P4, PT, R13, R239, !P2 ;  /* 0x000000ef0d00720c */ /* 0x000fe40005781270 */
[----:B------:R-:W-:Y:S01]  /*cca90*/  ISETP.LT.AND P5, PT, R15, R196, !P2 ;  /* 0x000000c40f00720c */ /* 0x000fe200057a1270 */
[----:B-1----:R-:W1:Y:S08]  /*ccaa0*/  LDC.64 R198, c[0x0][0x228] ;  /* 0x00008a00ffc67b82 */ /* 0x002e700000000a00 */
[----:B------:R-:W4:Y:S01]  /*ccab0*/  LDC R236, c[0x0][0x228] ;  /* 0x00008a00ffec7b82 */ /* 0x000f220000000800 */
[----:B---3--:R-:W3:Y:S01]  /*ccac0*/  LDL.LU R235, [R1+0xc98] ;  /* 0x000c980001eb7983 */ /* 0x008ee20000300800 */
[----:B------:R-:W-:Y:S01]  /*ccad0*/  ISETP.LT.AND P3, PT, R11, R238, !P2 ;  /* 0x000000ee0b00720c */ /* 0x000fe20005761270 */
[----:B------:R-:W-:Y:S01]  /*ccae0*/  IMAD.WIDE R232, R0, 0x4, R2 ;  /* 0x0000000400e87825 */ /* 0x000fe200078e0202 */
[----:B--2---:R-:W-:-:S02]  /*ccaf0*/  ISETP.LT.AND P0, PT, R17, R247, !P2 ;  /* 0x000000f71100720c */ /* 0x004fc40005701270 */
[----:B------:R-:W-:Y:S01]  /*ccb00*/  ISETP.GE.AND P2, PT, R16, R244, PT ;  /* 0x000000f41000720c */ /* 0x000fe20003f46270 */
[----:B------:R-:W2:Y:S04]  /*ccb10*/  LDL.LU R252, [R1+0x109c] ;  /* 0x00109c0001fc7983 */ /* 0x000ea80000300800 */
[----:B------:R-:W2:Y:S04]  /*ccb20*/  LDL.LU R247, [R1+0x149c] ;  /* 0x00149c0001f77983 */ /* 0x000ea80000300800 */
[----:B------:R-:W2:Y:S01]  /*ccb30*/  LDL.LU R16, [R1+0xa8] ;  /* 0x0000a80001107983 */ /* 0x000ea20000300800 */
[----:B------:R-:W-:Y:S01]  /*ccb40*/  IMAD.WIDE R196, R0, 0x4, R4 ;  /* 0x0000000400c47825 */ /* 0x000fe200078e0204 */
[----:B------:R-:W1:Y:S08]  /*ccb50*/  LDC R239, c[0x0][0x228] ;  /* 0x00008a00ffef7b82 */ /* 0x000e700000000800 */
[----:B------:R-:W2:Y:S08]  /*ccb60*/  LDC R244, c[0x0][0x228] ;  /* 0x00008a00fff47b82 */ /* 0x000eb00000000800 */
[----:B------:R-:W2:Y:S08]  /*ccb70*/  LDC R238, c[0x0][0x228] ;  /* 0x00008a00ffee7b82 */ /* 0x000eb00000000800 */
[----:B------:R-:W2:Y:S01]  /*ccb80*/  LDC R237, c[0x0][0x228] ;  /* 0x00008a00ffed7b82 */ /* 0x000ea20000000800 */
[----:B---3--:R-:W-:Y:S01]  /*ccb90*/  @P3 STG.E desc[UR60][R232.64], R235 ;  /* 0x000000ebe8003986 */ /* 0x008fe2000c10193c */
[----:B------:R-:W-:-:S03]  /*ccba0*/  ISETP.LT.AND P3, PT, R11, R245, !P2 ;  /* 0x000000f50b00720c */ /* 0x000fc60005761270 */
[----:B------:R-:W3:Y:S04]  /*ccbb0*/  LDL.LU R245, [R1+0x4a8] ;  /* 0x0004a80001f57983 */ /* 0x000ee80000300800 */
[----:B------:R4:W-:Y:S02]  /*ccbc0*/  @P4 STG.E desc[UR60][R196.64], R246 ;  /* 0x000000f6c4004986 */ /* 0x0009e4000c10193c */
[----:B----4-:R-:W4:Y:S01]  /*ccbd0*/  LDC R246, c[0x0][0x228] ;  /* 0x00008a00fff67b82 */ /* 0x010f220000000800 */
[----:B------:R-:W-:-:S04]  /*ccbe0*/  IMAD.WIDE R232, R0, 0x4, R6 ;  /* 0x0000000400e87825 */ /* 0x000fc800078e0206 */
[C---:B------:R-:W-:Y:S01]  /*ccbf0*/  IMAD.WIDE R234, R0.reuse, 0x4, R8 ;  /* 0x0000000400ea7825 */ /* 0x040fe200078e0208 */
[----:B------:R-:W-:-:S05]  /*ccc00*/  IADD3 R0, R0, R14, RZ ;  /* 0x0000000e00007210 */ /* 0x000fca0007ffe0ff */
[----:B------:R-:W-:Y:S01]  /*ccc10*/  IMAD.WIDE R196, R0, 0x4, R2 ;  /* 0x0000000400c47825 */ /* 0x000fe200078e0202 */
[----:B------:R-:W-:Y:S02]  /*ccc20*/  ISETP.LT.AND P6, PT, R15, R236, !P2 ;  /* 0x000000ec0f00720c */ /* 0x000fe400057c1270 */
[----:B----4-:R-:W-:Y:S02]  /*ccc30*/  ISETP.LT.AND P4, PT, R13, R246, !P2 ;  /* 0x000000f60d00720c */ /* 0x010fe40005781270 */
[----:B-1----:R-:W-:Y:S01]  /*ccc40*/  ISETP.LT.AND P2, PT, R17, R239, !P2 ;  /* 0x000000ef1100720c */ /* 0x002fe20005741270 */
[----:B------:R-:W1:Y:S01]  /*ccc50*/  LDC R246, c[0x0][0x228] ;  /* 0x00008a00fff67b82 */ /* 0x000e620000000800 */
[----:B------:R-:W4:Y:S04]  /*ccc60*/  LDL.LU R239, [R1+0x10ac] ;  /* 0x0010ac0001ef7983 */ /* 0x000f280000300800 */
[----:B---3--:R3:W-:Y:S04]  /*ccc70*/  @P0 STG.E desc[UR60][R232.64], R245 ;  /* 0x000000f5e8000986 */ /* 0x0087e8000c10193c */
[----:B--2---:R2:W-:Y:S04]  /*ccc80*/  @P5 STG.E desc[UR60][R234.64], R16 ;  /* 0x00000010ea005986 */ /* 0x0045e8000c10193c */
[----:B------:R1:W-:Y:S01]  /*ccc90*/  @P3 STG.E desc[UR60][R196.64], R247 ;  /* 0x000000f7c4003986 */ /* 0x0003e2000c10193c */
[----:B---3--:R-:W3:Y:S01]  /*ccca0*/  LDC R245, c[0x0][0x228] ;  /* 0x00008a00fff57b82 */ /* 0x008ee20000000800 */
[----:B--2---:R-:W-:-:S02]  /*cccb0*/  VIADD R16, R10, 0x57 ;  /* 0x000000570a107836 */ /* 0x004fc40000000000 */
[----:B------:R-:W-:-:S05]  /*cccc0*/  IMAD.WIDE R232, R0, 0x4, R4 ;  /* 0x0000000400e87825 */ /* 0x000fca00078e0204 */
[----:B-1----:R-:W1:Y:S08]  /*cccd0*/  LDC.64 R196, c[0x0][0x228] ;  /* 0x00008a00ffc47b82 */ /* 0x002e700000000a00 */
[----:B------:R-:W2:Y:S01]  /*ccce0*/  LDC R247, c[0x0][0x228] ;  /* 0x00008a00fff77b82 */ /* 0x000ea20000000800 */
[----:B------:R-:W-:Y:S01]  /*cccf0*/  ISETP.GE.AND P0, PT, R16, R199, PT ;  /* 0x000000c71000720c */ /* 0x000fe20003f06270 */
[----:B------:R3:W-:Y:S03]  /*ccd00*/  @P4 STG.E desc[UR60][R232.64], R252 ;  /* 0x000000fce8004986 */ /* 0x0007e6000c10193c */
[----:B------:R-:W-:-:S02]  /*ccd10*/  ISETP.LT.AND P4, PT, R17, R244, !P0 ;  /* 0x000000f41100720c */ /* 0x000fc40004781270 */
[----:B------:R-:W4:Y:S01]  /*ccd20*/  LDL.LU R244, [R1+0x189c] ;  /* 0x00189c0001f47983 */ /* 0x000f220000300800 */
[----:B------:R-:W-:Y:S01]  /*ccd30*/  ISETP.LT.AND P3, PT, R15, R198, !P0 ;  /* 0x000000c60f00720c */ /* 0x000fe20004761270 */
[----:B------:R-:W-:-:S04]  /*ccd40*/  IMAD.WIDE R198, R0, 0x4, R6 ;  /* 0x0000000400c67825 */ /* 0x000fc800078e0206 */
[C---:B------:R-:W-:Y:S02]  /*ccd50*/  IMAD.IADD R16, R0.reuse, 0x1, R14 ;  /* 0x0000000100107824 */ /* 0x040fe400078e020e */
[----:B---3--:R-:W-:Y:S01]  /*ccd60*/  IMAD.WIDE R232, R0, 0x4, R8 ;  /* 0x0000000400e87825 */ /* 0x008fe200078e0208 */
[----:B------:R-:W-:Y:S01]  /*ccd70*/  ISETP.LT.AND P5, PT, R13, R238, !P0 ;  /* 0x000000ee0d00720c */ /* 0x000fe200047a1270 */
[----:B------:R-:W3:Y:S01]  /*ccd80*/  LDL.LU R0, [R1+0x89c] ;  /* 0x00089c0001007983 */ /* 0x000ee20000300800 */
[----:B------:R-:W-:Y:S01]  /*ccd90*/  ISETP.LT.AND P0, PT, R11, R237, !P0 ;  /* 0x000000ed0b00720c */ /* 0x000fe20004701270 */
[----:B------:R-:W2:Y:S02]  /*ccda0*/  LDC R252, c[0x0][0x228] ;  /* 0x00008a00fffc7b82 */ /* 0x000ea40000000800 */
[----:B----4-:R4:W-:Y:S04]  /*ccdb0*/  @P2 STG.E desc[UR60][R198.64], R244 ;  /* 0x000000f4c6002986 */ /* 0x0109e8000c10193c */
[----:B----4-:R-:W4:Y:S02]  /*ccdc0*/  LDL.LU R199, [R1+0xc9c] ;  /* 0x000c9c0001c77983 */ /* 0x010f240000300800 */
[----:B------:R-:W1:Y:S01]  /*ccdd0*/  LDC R198, c[0x0][0x22c] ;  /* 0x00008b00ffc67b82 */ /* 0x000e620000000800 */
[----:B------:R-:W-:Y:S01]  /*ccde0*/  IADD3 R238, R10, 0x58, RZ ;  /* 0x000000580aee7810 */ /* 0x000fe20007ffe0ff */
[----:B------:R-:W-:-:S04]  /*ccdf0*/  IMAD.WIDE R234, R16, 0x4, R2 ;  /* 0x0000000410ea7825 */ /* 0x000fc800078e0202 */
[----:B------:R-:W-:Y:S01]  /*cce00*/  IMAD.WIDE R236, R16, 0x4, R4 ;  /* 0x0000000410ec7825 */ /* 0x000fe200078e0204 */
[----:B------:R2:W-:Y:S01]  /*cce10*/  @P6 STG.E desc[UR60][R232.64], R239 ;  /* 0x000000efe8006986 */ /* 0x0005e2000c10193c */
[----:B------:R-:W3:Y:S08]  /*cce20*/  LDC R244, c[0x0][0x228] ;  /* 0x00008a00fff47b82 */ /* 0x000ef00000000800 */
[----:B--2---:R-:W2:Y:S01]  /*cce30*/  LDC R239, c[0x0][0x228] ;  /* 0x00008a00ffef7b82 */ /* 0x004ea20000000800 */
[----:B-1----:R-:W-:-:S02]  /*cce40*/  ISETP.GE.AND P2, PT, R238, R198, PT ;  /* 0x000000c6ee00720c */ /* 0x002fc40003f46270 */
[----:B------:R-:W2:Y:S04]  /*cce50*/  LDL.LU R238, [R1+0x18a0] ;  /* 0x0018a00001ee7983 */ /* 0x000ea80000300800 */
[----:B----4-:R1:W-:Y:S04]  /*cce60*/  @P0 STG.E desc[UR60][R234.64], R199 ;  /* 0x000000c7ea000986 */ /* 0x0103e8000c10193c */
[----:B---3--:R3:W-:Y:S04]  /*cce70*/  @P5 STG.E desc[UR60][R236.64], R0 ;  /* 0x00000000ec005986 */ /* 0x0087e8000c10193c */
[----:B-1----:R-:W4:Y:S04]  /*cce80*/  LDL.LU R234, [R1+0xac] ;  /* 0x0000ac0001ea7983 */ /* 0x002f280000300800 */
[----:B------:R-:W4:Y:S04]  /*cce90*/  LDL.LU R235, [R1+0x1c90] ;  /* 0x001c900001eb7983 */ /* 0x000f280000300800 */
[----:B---3--:R-:W3:Y:S01]  /*ccea0*/  LDL.LU R237, [R1+0x4ac] ;  /* 0x0004ac0001ed7983 */ /* 0x008ee20000300800 */
[----:B------:R-:W-:Y:S01]  /*cceb0*/  IMAD.WIDE R198, R16, 0x4, R6 ;  /* 0x0000000410c67825 */ /* 0x000fe200078e0206 */
[----:B--2---:R-:W-:-:S03]  /*ccec0*/  ISETP.LT.AND P5, PT, R11, R239, !P2 ;  /* 0x000000ef0b00720c */ /* 0x004fc600057a1270 */
[C---:B------:R-:W-:Y:S01]  /*cced0*/  IMAD.WIDE R232, R16.reuse, 0x4, R8 ;  /* 0x0000000410e87825 */ /* 0x040fe200078e0208 */
[----:B------:R-:W-:-:S03]  /*ccee0*/  IADD3 R0, R16, R14, RZ ;  /* 0x0000000e10007210 */ /* 0x000fc60007ffe0ff */
[----:B------:R-:W-:Y:S01]  /*ccef0*/  VIADD R16, R10, 0x59 ;  /* 0x000000590a107836 */ /* 0x000fe20000000000 */
[----:B------:R-:W2:Y:S04]  /*ccf00*/  LDL.LU R239, [R1+0x8a0] ;  /* 0x0008a00001ef7983 */ /* 0x000ea80000300800 */
[----:B------:R-:W-:Y:S02]  /*ccf10*/  ISETP.GE.AND P0, PT, R16, R197, PT ;  /* 0x000000c51000720c */ /* 0x000fe40003f06270 */
[----:B------:R-:W2:Y:S04]  /*ccf20*/  LDL.LU R16, [R1+0xca0] ;  /* 0x000ca00001107983 */ /* 0x000ea80000300800 */
[----:B------:R-:W2:Y:S04]  /*ccf30*/  LDL.LU R197, [R1+0x10b0] ;  /* 0x0010b00001c57983 */ /* 0x000ea80000300800 */
[----:B---3--:R1:W-:Y:S04]  /*ccf40*/  @P4 STG.E desc[UR60][R198.64], R237 ;  /* 0x000000edc6004986 */ /* 0x0083e8000c10193c */
[----:B----4-:R3:W-:Y:S01]  /*ccf50*/  @P3 STG.E desc[UR60][R232.64], R234 ;  /* 0x000000eae8003986 */ /* 0x0107e2000c10193c */
[----:B------:R-:W-:-:S02]  /*ccf60*/  ISETP.LT.AND P3, PT, R13, R244, !P2 ;  /* 0x000000f40d00720c */ /* 0x000fc40005761270 */
[----:B------:R-:W-:Y:S02]  /*ccf70*/  ISETP.LT.AND P4, PT, R17, R246, !P2 ;  /* 0x000000f61100720c */ /* 0x000fe40005781270 */
[----:B------:R-:W-:Y:S01]  /*ccf80*/  ISETP.LT.AND P2, PT, R15, R247, !P2 ;  /* 0x000000f70f00720c */ /* 0x000fe20005741270 */
[----:B------:R-:W4:Y:S01]  /*ccf90*/  LDC R244, c[0x0][0x228] ;  /* 0x00008a00fff47b82 */ /* 0x000f220000000800 */
[----:B------:R-:W4:Y:S07]  /*ccfa0*/  LDL.LU R247, [R1+0xb0] ;  /* 0x0000b00001f77983 */ /* 0x000f2e0000300800 */
[----:B-1----:R-:W1:Y:S01]  /*ccfb0*/  LDC.64 R198, c[0x0][0x228] ;  /* 0x00008a00ffc67b82 */ /* 0x002e620000000a00 */
[----:B------:R-:W-:-:S07]  /*ccfc0*/  ISETP.LT.AND P6, PT, R11, R245, !P0 ;  /* 0x000000f50b00720c */ /* 0x000fce00047c1270 */
[----:B------:R-:W4:Y:S01]  /*ccfd0*/  LDC R245, c[0x0][0x228] ;  /* 0x00008a00fff57b82 */ /* 0x000f220000000800 */
[----:B---3--:R-:W-:-:S04]  /*ccfe0*/  IMAD.WIDE R232, R0, 0x4, R2 ;  /* 0x0000000400e87825 */ /* 0x008fc800078e0202 */
[----:B------:R-:W-:-:S03]  /*ccff0*/  IMAD.WIDE R236, R0, 0x4, R8 ;  /* 0x0000000400ec7825 */ /* 0x000fc600078e0208 */
[----:B------:R-:W3:Y:S01]  /*cd000*/  LDC R246, c[0x0][0x228] ;  /* 0x00008a00fff67b82 */ /* 0x000ee20000000800 */
[----:B------:R2:W-:Y:S01]  /*cd010*/  @P5 STG.E desc[UR60][R232.64], R235 ;  /* 0x000000ebe8005986 */ /* 0x0005e2000c10193c */
[----:B------:R-:W-:-:S03]  /*cd020*/  ISETP.LT.AND P5, PT, R13, R252, !P0 ;  /* 0x000000fc0d00720c */ /* 0x000fc600047a1270 */
[----:B------:R-:W3:Y:S01]  /*cd030*/  LDL.LU R252, [R1+0x4b0] ;  /* 0x0004b00001fc7983 */ /* 0x000ee20000300800 */
[----:B--2---:R-:W-:-:S05]  /*cd040*/  IMAD.WIDE R232, R0, 0x4, R4 ;  /* 0x0000000400e87825 */ /* 0x004fca00078e0204 */
[----:B------:R2:W-:Y:S04]  /*cd050*/  @P3 STG.E desc[UR60][R232.64], R238 ;  /* 0x000000eee8003986 */ /* 0x0005e8000c10193c */
[----:B--2---:R-:W2:Y:S01]  /*cd060*/  LDL.LU R233, [R1+0x14a0] ;  /* 0x0014a00001e97983 */ /* 0x004ea20000300800 */
[----:B------:R-:W1:Y:S01]  /*cd070*/  LDC R238, c[0x0][0x228] ;  /* 0x00008a00ffee7b82 */ /* 0x000e620000000800 */
[C---:B------:R-:W-:Y:S01]  /*cd080*/  IMAD.WIDE R234, R0.reuse, 0x4, R6 ;  /* 0x0000000400ea7825 */ /* 0x040fe200078e0206 */
[----:B------:R-:W-:-:S04]  /*cd090*/  IADD3 R0, R0, R14, RZ ;  /* 0x0000000e00007210 */ /* 0x000fc80007ffe0ff */
[----:B--2---:R-:W-:Y:S04]  /*cd0a0*/  @P4 STG.E desc[UR60][R234.64], R233 ;  /* 0x000000e9ea004986 */ /* 0x004fe8000c10193c */
[----:B------:R2:W-:Y:S04]  /*cd0b0*/  @P2 STG.E desc[UR60][R236.64], R16 ;  /* 0x00000010ec002986 */ /* 0x0005e8000c10193c */
[----:B--2---:R-:W2:Y:S01]  /*cd0c0*/  LDL.LU R236, [R1+0x1c94] ;  /* 0x001c940001ec7983 */ /* 0x004ea20000300800 */
[----:B-1----:R-:W-:Y:S01]  /*cd0d0*/  ISETP.LT.AND P2, PT, R17, R238, !P0 ;  /* 0x000000ee1100720c */ /* 0x002fe20004741270 */
[----:B------:R-:W-:-:S04]  /*cd0e0*/  IMAD.WIDE R232, R0, 0x4, R2 ;  /* 0x0000000400e87825 */ /* 0x000fc800078e0202 */
[----:B------:R-:W-:Y:S02]  /*cd0f0*/  VIADD R16, R10, 0x5a ;  /* 0x0000005a0a107836 */ /* 0x000fe40000000000 */
[----:B------:R-:W-:Y:S01]  /*cd100*/  IMAD.WIDE R234, R0, 0x4, R4 ;  /* 0x0000000400ea7825 */ /* 0x000fe200078e0204 */
[----:B------:R-:W-:Y:S01]  /*cd110*/  ISETP.LT.AND P0, PT, R15, R196, !P0 ;  /* 0x000000c40f00720c */ /* 0x000fe20004701270 */
[----:B------:R-:W1:Y:S01]  /*cd120*/  LDC R238, c[0x0][0x228] ;  /* 0x00008a00ffee7b82 */ /* 0x000e620000000800 */
[----:B------:R3:W-:Y:S01]  /*cd130*/  @P6 STG.E desc[UR60][R232.64], R197 ;  /* 0x000000c5e8006986 */ /* 0x0007e2000c10193c */
[----:B------:R-:W-:-:S03]  /*cd140*/  ISETP.GE.AND P6, PT, R16, R199, PT ;  /* 0x000000c71000720c */ /* 0x000fc60003fc6270 */
[----:B------:R3:W-:Y:S01]  /*cd150*/  @P5 STG.E desc[UR60][R234.64], R239 ;  /* 0x000000efea005986 */ /* 0x0007e2000c10193c */
[----:B----4-:R-:W-:-:S03]  /*cd160*/  ISETP.LT.AND P3, PT, R11, R244, !P6 ;  /* 0x000000f40b00720c */ /* 0x010fc60007761270 */
[----:B------:R-:W4:Y:S01]  /*cd170*/  LDL.LU R244, [R1+0x14a4] ;  /* 0x0014a40001f47983 */ /* 0x000f220000300800 */
[----:B---3--:R-:W-:-:S04]  /*cd180*/  IMAD.WIDE R196, R0, 0x4, R6 ;  /* 0x0000000400c47825 */ /* 0x008fc800078e0206 */
[----:B------:R-:W-:Y:S01]  /*cd190*/  IMAD.WIDE R232, R0, 0x4, R8 ;  /* 0x0000000400e87825 */ /* 0x000fe200078e0208 */
[----:B------:R-:W3:Y:S03]  /*cd1a0*/  LDC R234, c[0x0][0x22c] ;  /* 0x00008b00ffea7b82 */ /* 0x000ee60000000800 */
[----:B------:R-:W-:-:S05]  /*cd1b0*/  VIADD R16, R10, 0x5b ;  /* 0x0000005b0a107836 */ /* 0x000fca0000000000 */
[----:B------:R-:W1:Y:S01]  /*cd1c0*/  LDC R235, c[0x0][0x228] ;  /* 0x00008a00ffeb7b82 */ /* 0x000e620000000800 */
[----:B------:R3:W-:Y:S01]  /*cd1d0*/  @P2 STG.E desc[UR60][R196.64], R252 ;  /* 0x000000fcc4002986 */ /* 0x0007e2000c10193c */
[----:B------:R-:W-:-:S06]  /*cd1e0*/  ISETP.LT.AND P2, PT, R13, R245, !P6 ;  /* 0x000000f50d00720c */ /* 0x000fcc0007741270 */
[----:B------:R-:W1:Y:S01]  /*cd1f0*/  LDC R239, c[0x0][0x228] ;  /* 0x00008a00ffef7b82 */ /* 0x000e620000000800 */
[----:B---3--:R-:W3:Y:S04]  /*cd200*/  LDL.LU R252, [R1+0xca4] ;  /* 0x000ca40001fc7983 */ /* 0x008ee80000300800 */
[----:B------:R-:W4:Y:S01]  /*cd210*/  LDL.LU R245, [R1+0x18a4] ;  /* 0x0018a40001f57983 */ /* 0x000f220000300800 */
[----:B------:R-:W-:-:S03]  /*cd220*/  IADD3 R0, R0, R14, RZ ;  /* 0x0000000e00007210 */ /* 0x000fc60007ffe0ff */
[----:B------:R1:W-:Y:S04]  /*cd230*/  @P0 STG.E desc[UR60][R232.64], R247 ;  /* 0x000000f7e8000986 */ /* 0x0003e8000c10193c */
[----:B------:R-:W3:Y:S01]  /*cd240*/  LDL.LU R237, [R1+0x10b4] ;  /* 0x0010b40001ed7983 */ /* 0x000ee20000300800 */
[C---:B------:R-:W-:Y:S01]  /*cd250*/  IMAD.WIDE R196, R0.reuse, 0x4, R2 ;  /* 0x0000000400c47825 */ /* 0x040fe200078e0202 */
[----:B------:R-:W-:Y:S01]  /*cd260*/  ISETP.LT.AND P0, PT, R17, R246, !P6 ;  /* 0x000000f61100720c */ /* 0x000fe20007701270 */
[----:B-1----:R-:W1:Y:S01]  /*cd270*/  LDC.64 R232, c[0x0][0x228] ;  /* 0x00008a00ffe87b82 */ /* 0x002e620000000a00 */
[----:B------:R-:W-:Y:S01]  /*cd280*/  ISETP.LT.AND P6, PT, R15, R198, !P6 ;  /* 0x000000c60f00720c */ /* 0x000fe200077c1270 */
[C---:B------:R-:W-:Y:S01]  /*cd290*/  IMAD.WIDE R198, R0.reuse, 0x4, R4 ;  /* 0x0000000400c67825 */ /* 0x040fe200078e0204 */
[----:B------:R-:W3:Y:S05]  /*cd2a0*/  LDL.LU R247, [R1+0x4b4] ;  /* 0x0004b40001f77983 */ /* 0x000eea0000300800 */
[----:B------:R-:W1:Y:S01]  /*cd2b0*/  LDC R246, c[0x0][0x228] ;  /* 0x00008a00fff67b82 */ /* 0x000e620000000800 */
[----:B--2---:R2:W-:Y:S07]  /*cd2c0*/  @P3 STG.E desc[UR60][R196.64], R236 ;  /* 0x000000ecc4003986 */ /* 0x0045ee000c10193c */
[----:B--2---:R-:W2:Y:S01]  /*cd2d0*/  LDC R236, c[0x0][0x22c] ;  /* 0x00008b00ffec7b82 */ /* 0x004ea20000000800 */
[----:B------:R-:W-:Y:S01]  /*cd2e0*/  IMAD.WIDE R196, R0, 0x4, R6 ;  /* 0x0000000400c47825 */ /* 0x000fe200078e0206 */
[----:B--2---:R-:W-:-:S02]  /*cd2f0*/  ISETP.GE.AND P4, PT, R16, R236, PT ;  /* 0x000000ec1000720c */ /* 0x004fc40003f86270 */
[----:B------:R-:W-:Y:S01]  /*cd300*/  IADD3 R16, R10, 0xf5, RZ ;  /* 0x000000f50a107810 */ /* 0x000fe20007ffe0ff */
[----:B----4-:R2:W-:Y:S04]  /*cd310*/  @P2 STG.E desc[UR60][R198.64], R245 ;  /* 0x000000f5c6002986 */ /* 0x0105e8000c10193c */
[----:B------:R4:W-:Y:S01]  /*cd320*/  @P0 STG.E desc[UR60][R196.64], R244 ;  /* 0x000000f4c4000986 */ /* 0x0009e2000c10193c */
[----:B------:R-:W1:Y:S01]  /*cd330*/  LDC R236, c[0x0][0x228] ;  /* 0x00008a00ffec7b82 */ /* 0x000e620000000800 */
[----:B------:R-:W-:Y:S02]  /*cd340*/  ISETP.GE.AND P2, PT, R16, R234, PT ;  /* 0x000000ea1000720c */ /* 0x000fe40003f46270 */
[----:B------:R-:W3:Y:S01]  /*cd350*/  LDL.LU R16, [R1+0x8a4] ;  /* 0x0008a40001107983 */ /* 0x000ee20000300800 */
[----:B--2---:R-:W-:-:S02]  /*cd360*/  VIADD R198, R10, 0x5c ;  /* 0x0000005c0ac67836 */ /* 0x004fc40000000000 */
[C---:B----4-:R-:W-:Y:S02]  /*cd370*/  IMAD.WIDE R196, R0.reuse, 0x4, R8 ;  /* 0x0000000400c47825 */ /* 0x050fe400078e0208 */
[----:B------:R-:W2:Y:S01]  /*cd380*/  LDC R244, c[0x0][0x22c] ;  /* 0x00008b00fff47b82 */ /* 0x000ea20000000800 */
[----:B------:R-:W-:Y:S02]  /*cd390*/  ISETP.LT.AND P5, PT, R11, R235, !P4 ;  /* 0x000000eb0b00720c */ /* 0x000fe400067a1270 */
[----:B------:R-:W-:Y:S02]  /*cd3a0*/  ISETP.LT.AND P3, PT, R13, R238, !P4 ;  /* 0x000000ee0d00720c */ /* 0x000fe40006761270 */
[----:B------:R-:W-:Y:S01]  /*cd3b0*/  IADD3 R0, R0, R14, RZ ;  /* 0x0000000e00007210 */ /* 0x000fe20007ffe0ff */
[----:B---3--:R3:W-:Y:S01]  /*cd3c0*/  @P6 STG.E desc[UR60][R196.64], R252 ;  /* 0x000000fcc4006986 */ /* 0x0087e2000c10193c */
[----:B-1----:R-:W-:Y:S02]  /*cd3d0*/  ISETP.GE.AND P6, PT, R198, R233, PT ;  /* 0x000000e9c600720c */ /* 0x002fe40003fc6270 */
[----:B------:R-:W-:Y:S01]  /*cd3e0*/  ISETP.LT.AND P0, PT, R17, R239, !P4 ;  /* 0x000000ef1100720c */ /* 0x000fe20006701270 */
[----:B------:R-:W1:Y:S08]  /*cd3f0*/  LDC R238, c[0x0][0x228] ;  /* 0x00008a00ffee7b82 */ /* 0x000e700000000800 */
[----:B------:R-:W4:Y:S01]  /*cd400*/  LDC R245, c[0x0][0x228] ;  /* 0x00008a00fff57b82 */ /* 0x000f220000000800 */
[----:B---3--:R-:W3:Y:S04]  /*cd410*/  LDL.LU R252, [R1+0x14a8] ;  /* 0x0014a80001fc7983 */ /* 0x008ee80000300800 */
[----:B------:R-:W2:Y:S01]  /*cd420*/  LDL.LU R233, [R1+0xb4] ;  /* 0x0000b40001e97983 */ /* 0x000ea20000300800 */
[----:B------:R-:W-:Y:S01]  /*cd430*/  ISETP.LT.AND P4, PT, R15, R246, !P4 ;  /* 0x000000f60f00720c */ /* 0x000fe20006781270 */
[----:B------:R-:W-:-:S04]  /*cd440*/  IMAD.WIDE R196, R0, 0x4, R2 ;  /* 0x0000000400c47825 */ /* 0x000fc800078e0202 */
[----:B------:R-:W-:-:S04]  /*cd450*/  IMAD.WIDE R198, R0, 0x4, R4 ;  /* 0x0000000400c67825 */ /* 0x000fc800078e0204 */
[C---:B------:R-:W-:Y:S01]  /*cd460*/  IMAD.WIDE R234, R0.reuse, 0x4, R6 ;  /* 0x0000000400ea7825 */ /* 0x040fe200078e0206 */
[----:B------:R-:W4:Y:S04]  /*cd470*/  LDL.LU R246, [R1+0x18a8] ;  /* 0x0018a80001f67983 */ /* 0x000f280000300800 */
[----:B------:R1:W-:Y:S01]  /*cd480*/  @P5 STG.E desc[UR60][R196.64], R237 ;  /* 0x000000edc4005986 */ /* 0x0003e2000c10193c */
[----:B------:R-:W3:Y:S08]  /*cd490*/  LDC R239, c[0x0][0x228] ;  /* 0x00008a00ffef7b82 */ /* 0x000ef00000000800 */
[----:B-1----:R-:W1:Y:S08]  /*cd4a0*/  LDC R237, c[0x0][0x228] ;  /* 0x00008a00ffed7b82 */ /* 0x002e700000000800 */
[----:B------:R-:W3:Y:S01]  /*cd4b0*/  LDC.64 R196, c[0x0][0x228] ;  /* 0x00008a00ffc47b82 */ /* 0x000ee20000000a00 */
[----:B------:R1:W-:Y:S04]  /*cd4c0*/  @P3 STG.E desc[UR60][R198.64], R16 ;  /* 0x00000010c6003986 */ /* 0x0003e8000c10193c */
[----:B------:R1:W-:Y:S02]  /*cd4d0*/  @P0 STG.E desc[UR60][R234.64], R247 ;  /* 0x000000f7ea000986 */ /* 0x0003e4000c10193c */
[----:B-1----:R-:W-:-:S04]  /*cd4e0*/  IMAD.WIDE R198, R0, 0x4, R8 ;  /* 0x0000000400c67825 */ /* 0x002fc800078e0208 */
[----:B------:R-:W-:Y:S01]  /*cd4f0*/  VIADD R16, R10, 0x5d ;  /* 0x0000005d0a107836 */ /* 0x000fe20000000000 */
[----:B------:R-:W3:Y:S04]  /*cd500*/  LDL.LU R247, [R1+0xca8] ;  /* 0x000ca80001f77983 */ /* 0x000ee80000300800 */
[----:B--2---:R1:W-:Y:S01]  /*cd510*/  @P4 STG.E desc[UR60][R198.64], R233 ;  /* 0x000000e9c6004986 */ /* 0x0043e2000c10193c */
[----:B------:R-:W-:-:S03]  /*cd520*/  ISETP.GE.AND P4, PT, R16, R244, PT ;  /* 0x000000f41000720c */ /* 0x000fc60003f86270 */
[----:B------:R-:W2:Y:S01]  /*cd530*/  LDL.LU R16, [R1+0x1c98] ;  /* 0x001c980001107983 */ /* 0x000ea20000300800 */
[----:B------:R-:W-:Y:S02]  /*cd540*/  ISETP.LT.AND P3, PT, R11, R236, !P6 ;  /* 0x000000ec0b00720c */ /* 0x000fe40007761270 */
[----:B------:R-:W-:Y:S02]  /*cd550*/  ISETP.LT.AND P0, PT, R13, R237, !P6 ;  /* 0x000000ed0d00720c */ /* 0x000fe40007701270 */
[----:B------:R-:W-:Y:S02]  /*cd560*/  IADD3 R0, R0, R14, RZ ;  /* 0x0000000e00007210 */ /* 0x000fe40007ffe0ff */
[----:B------:R-:W-:Y:S02]  /*cd570*/  ISETP.LT.AND P5, PT, R17, R238, !P6 ;  /* 0x000000ee1100720c */ /* 0x000fe400077a1270 */
[----:B------:R-:W-:Y:S01]  /*cd580*/  ISETP.LT.AND P6, PT, R15, R232, !P6 ;  /* 0x000000e80f00720c */ /* 0x000fe200077c1270 */
[----:B------:R-:W3:Y:S01]  /*cd590*/  LDL.LU R244, [R1+0x10b8] ;  /* 0x0010b80001f47983 */ /* 0x000ee20000300800 */
[----:B------:R-:W3:Y:S01]  /*cd5a0*/  LDC R236, c[0x0][0x228] ;  /* 0x00008a00ffec7b82 */ /* 0x000ee20000000800 */
[----:B------:R-:W-:-:S04]  /*cd5b0*/  IMAD.WIDE R234, R0, 0x4, R6 ;  /* 0x0000000400ea7825 */ /* 0x000fc800078e0206 */
[----:B-1----:R-:W-:-:S04]  /*cd5c0*/  IMAD.WIDE R198, R0, 0x4, R2 ;  /* 0x0000000400c67825 */ /* 0x002fc800078e0202 */
[----:B------:R-:W-:Y:S01]  /*cd5d0*/  IMAD.WIDE R232, R0, 0x4, R4 ;  /* 0x0000000400e87825 */ /* 0x000fe200078e0204 */
[----:B------:R-:W1:Y:S08]  /*cd5e0*/  LDC R237, c[0x0][0x228] ;  /* 0x00008a00ffed7b82 */ /* 0x000e700000000800 */
[----:B------:R-:W1:Y:S01]  /*cd5f0*/  LDC R238, c[0x0][0x228] ;  /* 0x00008a00ffee7b82 */ /* 0x000e620000000800 */
[----:B--2---:R2:W-:Y:S04]  /*cd600*/  @P3 STG.E desc[UR60][R198.64], R16 ;  /* 0x00000010c6003986 */ /* 0x0045e8000c10193c */
[----:B----4-:R4:W-:Y:S01]  /*cd610*/  @P0 STG.E desc[UR60][R232.64], R246 ;  /* 0x000000f6e8000986 */ /* 0x0109e2000c10193c */
[----:B------:R-:W-:-:S03]  /*cd620*/  ISETP.LT.AND P3, PT, R13, R245, !P4 ;  /* 0x000000f50d00720c */ /* 0x000fc60006761270 */
[----:B---3--:R3:W-:Y:S04]  /*cd630*/  @P5 STG.E desc[UR60][R234.64], R252 ;  /* 0x000000fcea005986 */ /* 0x0087e8000c10193c */
[----:B------:R-:W3:Y:S01]  /*cd640*/  LDL.LU R245, [R1+0x4b8] ;  /* 0x0004b80001f57983 */ /* 0x000ee20000300800 */
[----:B--2---:R-:W-:Y:S02]  /*cd650*/  VIADD R16, R10, 0x5e ;  /* 0x0000005e0a107836 */ /* 0x004fe40000000000 */
[----:B----4-:R-:W-:Y:S01]  /*cd660*/  IMAD.WIDE R232, R0, 0x4, R8 ;  /* 0x0000000400e87825 */ /* 0x010fe200078e0208 */
[----:B------:R-:W2:Y:S01]  /*cd670*/  LDC.64 R198, c[0x0][0x228] ;  /* 0x00008a00ffc67b82 */ /* 0x000ea20000000a00 */
[----:B---3--:R-:W3:Y:S04]  /*cd680*/  LDL.LU R252, [R1+0x1c9c] ;  /* 0x001c9c0001fc7983 */ /* 0x008ee80000300800 */
[----:B------:R4:W-:Y:S01]  /*cd690*/  @P6 STG.E desc[UR60][R232.64], R247 ;  /* 0x000000f7e8006986 */ /* 0x0009e2000c10193c */
[----:B------:R-:W-:-:S03]  /*cd6a0*/  ISETP.GE.AND P6, PT, R16, R197, PT ;  /* 0x000000c51000720c */ /* 0x000fc60003fc6270 */
[----:B------:R-:W2:Y:S04]  /*cd6b0*/  LDL.LU R16, [R1+0x8a8] ;  /* 0x0008a80001107983 */ /* 0x000ea80000300800 */
[----:B------:R-:W3:Y:S01]  /*cd6c0*/  LDL.LU R197, [R1+0xb8] ;  /* 0x0000b80001c57983 */ /* 0x000ee20000300800 */
[----:B------:R-:W-:Y:S02]  /*cd6d0*/  ISETP.LT.AND P0, PT, R11, R239, !P4 ;  /* 0x000000ef0b00720c */ /* 0x000fe40006701270 */
[----:B------:R-:W-:Y:S02]  /*cd6e0*/  ISETP.LT.AND P5, PT, R17, R236, !P4 ;  /* 0x000000ec1100720c */ /* 0x000fe400067a1270 */
[----:B------:R-:W-:Y:S02]  /*cd6f0*/  IADD3 R0, R0, R14, RZ ;  /* 0x0000000e00007210 */ /* 0x000fe40007ffe0ff */
[----:B-1----:R-:W-:Y:S01]  /*cd700*/  ISETP.LT.AND P4, PT, R15, R237, !P4 ;  /* 0x000000ed0f00720c */ /* 0x002fe20006781270 */
[----:B------:R-:W1:Y:S08]  /*cd710*/  LDC R239, c[0x0][0x228] ;  /* 0x00008a00ffef7b82 */ /* 0x000e700000000800 */
[----:B------:R-:W1:Y:S08]  /*cd720*/  LDC R246, c[0x0][0x228] ;  /* 0x00008a00fff67b82 */ /* 0x000e700000000800 */
[----:B----4-:R-:W4:Y:S01]  /*cd730*/  LDC R247, c[0x0][0x228] ;  /* 0x00008a00fff77b82 */ /* 0x010f220000000800 */
[----:B------:R-:W-:-:S04]  /*cd740*/  IMAD.WIDE R234, R0, 0x4, R4 ;  /* 0x0000000400ea7825 */ /* 0x000fc800078e0204 */
[----:B------:R-:W-:-:S04]  /*cd750*/  IMAD.WIDE R232, R0, 0x4, R2 ;  /* 0x0000000400e87825 */ /* 0x000fc800078e0202 */
[C---:B------:R-:W-:Y:S01]  /*cd760*/  IMAD.WIDE R236, R0.reuse, 0x4, R6 ;  /* 0x0000000400ec7825 */ /* 0x040fe200078e0206 */
[----:B------:R1:W-:Y:S03]  /*cd770*/  @P0 STG.E desc[UR60][R232.64], R244 ;  /* 0x000000f4e8000986 */ /* 0x0003e6000c10193c */
[----:B-1----:R-:W-:Y:S01]  /*cd780*/  IMAD.WIDE R232, R0, 0x4, R8 ;  /* 0x0000000400e87825 */ /* 0x002fe200078e0208 */
[----:B------:R-:W1:Y:S01]  /*cd790*/  LDC R244, c[0x0][0x228] ;  /* 0x00008a00fff47b82 */ /* 0x000e620000000800 */
[----:B--2---:R2:W-:Y:S04]  /*cd7a0*/  @P3 STG.E desc[UR60][R234.64], R16 ;  /* 0x00000010ea003986 */ /* 0x0045e8000c10193c */
[----:B------:R4:W-:Y:S04]  /*cd7b0*/  @P5 STG.E desc[UR60][R236.64], R245 ;  /* 0x000000f5ec005986 */ /* 0x0009e8000c10193c */
[----:B---3--:R3:W-:Y:S01]  /*cd7c0*/  @P4 STG.E desc[UR60][R232.64], R197 ;  /* 0x000000c5e8004986 */ /* 0x0087e2000c10193c */
[----:B--2---:R-:W-:-:S03]  /*cd7d0*/  VIADD R16, R10, 0x5f ;  /* 0x0000005f0a107836 */ /* 0x004fc60000000000 */
[----:B----4-:R-:W2:Y:S04]  /*cd7e0*/  LDL.LU R236, [R1+0x18ac] ;  /* 0x0018ac0001ec7983 */ /* 0x010ea80000300800 */
[----:B------:R-:W4:Y:S01]  /*cd7f0*/  LDL.LU R237, [R1+0x14ac] ;  /* 0x0014ac0001ed7983 */ /* 0x000f220000300800 */
[----:B------:R-:W-:Y:S01]  /*cd800*/  ISETP.LT.AND P3, PT, R11, R238, !P6 ;  /* 0x000000ee0b00720c */ /* 0x000fe20007761270 */
[----:B------:R-:W4:Y:S01]  /*cd810*/  LDC R245, c[0x0][0x22c] ;  /* 0x00008b00fff57b82 */ /* 0x000f220000000800 */
[----:B------:R-:W-:-:S07]  /*cd820*/  ISETP.GE.AND P4, PT, R16, R199, PT ;  /* 0x000000c71000720c */ /* 0x000fce0003f86270 */
[----:B------:R-:W4:Y:S01]  /*cd830*/  LDC R238, c[0x0][0x228] ;  /* 0x00008a00ffee7b82 */ /* 0x000f220000000800 */
[----:B------:R-:W4:Y:S01]  /*cd840*/  LDL.LU R199, [R1+0xcac] ;  /* 0x000cac0001c77983 */ /* 0x000f220000300800 */
[----:B-1----:R-:W-:Y:S02]  /*cd850*/  ISETP.LT.AND P0, PT, R13, R244, !P6 ;  /* 0x000000f40d00720c */ /* 0x002fe40007701270 */
[----:B------:R-:W-:Y:S02]  /*cd860*/  IADD3 R0, R0, R14, RZ ;  /* 0x0000000e00007210 */ /* 0x000fe40007ffe0ff */
[----:B------:R-:W-:Y:S02]  /*cd870*/  ISETP.LT.AND P5, PT, R17, R239, !P6 ;  /* 0x000000ef1100720c */ /* 0x000fe400077a1270 */
[----:B------:R-:W-:Y:S01]  /*cd880*/  ISETP.LT.AND P6, PT, R15, R196, !P6 ;  /* 0x000000c40f00720c */ /* 0x000fe200077c1270 */
[----:B------:R-:W-:Y:S01]  /*cd890*/  VIADD R16, R10, 0x60 ;  /* 0x000000600a107836 */ /* 0x000fe20000000000 */
[----:B------:R-:W1:Y:S01]  /*cd8a0*/  LDC R244, c[0x0][0x228] ;  /* 0x00008a00fff47b82 */ /* 0x000e620000000800 */
[----:B---3--:R-:W-:-:S04]  /*cd8b0*/  IMAD.WIDE R196, R0, 0x4, R2 ;  /* 0x0000000400c47825 */ /* 0x008fc800078e0202 */
[----:B------:R-:W-:-:S04]  /*cd8c0*/  IMAD.WIDE R232, R0, 0x4, R4 ;  /* 0x0000000400e87825 */ /* 0x000fc800078e0204 */
[----:B------:R-:W-:Y:S01]  /*cd8d0*/  IMAD.WIDE R234, R0, 0x4, R6 ;  /* 0x0000000400ea7825 */ /* 0x000fe200078e0206 */
[----:B------:R-:W3:Y:S01]  /*cd8e0*/  LDC R239, c[0x0][0x228] ;  /* 0x00008a00ffef7b82 */ /* 0x000ee20000000800 */
[----:B------:R1:W-:Y:S04]  /*cd8f0*/  @P3 STG.E desc[UR60][R196.64], R252 ;  /* 0x000000fcc4003986 */ /* 0x0003e8000c10193c */
[----:B-1----:R-:W3:Y:S03]  /*cd900*/  LDL.LU R252, [R1+0xbc] ;  /* 0x0000bc0001fc7983 */ /* 0x002ee60000300800 */
[----:B------:R-:W1:Y:S01]  /*cd910*/  LDC.64 R196, c[0x0][0x228] ;  /* 0x00008a00ffc47b82 */ /* 0x000e620000000a00 */
[----:B--2---:R2:W-:Y:S04]  /*cd920*/  @P0 STG.E desc[UR60][R232.64], R236 ;  /* 0x000000ece8000986 */ /* 0x0045e8000c10193c */
[----:B----4-:R4:W-:Y:S01]  /*cd930*/  @P5 STG.E desc[UR60][R234.64], R237 ;  /* 0x000000edea005986 */ /* 0x0109e2000c10193c */
[----:B------:R-:W-:-:S03]  /*cd940*/  ISETP.LT.AND P5, PT, R17, R238, !P4 ;  /* 0x000000ee1100720c */ /* 0x000fc600067a1270 */
[----:B------:R-:W3:Y:S01]  /*cd950*/  LDL.LU R238, [R1+0x4bc] ;  /* 0x0004bc0001ee7983 */ /* 0x000ee20000300800 */
[----:B--2---:R-:W-:Y:S01]  /*cd960*/  IMAD.WIDE R232, R0, 0x4, R8 ;  /* 0x0000000400e87825 */ /* 0x004fe200078e0208 */
[----:B------:R-:W2:Y:S08]  /*cd970*/  LDC R236, c[0x0][0x228] ;  /* 0x00008a00ffec7b82 */ /* 0x000eb00000000800 */
[----:B----4-:R-:W4:Y:S01]  /*cd980*/  LDC R237, c[0x0][0x228] ;  /* 0x00008a00ffed7b82 */ /* 0x010f220000000800 */
[----:B------:R1:W-:Y:S01]  /*cd990*/  @P6 STG.E desc[UR60][R232.64], R199 ;  /* 0x000000c7e8006986 */ /* 0x0003e2000c10193c */
[----:B------:R-:W-:-:S03]  /*cd9a0*/  ISETP.GE.AND P6, PT, R16, R245, PT ;  /* 0x000000f51000720c */ /* 0x000fc60003fc6270 */
[----:B------:R-:W2:Y:S04]  /*cd9b0*/  LDL.LU R16, [R1+0x10bc] ;  /* 0x0010bc0001107983 */ /* 0x000ea80000300800 */
[----:B------:R-:W4:Y:S01]  /*cd9c0*/  LDL.LU R245, [R1+0x8ac] ;  /* 0x0008ac0001f57983 */ /* 0x000f220000300800 */
[----:B------:R-:W-:Y:S02]  /*cd9d0*/  ISETP.LT.AND P0, PT, R11, R246, !P4 ;  /* 0x000000f60b00720c */ /* 0x000fe40006701270 */
[----:B------:R-:W-:Y:S02]  /*cd9e0*/  ISETP.LT.AND P3, PT, R13, R247, !P4 ;  /* 0x000000f70d00720c */ /* 0x000fe40006761270 */
[----:B------:R-:W-:Y:S02]  /*cd9f0*/  IADD3 R0, R0, R14, RZ ;  /* 0x0000000e00007210 */ /* 0x000fe40007ffe0ff */
[----:B------:R-:W-:Y:S01]  /*cda00*/  ISETP.LT.AND P4, PT, R15, R198, !P4 ;  /* 0x000000c60f00720c */ /* 0x000fe20006781270 */
[----:B------:R-:W3:Y:S08]  /*cda10*/  LDC R247, c[0x0][0x228] ;  /* 0x00008a00fff77b82 */ /* 0x000ef00000000800 */
[----:B------:R-:W3:Y:S01]  /*cda20*/  LDC R246, c[0x0][0x228] ;  /* 0x00008a00fff67b82 */ /* 0x000ee20000000800 */
[----:B-1----:R-:W-:-:S04]  /*cda30*/  IMAD.WIDE R198, R0, 0x4, R2 ;  /* 0x0000000400c67825 */ /* 0x002fc800078e0202 */
[----:B------:R-:W-:-:S04]  /*cda40*/  IMAD.WIDE R232, R0, 0x4, R4 ;  /* 0x0000000400e87825 */ /* 0x000fc800078e0204 */
[----:B------:R-:W-:Y:S01]  /*cda50*/  IMAD.WIDE R234, R0, 0x4, R6 ;  /* 0x0000000400ea7825 */ /* 0x000fe200078e0206 */
[----:B--2---:R1:W-:Y:S04]  /*cda60*/  @P0 STG.E desc[UR60][R198.64], R16 ;  /* 0x00000010c6000986 */ /* 0x0043e8000c10193c */
[----:B----4-:R-:W-:Y:S04]  /*cda70*/  @P3 STG.E desc[UR60][R232.64], R245 ;  /* 0x000000f5e8003986 */ /* 0x010fe8000c10193c */
[----:B---3--:R2:W-:Y:S01]  /*cda80*/  @P5 STG.E desc[UR60][R234.64], R238 ;  /* 0x000000eeea005986 */ /* 0x0085e2000c10193c */
[----:B------:R-:W-:-:S03]  /*cda90*/  ISETP.LT.AND P5, PT, R17, R236, !P6 ;  /* 0x000000ec1100720c */ /* 0x000fc600077a1270 */
[----:B------:R-:W3:Y:S01]  /*cdaa0*/  LDL.LU R236, [R1+0x14b0] ;  /* 0x0014b00001ec7983 */ /* 0x000ee20000300800 */
[----:B-1----:R-:W-:-:S04]  /*cdab0*/  IMAD.WIDE R198, R0, 0x4, R8 ;  /* 0x0000000400c67825 */ /* 0x002fc800078e0208 */
[----:B------:R-:W-:Y:S01]  /*cdac0*/  VIADD R16, R10, 0x61 ;  /* 0x000000610a107836 */ /* 0x000fe20000000000 */
[----:B------:R-:W-:Y:S02]  /*cdad0*/  ISETP.LT.AND P0, PT, R13, R244, !P6 ;  /* 0x000000f40d00720c */ /* 0x000fe40007701270 */
[----:B------:R-:W-:Y:S01]  /*cdae0*/  ISETP.LT.AND P3, PT, R11, R239, !P6 ;  /* 0x000000ef0b00720c */ /* 0x000fe20007761270 */
[----:B--2---:R-:W1:Y:S01]  /*cdaf0*/  LDC R238, c[0x0][0x228] ;  /* 0x00008a00ffee7b82 */ /* 0x004e620000000800 */
[----:B------:R2:W-:Y:S01]  /*cdb00*/  @P4 STG.E desc[UR60][R198.64], R252 ;  /* 0x000000fcc6004986 */ /* 0x0005e2000c10193c */
[----:B------:R-:W-:Y:S02]  /*cdb10*/  ISETP.GE.AND P4, PT, R16, R197, PT ;  /* 0x000000c51000720c */ /* 0x000fe40003f86270 */
[----:B------:R-:W-:-:S04]  /*cdb20*/  ISETP.LT.AND P6, PT, R15, R237, !P6 ;  /* 0x000000ed0f00720c */ /* 0x000fc800077c1270 */
[----:B------:R-:W4:Y:S01]  /*cdb30*/  LDC R244, c[0x0][0x22c] ;  /* 0x00008b00fff47b82 */ /* 0x000f220000000800 */
[----:B------:R-:W-:-:S07]  /*cdb40*/  IADD3 R0, R0, R14, RZ ;  /* 0x0000000e00007210 */ /* 0x000fce0007ffe0ff */
[----:B------:R-:W1:Y:S08]  /*cdb50*/  LDC R245, c[0x0][0x228] ;  /* 0x00008a00fff57b82 */ /* 0x000e700000000800 */
[----:B------:R-:W1:Y:S01]  /*cdb60*/  LDC R239, c[0x0][0x228] ;  /* 0x00008a00ffef7b82 */ /* 0x000e620000000800 */
[----:B--2---:R-:W2:Y:S04]  /*cdb70*/  LDL.LU R252, [R1+0x4c0] ;  /* 0x0004c00001fc7983 */ /* 0x004ea80000300800 */
[----:B------:R-:W4:Y:S04]  /*cdb80*/  LDL.LU R16, [R1+0x18b0] ;  /* 0x0018b00001107983 */ /* 0x000f280000300800 */
[----:B------:R-:W2:Y:S04]  /*cdb90*/  LDL.LU R197, [R1+0xcb0] ;  /* 0x000cb00001c57983 */ /* 0x000ea80000300800 */
[----:B------:R-:W3:Y:S01]  /*cdba0*/  LDL.LU R237, [R1+0x1ca0] ;  /* 0x001ca00001ed7983 */ /* 0x000ee20000300800 */
[----:B------:R-:W-:-:S04]  /*cdbb0*/  IMAD.WIDE R198, R0, 0x4, R2 ;  /* 0x0000000400c67825 */ /* 0x000fc800078e0202 */
[----:B------:R-:W-:-:S04]  /*cdbc0*/  IMAD.WIDE R232, R0, 0x4, R4 ;  /* 0x0000000400e87825 */ /* 0x000fc800078e0204 */
[----:B------:R-:W-:Y:S01]  /*cdbd0*/  IMAD.WIDE R234, R0, 0x4, R6 ;  /* 0x0000000400ea7825 */ /* 0x000fe200078e0206 */
[----:B---3--:R3:W-:Y:S04]  /*cdbe0*/  @P3 STG.E desc[UR60][R198.64], R237 ;  /* 0x000000edc6003986 */ /* 0x0087e8000c10193c */
[----:B----4-:R4:W-:Y:S01]  /*cdbf0*/  @P0 STG.E desc[UR60][R232.64], R16 ;  /* 0x00000010e8000986 */ /* 0x0109e2000c10193c */
[----:B------:R-:W-:-:S03]  /*cdc00*/  ISETP.LT.AND P3, PT, R13, R247, !P4 ;  /* 0x000000f70d00720c */ /* 0x000fc60006761270 */
[----:B------:R1:W-:Y:S04]  /*cdc10*/  @P5 STG.E desc[UR60][R234.64], R236 ;  /* 0x000000ecea005986 */ /* 0x0003e8000c10193c */
[----:B------:R-:W2:Y:S01]  /*cdc20*/  LDL.LU R247, [R1+0xc0] ;  /* 0x0000c00001f77983 */ /* 0x000ea20000300800 */
[----:B------:R-:W-:-:S03]  /*cdc30*/  ISETP.LT.AND P0, PT, R11, R246, !P4 ;  /* 0x000000f60b00720c */ /* 0x000fc60006701270 */
[----:B------:R-:W2:Y:S01]  /*cdc40*/  LDL.LU R246, [R1+0x8b0] ;  /* 0x0008b00001f67983 */ /* 0x000ea20000300800 */
[----:B---3--:R-:W3:Y:S01]  /*cdc50*/  LDC.64 R198, c[0x0][0x228] ;  /* 0x00008a00ffc67b82 */ /* 0x008ee20000000a00 */
[----:B----4-:R-:W-:-:S04]  /*cdc60*/  IMAD.WIDE R232, R0, 0x4, R8 ;  /* 0x0000000400e87825 */ /* 0x010fc800078e0208 */
[----:B------:R-:W-:-:S03]  /*cdc70*/  VIADD R16, R10, 0x62 ;  /* 0x000000620a107836 */ /* 0x000fc60000000000 */
[----:B-1----:R-:W1:Y:S08]  /*cdc80*/  LDC R236, c[0x0][0x228] ;  /* 0x00008a00ffec7b82 */ /* 0x002e700000000800 */
[----:B------:R-:W4:Y:S01]  /*cdc90*/  LDC R237, c[0x0][0x228] ;  /* 0x00008a00ffed7b82 */ /* 0x000f220000000800 */
[----:B--2---:R2:W-:Y:S01]  /*cdca0*/  @P6 STG.E desc[UR60][R232.64], R197 ;  /* 0x000000c5e8006986 */ /* 0x0045e2000c10193c */
[----:B------:R-:W-:-:S03]  /*cdcb0*/  ISETP.GE.AND P6, PT, R16, R244, PT ;  /* 0x000000f41000720c */ /* 0x000fc60003fc6270 */
[----:B------:R-:W3:Y:S01]  /*cdcc0*/  LDL.LU R16, [R1+0x10c0] ;  /* 0x0010c00001107983 */ /* 0x000ee20000300800 */
[----:B------:R-:W-:Y:S02]  /*cdcd0*/  IADD3 R0, R0, R14, RZ ;  /* 0x0000000e00007210 */ /* 0x000fe40007ffe0ff */
[----:B------:R-:W-:Y:S02]  /*cdce0*/  ISETP.LT.AND P5, PT, R17, R238, !P4 ;  /* 0x000000ee1100720c */ /* 0x000fe400067a1270 */
[----:B------:R-:W-:Y:S01]  /*cdcf0*/  ISETP.LT.AND P4, PT, R15, R196, !P4 ;  /* 0x000000c40f00720c */ /* 0x000fe20006781270 */
[----:B------:R-:W4:Y:S01]  /*cdd00*/  LDL.LU R244, [R1+0x1ca4] ;  /* 0x001ca40001f47983 */ /* 0x000f220000300800 */
[----:B------:R-:W4:Y:S01]  /*cdd10*/  LDC R238, c[0x0][0x228] ;  /* 0x00008a00ffee7b82 */ /* 0x000f220000000800 */
[----:B--2---:R-:W-:-:S04]  /*cdd20*/  IMAD.WIDE R196, R0, 0x4, R2 ;  /* 0x0000000400c47825 */ /* 0x004fc800078e0202 */
[----:B------:R-:W-:-:S04]  /*cdd30*/  IMAD.WIDE R232, R0, 0x4, R4 ;  /* 0x0000000400e87825 */ /* 0x000fc800078e0204 */
[----:B------:R-:W-:Y:S01]  /*cdd40*/  IMAD.WIDE R234, R0, 0x4, R6 ;  /* 0x0000000400ea7825 */ /* 0x000fe200078e0206 */
[----:B---3--:R2:W-:Y:S04]  /*cdd50*/  @P0 STG.E desc[UR60][R196.64], R16 ;  /* 0x00000010c4000986 */ /* 0x0085e8000c10193c */
[----:B------:R3:W-:Y:S01]  /*cdd60*/  @P3 STG.E desc[UR60][R232.64], R246 ;  /* 0x000000f6e8003986 */ /* 0x0007e2000c10193c */
[----:B------:R-:W-:-:S03]  /*cdd70*/  ISETP.LT.AND P0, PT, R13, R245, !P6 ;  /* 0x000000f50d00720c */ /* 0x000fc60007701270 */
[----:B------:R1:W-:Y:S04]  /*cdd80*/  @P5 STG.E desc[UR60][R234.64], R252 ;  /* 0x000000fcea005986 */ /* 0x0003e8000c10193c */
[----:B------:R-:W4:Y:S01]  /*cdd90*/  LDL.LU R245, [R1+0x14b4] ;  /* 0x0014b40001f57983 */ /* 0x000f220000300800 */
[----:B--2---:R-:W-:Y:S02]  /*cdda0*/  VIADD R16, R10, 0x63 ;  /* 0x000000630a107836 */ /* 0x004fe40000000000 */
[----:B---3--:R-:W-:Y:S01]  /*cddb0*/  IMAD.WIDE R232, R0, 0x4, R8 ;  /* 0x0000000400e87825 */ /* 0x008fe200078e0208 */
[----:B------:R-:W2:Y:S01]  /*cddc0*/  LDC.64 R196, c[0x0][0x228] ;  /* 0x00008a00ffc47b82 */ /* 0x000ea20000000a00 */
[----:B-1----:R-:W3:Y:S04]  /*cddd0*/  LDL.LU R252, [R1+0x10c4] ;  /* 0x0010c40001fc7983 */ /* 0x002ee80000300800 */
[----:B------:R1:W-:Y:S01]  /*cdde0*/  @P4 STG.E desc[UR60][R232.64], R247 ;  /* 0x000000f7e8004986 */ /* 0x0003e2000c10193c */
[----:B------:R-:W-:-:S03]  /*cddf0*/  ISETP.GE.AND P4, PT, R16, R199, PT ;  /* 0x000000c71000720c */ /* 0x000fc60003f86270 */
[----:B------:R-:W2:Y:S04]  /*cde00*/  LDL.LU R16, [R1+0x18b4] ;  /* 0x0018b40001107983 */ /* 0x000ea80000300800 */
[----:B------:R-:W3:Y:S01]  /*cde10*/  LDL.LU R199, [R1+0xcb4] ;  /* 0x000cb40001c77983 */ /* 0x000ee20000300800 */
[----:B------:R-:W-:Y:S02]  /*cde20*/  ISETP.LT.AND P3, PT, R11, R239, !P6 ;  /* 0x000000ef0b00720c */ /* 0x000fe40007761270 */
[----:B------:R-:W-:Y:S02]  /*cde30*/  ISETP.LT.AND P5, PT, R17, R236, !P6 ;  /* 0x000000ec1100720c */ /* 0x000fe400077a1270 */
[----:B------:R-:W-:Y:S02]  /*cde40*/  IADD3 R0, R0, R14, RZ ;  /* 0x0000000e00007210 */ /* 0x000fe40007ffe0ff */
[----:B----4-:R-:W-:Y:S01]  /*cde50*/  ISETP.LT.AND P6, PT, R15, R237, !P6 ;  /* 0x000000ed0f00720c */ /* 0x010fe200077c1270 */
[----:B------:R-:W4:Y:S08]  /*cde60*/  LDC R239, c[0x0][0x228] ;  /* 0x00008a00ffef7b82 */ /* 0x000f300000000800 */
[----:B------:R-:W4:Y:S08]  /*cde70*/  LDC R246, c[0x0][0x228] ;  /* 0x00008a00fff67b82 */ /* 0x000f300000000800 */
[----:B-1----:R-:W1:Y:S01]  /*cde80*/  LDC R247, c[0x0][0x228] ;  /* 0x00008a00fff77b82 */ /* 0x002e620000000800 */
        /* <DEDUP_REMOVED lines=10> */
[----:B-1----:R-:W2:Y:S04]  /*cdf30*/  LDL.LU R236, [R1+0x8b4] ;  /* 0x0008b40001ec7983 */ /* 0x002ea80000300800 */
[----:B------:R-:W2:Y:S01]  /*cdf40*/  LDL.LU R237, [R1+0x4c4] ;  /* 0x0004c40001ed7983 */ /* 0x000ea20000300800 */
[----:B------:R-:W-:Y:S01]  /*cdf50*/  ISETP.LT.AND P0, PT, R11, R238, !P4 ;  /* 0x000000ee0b00720c */ /* 0x000fe20006701270 */
[----:B------:R-:W1:Y:S01]  /*cdf60*/  LDC R245, c[0x0][0x22c] ;  /* 0x00008b00fff57b82 */ /* 0x000e620000000800 */
[----:B------:R-:W-:-:S07]  /*cdf70*/  ISETP.GE.AND P6, PT, R16, R197, PT ;  /* 0x000000c51000720c */ /* 0x000fce0003fc6270 */
[----:B------:R-:W1:Y:S01]  /*cdf80*/  LDC R238, c[0x0][0x228] ;  /* 0x00008a00ffee7b82 */ /* 0x000e620000000800 */
[----:B------:R-:W2:Y:S01]  /*cdf90*/  LDL.LU R197, [R1+0xc4] ;  /* 0x0000c40001c57983 */ /* 0x000ea20000300800 */
[----:B------:R-:W-:Y:S02]  /*cdfa0*/  ISETP.LT.AND P3, PT, R13, R244, !P4 ;  /* 0x000000f40d00720c */ /* 0x000fe40006761270 */
[----:B------:R-:W-:Y:S02]  /*cdfb0*/  IADD3 R0, R0, R14, RZ ;  /* 0x0000000e00007210 */ /* 0x000fe40007ffe0ff */
[----:B----4-:R-:W-:Y:S02]  /*cdfc0*/  ISETP.LT.AND P5, PT, R17, R239, !P4 ;  /* 0x000000ef1100720c */ /* 0x010fe400067a1270 */
[----:B------:R-:W-:Y:S01]  /*cdfd0*/  ISETP.LT.AND P4, PT, R15, R198, !P4 ;  /* 0x000000c60f00720c */ /* 0x000fe20006781270 */
[----:B------:R-:W-:Y:S01]  /*cdfe0*/  VIADD R16, R10, 0x65 ;  /* 0x000000650a107836 */ /* 0x000fe20000000000 */
[----:B------:R-:W4:Y:S01]  /*cdff0*/  LDC R244, c[0x0][0x228] ;  /* 0x00008a00fff47b82 */ /* 0x000f220000000800 */
[----:B---3--:R-:W-:-:S04]  /*ce000*/  IMAD.WIDE R198, R0, 0x4, R2 ;  /* 0x0000000400c67825 */ /* 0x008fc800078e0202 */
[----:B------:R-:W-:-:S04]  /*ce010*/  IMAD.WIDE R232, R0, 0x4, R4 ;  /* 0x0000000400e87825 */ /* 0x000fc800078e0204 */
[----:B------:R-:W-:Y:S01]  /*ce020*/  IMAD.WIDE R234, R0, 0x4, R6 ;  /* 0x0000000400ea7825 */ /* 0x000fe200078e0206 */
[----:B------:R-:W3:Y:S01]  /*ce030*/  LDC R239, c[0x0][0x228] ;  /* 0x00008a00ffef7b82 */ /* 0x000ee20000000800 */
[----:B------:R1:W-:Y:S04]  /*ce040*/  @P0 STG.E desc[UR60][R198.64], R252 ;  /* 0x000000fcc6000986 */ /* 0x0003e8000c10193c */
[----:B-1----:R-:W4:Y:S03]  /*ce050*/  LDL.LU R252, [R1+0xcb8] ;  /* 0x000cb80001fc7983 */ /* 0x002f260000300800 */
[----:B------:R-:W1:Y:S01]  /*ce060*/  LDC.64 R198, c[0x0][0x228] ;  /* 0x00008a00ffc67b82 */ /* 0x000e620000000a00 */
[----:B--2---:R2:W-:Y:S04]  /*ce070*/  @P3 STG.E desc[UR60][R232.64], R236 ;  /* 0x000000ece8003986 */ /* 0x0045e8000c10193c */
[----:B------:R3:W-:Y:S01]  /*ce080*/  @P5 STG.E desc[UR60][R234.64], R237 ;  /* 0x000000edea005986 */ /* 0x0007e2000c10193c */
[----:B------:R-:W-:-:S03]  /*ce090*/  ISETP.LT.AND P5, PT, R17, R238, !P6 ;  /* 0x000000ee1100720c */ /* 0x000fc600077a1270 */
[----:B------:R-:W4:Y:S01]  /*ce0a0*/  LDL.LU R238, [R1+0x14b8] ;  /* 0x0014b80001ee7983 */ /* 0x000f220000300800 */
[----:B--2---:R-:W-:Y:S01]  /*ce0b0*/  IMAD.WIDE R232, R0, 0x4, R8 ;  /* 0x0000000400e87825 */ /* 0x004fe200078e0208 */
[----:B------:R-:W2:Y:S08]  /*ce0c0*/  LDC R236, c[0x0][0x228] ;  /* 0x00008a00ffec7b82 */ /* 0x000eb00000000800 */
[----:B---3--:R-:W3:Y:S01]  /*ce0d0*/  LDC R237, c[0x0][0x228] ;  /* 0x00008a00ffed7b82 */ /* 0x008ee20000000800 */
[----:B------:R1:W-:Y:S01]  /*ce0e0*/  @P4 STG.E desc[UR60][R232.64], R197 ;  /* 0x000000c5e8004986 */ /* 0x0003e2000c10193c */
[----:B------:R-:W-:-:S03]  /*ce0f0*/  ISETP.GE.AND P4, PT, R16, R245, PT ;  /* 0x000000f51000720c */ /* 0x000fc60003f86270 */
[----:B------:R-:W2:Y:S04]  /*ce100*/  LDL.LU R16, [R1+0x1ca8] ;  /* 0x001ca80001107983 */ /* 0x000ea80000300800 */
[----:B------:R-:W3:Y:S01]  /*ce110*/  LDL.LU R245, [R1+0x18b8] ;  /* 0x0018b80001f57983 */ /* 0x000ee20000300800 */
[----:B------:R-:W-:Y:S02]  /*ce120*/  ISETP.LT.AND P3, PT, R11, R246, !P6 ;  /* 0x000000f60b00720c */ /* 0x000fe40007761270 */
[----:B------:R-:W-:Y:S02]  /*ce130*/  ISETP.LT.AND P0, PT, R13, R247, !P6 ;  /* 0x000000f70d00720c */ /* 0x000fe40007701270 */
[----:B------:R-:W-:Y:S02]  /*ce140*/  IADD3 R0, R0, R14, RZ ;  /* 0x0000000e00007210 */ /* 0x000fe40007ffe0ff */
[----:B------:R-:W-:Y:S01]  /*ce150*/  ISETP.LT.AND P6, PT, R15, R196, !P6 ;  /* 0x000000c40f00720c */ /* 0x000fe200077c1270 */
[----:B------:R-:W4:Y:S08]  /*ce160*/  LDC R246, c[0x0][0x228] ;  /* 0x00008a00fff67b82 */ /* 0x000f300000000800 */
[----:B------:R-:W4:Y:S01]  /*ce170*/  LDC R247, c[0x0][0x228] ;  /* 0x00008a00fff77b82 */ /* 0x000f220000000800 */
[----:B-1----:R-:W-:-:S04]  /*ce180*/  IMAD.WIDE R196, R0, 0x4, R2 ;  /* 0x0000000400c47825 */ /* 0x002fc800078e0202 */
[----:B------:R-:W-:-:S04]  /*ce190*/  IMAD.WIDE R232, R0, 0x4, R4 ;  /* 0x0000000400e87825 */ /* 0x000fc800078e0204 */
[----:B------:R-:W-:Y:S01]  /*ce1a0*/  IMAD.WIDE R234, R0, 0x4, R6 ;  /* 0x0000000400ea7825 */ /* 0x000fe200078e0206 */
[----:B--2---:R1:W-:Y:S04]  /*ce1b0*/  @P3 STG.E desc[UR60][R196.64], R16 ;  /* 0x00000010c4003986 */ /* 0x0043e8000c10193c */
[----:B---3--:R2:W-:Y:S04]  /*ce1c0*/  @P0 STG.E desc[UR60][R232.64], R245 ;  /* 0x000000f5e8000986 */ /* 0x0085e8000c10193c */
[----:B----4-:R3:W-:Y:S01]  /*ce1d0*/  @P5 STG.E desc[UR60][R234.64], R238 ;  /* 0x000000eeea005986 */ /* 0x0107e2000c10193c */
[----:B------:R-:W-:-:S03]  /*ce1e0*/  ISETP.LT.AND P5, PT, R17, R236, !P4 ;  /* 0x000000ec1100720c */ /* 0x000fc600067a1270 */
[----:B------:R-:W4:Y:S01]  /*ce1f0*/  LDL.LU R236, [R1+0x4c8] ;  /* 0x0004c80001ec7983 */ /* 0x000f220000300800 */
[----:B-1----:R-:W-:-:S04]  /*ce200*/  IMAD.WIDE R196, R0, 0x4, R8 ;  /* 0x0000000400c47825 */ /* 0x002fc800078e0208 */
[----:B------:R-:W-:Y:S01]  /*ce210*/  VIADD R16, R10, 0x66 ;  /* 0x000000660a107836 */ /* 0x000fe20000000000 */
[----:B--2---:R-:W2:Y:S04]  /*ce220*/  LDL.LU R245, [R1+0x1cac] ;  /* 0x001cac0001f57983 */ /* 0x004ea80000300800 */
[----:B------:R1:W-:Y:S01]  /*ce230*/  @P6 STG.E desc[UR60][R196.64], R252 ;  /* 0x000000fcc4006986 */ /* 0x0003e2000c10193c */
[----:B------:R-:W-:Y:S02]  /*ce240*/  ISETP.LT.AND P3, PT, R13, R244, !P4 ;  /* 0x000000f40d00720c */ /* 0x000fe40006761270 */
[----:B------:R-:W-:Y:S02]  /*ce250*/  ISETP.LT.AND P0, PT, R11, R239, !P4 ;  /* 0x000000ef0b00720c */ /* 0x000fe40006701270 */
[----:B------:R-:W-:-:S02]  /*ce260*/  ISETP.GE.AND P6, PT, R16, R199, PT ;  /* 0x000000c71000720c */ /* 0x000fc40003fc6270 */
[----:B------:R-:W-:Y:S01]  /*ce270*/  ISETP.LT.AND P4, PT, R15, R237, !P4 ;  /* 0x000000ed0f00720c */ /* 0x000fe20006781270 */
[----:B------:R-:W4:Y:S01]  /*ce280*/  LDC R244, c[0x0][0x22c] ;  /* 0x00008b00fff47b82 */ /* 0x000f220000000800 */
[----:B------:R-:W-:-:S07]  /*ce290*/  IADD3 R0, R0, R14, RZ ;  /* 0x0000000e00007210 */ /* 0x000fce0007ffe0ff */
[----:B---3--:R-:W3:Y:S08]  /*ce2a0*/  LDC R238, c[0x0][0x228] ;  /* 0x00008a00ffee7b82 */ /* 0x008ef00000000800 */
[----:B------:R-:W2:Y:S01]  /*ce2b0*/  LDC R239, c[0x0][0x228] ;  /* 0x00008a00ffef7b82 */ /* 0x000ea20000000800 */
[----:B-1----:R-:W2:Y:S04]  /*ce2c0*/  LDL.LU R252, [R1+0x14bc] ;  /* 0x0014bc0001fc7983 */ /* 0x002ea80000300800 */
[----:B------:R-:W3:Y:S04]  /*ce2d0*/  LDL.LU R16, [R1+0x8b8] ;  /* 0x0008b80001107983 */ /* 0x000ee80000300800 */
[----:B------:R-:W2:Y:S04]  /*ce2e0*/  LDL.LU R199, [R1+0xc8] ;  /* 0x0000c80001c77983 */ /* 0x000ea80000300800 */
[----:B------:R-:W4:Y:S01]  /*ce2f0*/  LDL.LU R237, [R1+0x10c8] ;  /* 0x0010c80001ed7983 */ /* 0x000f220000300800 */
[----:B------:R-:W-:-:S04]  /*ce300*/  IMAD.WIDE R196, R0, 0x4, R2 ;  /* 0x0000000400c47825 */ /* 0x000fc800078e0202 */
[----:B------:R-:W-:-:S04]  /*ce310*/  IMAD.WIDE R232, R0, 0x4, R4 ;  /* 0x0000000400e87825 */ /* 0x000fc800078e0204 */
[----:B------:R-:W-:Y:S01]  /*ce320*/  IMAD.WIDE R234, R0, 0x4, R6 ;  /* 0x0000000400ea7825 */ /* 0x000fe200078e0206 */
[----:B----4-:R1:W-:Y:S04]  /*ce330*/  @P0 STG.E desc[UR60][R196.64], R237 ;  /* 0x000000edc4000986 */ /* 0x0103e8000c10193c */
[----:B---3--:R3:W-:Y:S01]  /*ce340*/  @P3 STG.E desc[UR60][R232.64], R16 ;  /* 0x00000010e8003986 */ /* 0x0087e2000c10193c */
[----:B------:R-:W-:-:S03]  /*ce350*/  ISETP.LT.AND P3, PT, R11, R246, !P6 ;  /* 0x000000f60b00720c */ /* 0x000fc60007761270 */
[----:B------:R4:W-:Y:S01]  /*ce360*/  @P5 STG.E desc[UR60][R234.64], R236 ;  /* 0x000000ecea005986 */ /* 0x0009e2000c10193c */
[----:B------:R-:W-:-:S03]  /*ce370*/  ISETP.LT.AND P0, PT, R13, R247, !P6 ;  /* 0x000000f70d00720c */ /* 0x000fc60007701270 */
[----:B------:R-:W2:Y:S04]  /*ce380*/  LDL.LU R246, [R1+0xcbc] ;  /* 0x000cbc0001f67983 */ /* 0x000ea80000300800 */
[----:B------:R-:W2:Y:S01]  /*ce390*/  LDL.LU R247, [R1+0x8bc] ;  /* 0x0008bc0001f77983 */ /* 0x000ea20000300800 */
[----:B-1----:R-:W-:-:S04]  /*ce3a0*/  IMAD.WIDE R196, R0, 0x4, R8 ;  /* 0x0000000400c47825 */ /* 0x002fc800078e0208 */
[----:B---3--:R-:W-:Y:S01]  /*ce3b0*/  VIADD R16, R10, 0x67 ;  /* 0x000000670a107836 */ /* 0x008fe20000000000 */
[----:B----4-:R-:W1:Y:S08]  /*ce3c0*/  LDC.64 R236, c[0x0][0x228] ;  /* 0x00008a00ffec7b82 */ /* 0x010e700000000a00 */
[----:B------:R-:W3:Y:S01]  /*ce3d0*/  LDC R234, c[0x0][0x228] ;  /* 0x00008a00ffea7b82 */ /* 0x000ee20000000800 */
[----:B--2---:R2:W-:Y:S01]  /*ce3e0*/  @P4 STG.E desc[UR60][R196.64], R199 ;  /* 0x000000c7c4004986 */ /* 0x0045e2000c10193c */
[----:B------:R-:W-:-:S03]  /*ce3f0*/  ISETP.GE.AND P4, PT, R16, R244, PT ;  /* 0x000000f41000720c */ /* 0x000fc60003f86270 */
[----:B------:R-:W4:Y:S01]  /*ce400*/  LDL.LU R16, [R1+0x18bc] ;  /* 0x0018bc0001107983 */ /* 0x000f220000300800 */
[----:B------:R-:W-:Y:S02]  /*ce410*/  IADD3 R0, R0, R14, RZ ;  /* 0x0000000e00007210 */ /* 0x000fe40007ffe0ff */
[----:B------:R-:W-:Y:S01]  /*ce420*/  ISETP.LT.AND P5, PT, R17, R238, !P6 ;  /* 0x000000ee1100720c */ /* 0x000fe200077a1270 */
[----:B------:R-:W3:Y:S02]  /*ce430*/  LDC R244, c[0x0][0x228] ;  /* 0x00008a00fff47b82 */ /* 0x000ee40000000800 */
[----:B--2---:R-:W-:-:S04]  /*ce440*/  IMAD.WIDE R196, R0, 0x4, R2 ;  /* 0x0000000400c47825 */ /* 0x004fc800078e0202 */
[C---:B------:R-:W-:Y:S02]  /*ce450*/  IMAD.WIDE R232, R0.reuse, 0x4, R6 ;  /* 0x0000000400e87825 */ /* 0x040fe400078e0206 */
[----:B------:R-:W2:Y:S08]  /*ce460*/  LDC R235, c[0x0][0x228] ;  /* 0x00008a00ffeb7b82 */ /* 0x000eb00000000800 */
[----:B------:R-:W2:Y:S01]  /*ce470*/  LDC R238, c[0x0][0x228] ;  /* 0x00008a00ffee7b82 */ /* 0x000ea20000000800 */
[----:B------:R1:W-:Y:S07]  /*ce480*/  @P3 STG.E desc[UR60][R196.64], R245 ;  /* 0x000000f5c4003986 */ /* 0x0003ee000c10193c */
[----:B-1----:R-:W1:Y:S01]  /*ce490*/  LDC R245, c[0x0][0x228] ;  /* 0x00008a00fff57b82 */ /* 0x002e620000000800 */
[----:B------:R-:W-:Y:S01]  /*ce4a0*/  ISETP.LT.AND P6, PT, R15, R198, !P6 ;  /* 0x000000c60f00720c */ /* 0x000fe200077c1270 */
[----:B------:R-:W-:-:S06]  /*ce4b0*/  IMAD.WIDE R198, R0, 0x4, R4 ;  /* 0x0000000400c67825 */ /* 0x000fcc00078e0204 */
[----:B------:R-:W2:Y:S01]  /*ce4c0*/  LDC.64 R196, c[0x0][0x228] ;  /* 0x00008a00ffc47b82 */ /* 0x000ea20000000a00 */
[----:B-1----:R-:W-:Y:S02]  /*ce4d0*/  ISETP.LT.AND P3, PT, R13, R245, !P4 ;  /* 0x000000f50d00720c */ /* 0x002fe40006761270 */
[----:B------:R-:W2:Y:S04]  /*ce4e0*/  LDL.LU R245, [R1+0x4cc] ;  /* 0x0004cc0001f57983 */ /* 0x000ea80000300800 */
[----:B----4-:R1:W-:Y:S04]  /*ce4f0*/  @P0 STG.E desc[UR60][R198.64], R16 ;  /* 0x00000010c6000986 */ /* 0x0103e8000c10193c */
[----:B------:R4:W-:Y:S01]  /*ce500*/  @P5 STG.E desc[UR60][R232.64], R252 ;  /* 0x000000fce8005986 */ /* 0x0009e2000c10193c */
[----:B-1----:R-:W-:-:S04]  /*ce510*/  IMAD.WIDE R198, R0, 0x4, R8 ;  /* 0x0000000400c67825 */ /* 0x002fc800078e0208 */
[----:B------:R-:W-:Y:S01]  /*ce520*/  VIADD R16, R10, 0x68 ;  /* 0x000000680a107836 */ /* 0x000fe20000000000 */
[----:B----4-:R-:W4:Y:S04]  /*ce530*/  LDL.LU R252, [R1+0x1cb0] ;  /* 0x001cb00001fc7983 */ /* 0x010f280000300800 */
[----:B------:R1:W-:Y:S01]  /*ce540*/  @P6 STG.E desc[UR60][R198.64], R246 ;  /* 0x000000f6c6006986 */ /* 0x0003e2000c10193c */
[----:B------:R-:W-:-:S03]  /*ce550*/  ISETP.GE.AND P6, PT, R16, R237, PT ;  /* 0x000000ed1000720c */ /* 0x000fc60003fc6270 */
[----:B------:R-:W4:Y:S01]  /*ce560*/  LDL.LU R16, [R1+0x10cc] ;  /* 0x0010cc0001107983 */ /* 0x000f220000300800 */
[----:B------:R-:W-:Y:S02]  /*ce570*/  ISETP.LT.AND P0, PT, R11, R239, !P4 ;  /* 0x000000ef0b00720c */ /* 0x000fe40006701270 */
[----:B------:R-:W-:Y:S02]  /*ce580*/  IADD3 R0, R0, R14, RZ ;  /* 0x0000000e00007210 */ /* 0x000fe40007ffe0ff */
[----:B---3--:R-:W-:Y:S01]  /*ce590*/  ISETP.LT.AND P5, PT, R17, R234, !P4 ;  /* 0x000000ea1100720c */ /* 0x008fe200067a1270 */
[----:B------:R-:W3:Y:S08]  /*ce5a0*/  LDC R239, c[0x0][0x228] ;  /* 0x00008a00ffef7b82 */ /* 0x000ef00000000800 */
[----:B------:R-:W3:Y:S08]  /*ce5b0*/  LDC R237, c[0x0][0x228] ;  /* 0x00008a00ffed7b82 */ /* 0x000ef00000000800 */
[----:B-1----:R-:W1:Y:S01]  /*ce5c0*/  LDC R246, c[0x0][0x228] ;  /* 0x00008a00fff67b82 */ /* 0x002e620000000800 */
[----:B------:R-:W-:Y:S01]  /*ce5d0*/  IMAD.WIDE R198, R0, 0x4, R2 ;  /* 0x0000000400c67825 */ /* 0x000fe200078e0202 */
[----:B--2---:R-:W-:-:S04]  /*ce5e0*/  ISETP.LT.AND P4, PT, R15, R235, !P4 ;  /* 0x000000eb0f00720c */ /* 0x004fc80006781270 */
[----:B----4-:R2:W-:Y:S01]  /*ce5f0*/  @P0 STG.E desc[UR60][R198.64], R16 ;  /* 0x00000010c6000986 */ /* 0x0105e2000c10193c */
[----:B------:R-:W-:-:S03]  /*ce600*/  ISETP.LT.AND P0, PT, R13, R244, !P6 ;  /* 0x000000f40d00720c */ /* 0x000fc60007701270 */
[----:B------:R-:W4:Y:S01]  /*ce610*/  LDL.LU R244, [R1+0xcc] ;  /* 0x0000cc0001f47983 */ /* 0x000f220000300800 */
[----:B------:R-:W-:-:S04]  /*ce620*/  IMAD.WIDE R232, R0, 0x4, R4 ;  /* 0x0000000400e87825 */ /* 0x000fc800078e0204 */
[C---:B------:R-:W-:Y:S01]  /*ce630*/  IMAD.WIDE R234, R0.reuse, 0x4, R6 ;  /* 0x0000000400ea7825 */ /* 0x040fe200078e0206 */
[----:B------:R3:W-:Y:S03]  /*ce640*/  @P3 STG.E desc[UR60][R232.64], R247 ;  /* 0x000000f7e8003986 */ /* 0x0007e6000c10193c */
[----:B--2---:R-:W-:-:S04]  /*ce650*/  IMAD.WIDE R198, R0, 0x4, R8 ;  /* 0x0000000400c67825 */ /* 0x004fc800078e0208 */
[----:B------:R-:W-:Y:S01]  /*ce660*/  VIADD R16, R10, 0x69 ;  /* 0x000000690a107836 */ /* 0x000fe20000000000 */
[----:B------:R2:W-:Y:S04]  /*ce670*/  @P5 STG.E desc[UR60][R234.64], R245 ;  /* 0x000000f5ea005986 */ /* 0x0005e8000c10193c */
[----:B---3--:R-:W3:Y:S01]  /*ce680*/  LDL.LU R247, [R1+0xcc0] ;  /* 0x000cc00001f77983 */ /* 0x008ee20000300800 */
[----:B------:R-:W-:Y:S02]  /*ce690*/  ISETP.LT.AND P3, PT, R11, R238, !P6 ;  /* 0x000000ee0b00720c */ /* 0x000fe40007761270 */
[----:B------:R-:W1:Y:S08]  /*ce6a0*/  LDC R238, c[0x0][0x228] ;  /* 0x00008a00ffee7b82 */ /* 0x000e700000000800 */
[----:B--2---:R-:W2:Y:S01]  /*ce6b0*/  LDC R245, c[0x0][0x22c] ;  /* 0x00008b00fff57b82 */ /* 0x004ea20000000800 */
[----:B----4-:R4:W-:Y:S01]  /*ce6c0*/  @P4 STG.E desc[UR60][R198.64], R244 ;  /* 0x000000f4c6004986 */ /* 0x0109e2000c10193c */
[----:B------:R-:W-:-:S03]  /*ce6d0*/  ISETP.GE.AND P4, PT, R16, R197, PT ;  /* 0x000000c51000720c */ /* 0x000fc60003f86270 */
[----:B------:R-:W2:Y:S04]  /*ce6e0*/  LDL.LU R16, [R1+0x18c0] ;  /* 0x0018c00001107983 */ /* 0x000ea80000300800 */
[----:B------:R-:W3:Y:S01]  /*ce6f0*/  LDL.LU R197, [R1+0x14c0] ;  /* 0x0014c00001c57983 */ /* 0x000ee20000300800 */
[----:B------:R-:W-:Y:S02]  /*ce700*/  IADD3 R0, R0, R14, RZ ;  /* 0x0000000e00007210 */ /* 0x000fe40007ffe0ff */
[----:B------:R-:W-:Y:S02]  /*ce710*/  ISETP.LT.AND P5, PT, R17, R239, !P6 ;  /* 0x000000ef1100720c */ /* 0x000fe400077a1270 */
[----:B------:R-:W-:Y:S01]  /*ce720*/  ISETP.LT.AND P6, PT, R15, R236, !P6 ;  /* 0x000000ec0f00720c */ /* 0x000fe200077c1270 */
[----:B------:R-:W1:Y:S08]  /*ce730*/  LDC R239, c[0x0][0x228] ;  /* 0x00008a00ffef7b82 */ /* 0x000e700000000800 */
[----:B------:R-:W1:Y:S01]  /*ce740*/  LDC R236, c[0x0][0x228] ;  /* 0x00008a00ffec7b82 */ /* 0x000e620000000800 */
[----:B------:R-:W-:-:S04]  /*ce750*/  IMAD.WIDE R232, R0, 0x4, R4 ;  /* 0x0000000400e87825 */ /* 0x000fc800078e0204 */
[----:B----4-:R-:W-:-:S04]  /*ce760*/  IMAD.WIDE R198, R0, 0x4, R2 ;  /* 0x0000000400c67825 */ /* 0x010fc800078e0202 */
[----:B------:R-:W-:Y:S01]  /*ce770*/  IMAD.WIDE R234, R0, 0x4, R6 ;  /* 0x0000000400ea7825 */ /* 0x000fe200078e0206 */
[----:B------:R-:W4:Y:S01]  /*ce780*/  LDC R244, c[0x0][0x228] ;  /* 0x00008a00fff47b82 */ /* 0x000f220000000800 */
[----:B------:R1:W-:Y:S04]  /*ce790*/  @P3 STG.E desc[UR60][R198.64], R252 ;  /* 0x000000fcc6003986 */ /* 0x0003e8000c10193c */
[----:B-1----:R-:W4:Y:S03]  /*ce7a0*/  LDL.LU R252, [R1+0xd0] ;  /* 0x0000d00001fc7983 */ /* 0x002f260000300800 */
[----:B------:R-:W1:Y:S01]  /*ce7b0*/  LDC.64 R198, c[0x0][0x228] ;  /* 0x00008a00ffc67b82 */ /* 0x000e620000000a00 */
[----:B--2---:R2:W-:Y:S04]  /*ce7c0*/  @P0 STG.E desc[UR60][R232.64], R16 ;  /* 0x00000010e8000986 */ /* 0x0045e8000c10193c */
[----:B---3--:R-:W-:Y:S01]  /*ce7d0*/  @P5 STG.E desc[UR60][R234.64], R197 ;  /* 0x000000c5ea005986 */ /* 0x008fe2000c10193c */
[----:B------:R-:W-:-:S03]  /*ce7e0*/  ISETP.LT.AND P5, PT, R17, R238, !P4 ;  /* 0x000000ee1100720c */ /* 0x000fc600067a1270 */
[----:B------:R-:W3:Y:S01]  /*ce7f0*/  LDL.LU R238, [R1+0x4d0] ;  /* 0x0004d00001ee7983 */ /* 0x000ee20000300800 */
[----:B--2---:R-:W-:-:S04]  /*ce800*/  IMAD.WIDE R232, R0, 0x4, R8 ;  /* 0x0000000400e87825 */ /* 0x004fc800078e0208 */
[----:B------:R-:W-:Y:S01]  /*ce810*/  VIADD R16, R10, 0x6a ;  /* 0x0000006a0a107836 */ /* 0x000fe20000000000 */
[----:B------:R2:W-:Y:S04]  /*ce820*/  @P6 STG.E desc[UR60][R232.64], R247 ;  /* 0x000000f7e8006986 */ /* 0x0005e8000c10193c */
[----:B------:R-:W-:Y:S02]  /*ce830*/  ISETP.GE.AND P6, PT, R16, R245, PT ;  /* 0x000000f51000720c */ /* 0x000fe40003fc6270 */
[----:B------:R-:W4:Y:S04]  /*ce840*/  LDL.LU R16, [R1+0x10d0] ;  /* 0x0010d00001107983 */ /* 0x000f280000300800 */
[----:B------:R-:W3:Y:S01]  /*ce850*/  LDL.LU R245, [R1+0x8c0] ;  /* 0x0008c00001f57983 */ /* 0x000ee20000300800 */
[----:B------:R-:W-:-:S02]  /*ce860*/  ISETP.LT.AND P0, PT, R11, R237, !P4 ;  /* 0x000000ed0b00720c */ /* 0x000fc40006701270 */
[----:B------:R-:W1:Y:S01]  /*ce870*/  LDC R237, c[0x0][0x228] ;  /* 0x00008a00ffed7b82 */ /* 0x000e620000000800 */
[----:B------:R-:W-:Y:S02]  /*ce880*/  ISETP.LT.AND P3, PT, R13, R246, !P4 ;  /* 0x000000f60d00720c */ /* 0x000fe40006761270 */
[----:B------:R-:W-:Y:S02]  /*ce890*/  IADD3 R0, R0, R14, RZ ;  /* 0x0000000e00007210 */ /* 0x000fe40007ffe0ff */
[----:B------:R-:W-:-:S03]  /*ce8a0*/  ISETP.LT.AND P4, PT, R15, R196, !P4 ;  /* 0x000000c40f00720c */ /* 0x000fc60006781270 */
[----:B--2---:R-:W2:Y:S08]  /*ce8b0*/  LDC R247, c[0x0][0x228] ;  /* 0x00008a00fff77b82 */ /* 0x004eb00000000800 */
[----:B------:R-:W2:Y:S01]  /*ce8c0*/  LDC R246, c[0x0][0x228] ;  /* 0x00008a00fff67b82 */ /* 0x000ea20000000800 */
[----:B------:R-:W-:-:S04]  /*ce8d0*/  IMAD.WIDE R196, R0, 0x4, R2 ;  /* 0x0000000400c47825 */ /* 0x000fc800078e0202 */
[----:B------:R-:W-:-:S04]  /*ce8e0*/  IMAD.WIDE R232, R0, 0x4, R4 ;  /* 0x0000000400e87825 */ /* 0x000fc800078e0204 */
[----:B------:R-:W-:Y:S01]  /*ce8f0*/  IMAD.WIDE R234, R0, 0x4, R6 ;  /* 0x0000000400ea7825 */ /* 0x000fe200078e0206 */
[----:B----4-:R4:W-:Y:S04]  /*ce900*/  @P0 STG.E desc[UR60][R196.64], R16 ;  /* 0x00000010c4000986 */ /* 0x0109e8000c10193c */
[----:B---3--:R-:W-:Y:S04]  /*ce910*/  @P3 STG.E desc[UR60][R232.64], R245 ;  /* 0x000000f5e8003986 */ /* 0x008fe8000c10193c */
[----:B------:R3:W-:Y:S01]  /*ce920*/  @P5 STG.E desc[UR60][R234.64], R238 ;  /* 0x000000eeea005986 */ /* 0x0007e2000c10193c */
[----:B------:R-:W-:-:S03]  /*ce930*/  ISETP.LT.AND P5, PT, R17, R236, !P6 ;  /* 0x000000ec1100720c */ /* 0x000fc600077a1270 */
[----:B------:R-:W2:Y:S01]  /*ce940*/  LDL.LU R236, [R1+0x14c4] ;  /* 0x0014c40001ec7983 */ /* 0x000ea20000300800 */
[----:B----4-:R-:W-:-:S04]  /*ce950*/  IMAD.WIDE R196, R0, 0x4, R8 ;  /* 0x0000000400c47825 */ /* 0x010fc800078e0208 */
[----:B------:R-:W-:Y:S01]  /*ce960*/  VIADD R16, R10, 0x6b ;  /* 0x0000006b0a107836 */ /* 0x000fe20000000000 */
[----:B------:R-:W-:Y:S02]  /*ce970*/  ISETP.LT.AND P0, PT, R13, R244, !P6 ;  /* 0x000000f40d00720c */ /* 0x000fe40007701270 */
[----:B------:R-:W-:Y:S01]  /*ce980*/  ISETP.LT.AND P3, PT, R11, R239, !P6 ;  /* 0x000000ef0b00720c */ /* 0x000fe20007761270 */
[----:B---3--:R-:W3:Y:S01]  /*ce990*/  LDC R238, c[0x0][0x228] ;  /* 0x00008a00ffee7b82 */ /* 0x008ee20000000800 */
[----:B------:R4:W-:Y:S01]  /*ce9a0*/  @P4 STG.E desc[UR60][R196.64], R252 ;  /* 0x000000fcc4004986 */ /* 0x0009e2000c10193c */
[----:B-1----:R-:W-:Y:S02]  /*ce9b0*/  ISETP.GE.AND P4, PT, R16, R199, PT ;  /* 0x000000c71000720c */ /* 0x002fe40003f86270 */
[----:B------:R-:W-:-:S04]  /*ce9c0*/  ISETP.LT.AND P6, PT, R15, R237, !P6 ;  /* 0x000000ed0f00720c */ /* 0x000fc800077c1270 */
[----:B------:R-:W1:Y:S01]  /*ce9d0*/  LDC R244, c[0x0][0x22c] ;  /* 0x00008b00fff47b82 */ /* 0x000e620000000800 */
[----:B------:R-:W-:-:S07]  /*ce9e0*/  IADD3 R0, R0, R14, RZ ;  /* 0x0000000e00007210 */ /* 0x000fce0007ffe0ff */
[----:B------:R-:W3:Y:S08]  /*ce9f0*/  LDC R245, c[0x0][0x228] ;  /* 0x00008a00fff57b82 */ /* 0x000ef00000000800 */
[----:B------:R-:W3:Y:S01]  /*cea00*/  LDC R239, c[0x0][0x228] ;  /* 0x00008a00ffef7b82 */ /* 0x000ee20000000800 */
[----:B----4-:R-:W4:Y:S04]  /*cea10*/  LDL.LU R252, [R1+0x10d4] ;  /* 0x0010d40001fc7983 */ /* 0x010f280000300800 */
[----:B------:R-:W3:Y:S04]  /*cea20*/  LDL.LU R16, [R1+0x18c4] ;  /* 0x0018c40001107983 */ /* 0x000ee80000300800 */
[----:B------:R-:W4:Y:S04]  /*cea30*/  LDL.LU R199, [R1+0xcc4] ;  /* 0x000cc40001c77983 */ /* 0x000f280000300800 */
[----:B------:R-:W2:Y:S01]  /*cea40*/  LDL.LU R237, [R1+0x1cb4] ;  /* 0x001cb40001ed7983 */ /* 0x000ea20000300800 */
[----:B------:R-:W-:-:S04]  /*cea50*/  IMAD.WIDE R196, R0, 0x4, R2 ;  /* 0x0000000400c47825 */ /* 0x000fc800078e0202 */
[----:B------:R-:W-:-:S04]  /*cea60*/  IMAD.WIDE R232, R0, 0x4, R4 ;  /* 0x0000000400e87825 */ /* 0x000fc800078e0204 */
[----:B------:R-:W-:Y:S01]  /*cea70*/  IMAD.WIDE R234, R0, 0x4, R6 ;  /* 0x0000000400ea7825 */ /* 0x000fe200078e0206 */
[----:B--2---:R2:W-:Y:S04]  /*cea80*/  @P3 STG.E desc[UR60][R196.64], R237 ;  /* 0x000000edc4003986 */ /* 0x0045e8000c10193c */
[----:B---3--:R3:W-:Y:S01]  /*cea90*/  @P0 STG.E desc[UR60][R232.64], R16 ;  /* 0x00000010e8000986 */ /* 0x0087e2000c10193c */
[----:B------:R-:W-:-:S03]  /*ceaa0*/  ISETP.LT.AND P3, PT, R13, R247, !P4 ;  /* 0x000000f70d00720c */ /* 0x000fc60006761270 */
[----:B------:R1:W-:Y:S04]  /*ceab0*/  @P5 STG.E desc[UR60][R234.64], R236 ;  /* 0x000000ecea005986 */ /* 0x0003e8000c10193c */
[----:B------:R-:W4:Y:S01]  /*ceac0*/  LDL.LU R247, [R1+0xd4] ;  /* 0x0000d40001f77983 */ /* 0x000f220000300800 */
[----:B------:R-:W-:-:S03]  /*cead0*/  ISETP.LT.AND P0, PT, R11, R246, !P4 ;  /* 0x000000f60b00720c */ /* 0x000fc60006701270 */
[----:B------:R-:W4:Y:S01]  /*ceae0*/  LDL.LU R246, [R1+0x4d4] ;  /* 0x0004d40001f67983 */ /* 0x000f220000300800 */
[----:B--2---:R-:W2:Y:S01]  /*ceaf0*/  LDC.64 R196, c[0x0][0x228] ;  /* 0x00008a00ffc47b82 */ /* 0x004ea20000000a00 */
[----:B---3--:R-:W-:-:S04]  /*ceb00*/  IMAD.WIDE R232, R0, 0x4, R8 ;  /* 0x0000000400e87825 */ /* 0x008fc800078e0208 */
[----:B------:R-:W-:-:S03]  /*ceb10*/  VIADD R16, R10, 0x6c ;  /* 0x0000006c0a107836 */ /* 0x000fc60000000000 */
[----:B-1----:R-:W1:Y:S08]  /*ceb20*/  LDC R236, c[0x0][0x228] ;  /* 0x00008a00ffec7b82 */ /* 0x002e700000000800 */
[----:B------:R-:W3:Y:S01]  /*ceb30*/  LDC R237, c[0x0][0x228] ;  /* 0x00008a00ffed7b82 */ /* 0x000ee20000000800 */
[----:B----4-:R4:W-:Y:S01]  /*ceb40*/  @P6 STG.E desc[UR60][R232.64], R199 ;  /* 0x000000c7e8006986 */ /* 0x0109e2000c10193c */
[----:B------:R-:W-:-:S03]  /*ceb50*/  ISETP.GE.AND P6, PT, R16, R244, PT ;  /* 0x000000f41000720c */ /* 0x000fc60003fc6270 */
[----:B------:R-:W2:Y:S01]  /*ceb60*/  LDL.LU R16, [R1+0x8c4] ;  /* 0x0008c40001107983 */ /* 0x000ea20000300800 */
[----:B------:R-:W-:Y:S02]  /*ceb70*/  IADD3 R0, R0, R14, RZ ;  /* 0x0000000e00007210 */ /* 0x000fe40007ffe0ff */
[----:B------:R-:W-:Y:S02]  /*ceb80*/  ISETP.LT.AND P5, PT, R17, R238, !P4 ;  /* 0x000000ee1100720c */ /* 0x000fe400067a1270 */
[----:B------:R-:W-:Y:S01]  /*ceb90*/  ISETP.LT.AND P4, PT, R15, R198, !P4 ;  /* 0x000000c60f00720c */ /* 0x000fe20006781270 */
[----:B------:R-:W3:Y:S08]  /*ceba0*/  LDC R238, c[0x0][0x228] ;  /* 0x00008a00ffee7b82 */ /* 0x000ef00000000800 */
[----:B------:R-:W3:Y:S01]  /*cebb0*/  LDC R244, c[0x0][0x228] ;  /* 0x00008a00fff47b82 */ /* 0x000ee20000000800 */
[----:B----4-:R-:W-:-:S04]  /*cebc0*/  IMAD.WIDE R198, R0, 0x4, R2 ;  /* 0x0000000400c67825 */ /* 0x010fc800078e0202 */
[----:B------:R-:W-:-:S04]  /*cebd0*/  IMAD.WIDE R232, R0, 0x4, R4 ;  /* 0x0000000400e87825 */ /* 0x000fc800078e0204 */
[----:B------:R-:W-:Y:S01]  /*cebe0*/  IMAD.WIDE R234, R0, 0x4, R6 ;  /* 0x0000000400ea7825 */ /* 0x000fe200078e0206 */
[----:B------:R4:W-:Y:S01]  /*cebf0*/  @P0 STG.E desc[UR60][R198.64], R252 ;  /* 0x000000fcc6000986 */ /* 0x0009e2000c10193c */
[----:B------:R-:W-:-:S03]  /*cec00*/  ISETP.LT.AND P0, PT, R13, R245, !P6 ;  /* 0x000000f50d00720c */ /* 0x000fc60007701270 */
[----:B----4-:R-:W4:Y:S04]  /*cec10*/  LDL.LU R252, [R1+0xcc8] ;  /* 0x000cc80001fc7983 */ /* 0x010f280000300800 */
[----:B------:R-:W4:Y:S01]  /*cec20*/  LDL.LU R245, [R1+0x14c8] ;  /* 0x0014c80001f57983 */ /* 0x000f220000300800 */
[----:B------:R-:W4:Y:S03]  /*cec30*/  LDC.64 R198, c[0x0][0x228] ;  /* 0x00008a00ffc67b82 */ /* 0x000f260000000a00 */
[----:B--2---:R2:W-:Y:S04]  /*cec40*/  @P3 STG.E desc[UR60][R232.64], R16 ;  /* 0x00000010e8003986 */ /* 0x0045e8000c10193c */
[----:B------:R3:W-:Y:S01]  /*cec50*/  @P5 STG.E desc[UR60][R234.64], R246 ;  /* 0x000000f6ea005986 */ /* 0x0007e2000c10193c */
[----:B--2---:R-:W-:-:S04]  /*cec60*/  IMAD.WIDE R232, R0, 0x4, R8 ;  /* 0x0000000400e87825 */ /* 0x004fc800078e0208 */
[----:B------:R-:W-:Y:S01]  /*cec70*/  VIADD R16, R10, 0x6d ;  /* 0x0000006d0a107836 */ /* 0x000fe20000000000 */
[----:B------:R-:W-:Y:S02]  /*cec80*/  ISETP.LT.AND P3, PT, R11, R239, !P6 ;  /* 0x000000ef0b00720c */ /* 0x000fe40007761270 */
[----:B------:R-:W-:Y:S02]  /*cec90*/  IADD3 R0, R0, R14, RZ ;  /* 0x0000000e00007210 */ /* 0x000fe40007ffe0ff */
[----:B-1----:R-:W-:Y:S01]  /*ceca0*/  ISETP.LT.AND P5, PT, R17, R236, !P6 ;  /* 0x000000ec1100720c */ /* 0x002fe200077a1270 */
[----:B------:R1:W-:Y:S01]  /*cecb0*/  @P4 STG.E desc[UR60][R232.64], R247 ;  /* 0x000000f7e8004986 */ /* 0x0003e2000c10193c */
[----:B------:R-:W-:-:S03]  /*cecc0*/  ISETP.GE.AND P4, PT, R16, R197, PT ;  /* 0x000000c51000720c */ /* 0x000fc60003f86270 */
[----:B------:R-:W2:Y:S04]  /*cecd0*/  LDL.LU R16, [R1+0x1cb8] ;  /* 0x001cb80001107983 */ /* 0x000ea80000300800 */
[----:B------:R-:W4:Y:S01]  /*cece0*/  LDL.LU R197, [R1+0x18c8] ;  /* 0x0018c80001c57983 */ /* 0x000f220000300800 */
[----:B---3--:R-:W-:Y:S01]  /*cecf0*/  ISETP.LT.AND P6, PT, R15, R237, !P6 ;  /* 0x000000ed0f00720c */ /* 0x008fe200077c1270 */
[----:B------:R-:W-:-:S04]  /*ced00*/  IMAD.WIDE R234, R0, 0x4, R4 ;  /* 0x0000000400ea7825 */ /* 0x000fc800078e0204 */
[C---:B------:R-:W-:Y:S01]  /*ced10*/  IMAD.WIDE R236, R0.reuse, 0x4, R6 ;  /* 0x0000000400ec7825 */ /* 0x040fe200078e0206 */
[----:B------:R-:W3:Y:S08]  /*ced20*/  LDC R239, c[0x0][0x228] ;  /* 0x00008a00ffef7b82 */ /* 0x000ef00000000800 */
[----:B------:R-:W3:Y:S08]  /*ced30*/  LDC R246, c[0x0][0x228] ;  /* 0x00008a00fff67b82 */ /* 0x000ef00000000800 */
[----:B-1----:R-:W1:Y:S01]  /*ced40*/  LDC R247, c[0x0][0x228] ;  /* 0x00008a00fff77b82 */ /* 0x002e620000000800 */
[----:B------:R-:W-:-:S05]  /*ced50*/  IMAD.WIDE R232, R0, 0x4, R2 ;  /* 0x0000000400e87825 */ /* 0x000fca00078e0202 */
[----:B--2---:R2:W-:Y:S04]  /*ced60*/  @P3 STG.E desc[UR60][R232.64], R16 ;  /* 0x00000010e8003986 */ /* 0x0045e8000c10193c */
[----:B----4-:R-:W-:Y:S04]  /*ced70*/  @P0 STG.E desc[UR60][R234.64], R197 ;  /* 0x000000c5ea000986 */ /* 0x010fe8000c10193c */
[----:B------:R4:W-:Y:S01]  /*ced80*/  @P5 STG.E desc[UR60][R236.64], R245 ;  /* 0x000000f5ec005986 */ /* 0x0009e2000c10193c */
[----:B--2---:R-:W-:-:S04]  /*ced90*/  IMAD.WIDE R232, R0, 0x4, R8 ;  /* 0x0000000400e87825 */ /* 0x004fc800078e0208 */
[----:B------:R-:W-:Y:S01]  /*ceda0*/  VIADD R16, R10, 0x6e ;  /* 0x0000006e0a107836 */ /* 0x000fe20000000000 */
[----:B----4-:R-:W2:Y:S04]  /*cedb0*/  LDL.LU R236, [R1+0x8c8] ;  /* 0x0008c80001ec7983 */ /* 0x010ea80000300800 */
[----:B------:R-:W4:Y:S04]  /*cedc0*/  LDL.LU R237, [R1+0x4d8] ;  /* 0x0004d80001ed7983 */ /* 0x000f280000300800 */
[----:B------:R3:W-:Y:S01]  /*cedd0*/  @P6 STG.E desc[UR60][R232.64], R252 ;  /* 0x000000fce8006986 */ /* 0x0007e2000c10193c */
[----:B------:R-:W-:-:S02]  /*cede0*/  ISETP.LT.AND P0, PT, R11, R238, !P4 ;  /* 0x000000ee0b00720c */ /* 0x000fc40006701270 */
[----:B------:R-:W-:Y:S01]  /*cedf0*/  ISETP.GE.AND P6, PT, R16, R199, PT ;  /* 0x000000c71000720c */ /* 0x000fe20003fc6270 */
[----:B------:R-:W1:Y:S08]  /*cee00*/  LDC R238, c[0x0][0x228] ;  /* 0x00008a00ffee7b82 */ /* 0x000e700000000800 */
[----:B------:R-:W1:Y:S01]  /*cee10*/  LDC R245, c[0x0][0x22c] ;  /* 0x00008b00fff57b82 */ /* 0x000e620000000800 */
[----:B---3--:R-:W3:Y:S04]  /*cee20*/  LDL.LU R252, [R1+0x18cc] ;  /* 0x0018cc0001fc7983 */ /* 0x008ee80000300800 */
[----:B------:R-:W2:Y:S04]  /*cee30*/  LDL.LU R16, [R1+0x10d8] ;  /* 0x0010d80001107983 */ /* 0x000ea80000300800 */
[----:B------:R-:W3:Y:S01]  /*cee40*/  LDL.LU R199, [R1+0xd8] ;  /* 0x0000d80001c77983 */ /* 0x000ee20000300800 */
[----:B------:R-:W-:-:S02]  /*cee50*/  ISETP.LT.AND P3, PT, R13, R244, !P4 ;  /* 0x000000f40d00720c */ /* 0x000fc40006761270 */
[----:B------:R-:W-:Y:S02]  /*cee60*/  IADD3 R0, R0, R14, RZ ;  /* 0x0000000e00007210 */ /* 0x000fe40007ffe0ff */
[----:B------:R-:W-:Y:S02]  /*cee70*/  ISETP.LT.AND P5, PT, R17, R239, !P4 ;  /* 0x000000ef1100720c */ /* 0x000fe400067a1270 */
[----:B------:R-:W-:Y:S01]  /*cee80*/  ISETP.LT.AND P4, PT, R15, R196, !P4 ;  /* 0x000000c40f00720c */ /* 0x000fe20006781270 */
[----:B------:R-:W3:Y:S08]  /*cee90*/  LDC R239, c[0x0][0x228] ;  /* 0x00008a00ffef7b82 */ /* 0x000ef00000000800 */
[----:B------:R-:W3:Y:S01]  /*ceea0*/  LDC R244, c[0x0][0x228] ;  /* 0x00008a00fff47b82 */ /* 0x000ee20000000800 */
[----:B------:R-:W-:-:S04]  /*ceeb0*/  IMAD.WIDE R196, R0, 0x4, R2 ;  /* 0x0000000400c47825 */ /* 0x000fc800078e0202 */
[----:B------:R-:W-:-:S04]  /*ceec0*/  IMAD.WIDE R232, R0, 0x4, R4 ;  /* 0x0000000400e87825 */ /* 0x000fc800078e0204 */
[----:B------:R-:W-:Y:S01]  /*ceed0*/  IMAD.WIDE R234, R0, 0x4, R6 ;  /* 0x0000000400ea7825 */ /* 0x000fe200078e0206 */
[----:B--2---:R2:W-:Y:S04]  /*ceee0*/  @P0 STG.E desc[UR60][R196.64], R16 ;  /* 0x00000010c4000986 */ /* 0x0045e8000c10193c */
[----:B------:R3:W-:Y:S01]  /*ceef0*/  @P3 STG.E desc[UR60][R232.64], R236 ;  /* 0x000000ece8003986 */ /* 0x0007e2000c10193c */
[----:B------:R-:W-:-:S03]  /*cef00*/  ISETP.LT.AND P3, PT, R11, R246, !P6 ;  /* 0x000000f60b00720c */ /* 0x000fc60007761270 */
[----:B----4-:R4:W-:Y:S04]  /*cef10*/  @P5 STG.E desc[UR60][R234.64], R237 ;  /* 0x000000edea005986 */ /* 0x0109e8000c10193c */
[----:B------:R-:W4:Y:S01]  /*cef20*/  LDL.LU R246, [R1+0xccc] ;  /* 0x000ccc0001f67983 */ /* 0x000f220000300800 */
[----:B-1----:R-:W-:-:S03]  /*cef30*/  ISETP.LT.AND P5, PT, R17, R238, !P6 ;  /* 0x000000ee1100720c */ /* 0x002fc600077a1270 */
[----:B------:R-:W4:Y:S01]  /*cef40*/  LDL.LU R238, [R1+0x14cc] ;  /* 0x0014cc0001ee7983 */ /* 0x000f220000300800 */
[----:B--2---:R-:W-:Y:S02]  /*cef50*/  VIADD R16, R10, 0x6f ;  /* 0x0000006f0a107836 */ /* 0x004fe40000000000 */
[----:B---3--:R-:W-:Y:S01]  /*cef60*/  IMAD.WIDE R232, R0, 0x4, R8 ;  /* 0x0000000400e87825 */ /* 0x008fe200078e0208 */
[----:B------:R-:W1:Y:S08]  /*cef70*/  LDC R236, c[0x0][0x228] ;  /* 0x00008a00ffec7b82 */ /* 0x000e700000000800 */
[----:B------:R-:W2:Y:S01]  /*cef80*/  LDC.64 R196, c[0x0][0x228] ;  /* 0x00008a00ffc47b82 */ /* 0x000ea20000000a00 */
[----:B------:R-:W-:-:S07]  /*cef90*/  ISETP.LT.AND P0, PT, R13, R247, !P6 ;  /* 0x000000f70d00720c */ /* 0x000fce0007701270 */
[----:B----4-:R-:W3:Y:S01]  /*cefa0*/  LDC R237, c[0x0][0x228] ;  /* 0x00008a00ffed7b82 */ /* 0x010ee20000000800 */
[----:B------:R4:W-:Y:S01]  /*cefb0*/  @P4 STG.E desc[UR60][R232.64], R199 ;  /* 0x000000c7e8004986 */ /* 0x0009e2000c10193c */
[----:B------:R-:W-:-:S03]  /*cefc0*/  ISETP.GE.AND P4, PT, R16, R245, PT ;  /* 0x000000f51000720c */ /* 0x000fc60003f86270 */
[----:B------:R-:W2:Y:S01]  /*cefd0*/  LDL.LU R16, [R1+0x1cbc] ;  /* 0x001cbc0001107983 */ /* 0x000ea20000300800 */
[----:B------:R-:W-:Y:S02]  /*cefe0*/  IADD3 R0, R0, R14, RZ ;  /* 0x0000000e00007210 */ /* 0x000fe40007ffe0ff */
[----:B------:R-:W-:Y:S01]  /*ceff0*/  ISETP.LT.AND P6, PT, R15, R198, !P6 ;  /* 0x000000c60f00720c */ /* 0x000fe200077c1270 */
[----:B------:R-:W3:Y:S02]  /*cf000*/  LDC R247, c[0x0][0x228] ;  /* 0x00008a00fff77b82 */ /* 0x000ee40000000800 */
[----:B----4-:R-:W-:-:S04]  /*cf010*/  IMAD.WIDE R198, R0, 0x4, R2 ;  /* 0x0000000400c67825 */ /* 0x010fc800078e0202 */
[C---:B------:R-:W-:Y:S02]  /*cf020*/  IMAD.WIDE R234, R0.reuse, 0x4, R6 ;  /* 0x0000000400ea7825 */ /* 0x040fe400078e0206 */
[----:B------:R-:W4:Y:S02]  /*cf030*/  LDC R245, c[0x0][0x228] ;  /* 0x00008a00fff57b82 */ /* 0x000f240000000800 */
[C---:B------:R-:W-:Y:S01]  /*cf040*/  IMAD.WIDE R232, R0.reuse, 0x4, R4 ;  /* 0x0000000400e87825 */ /* 0x040fe200078e0204 */
[----:B--2---:R2:W-:Y:S04]  /*cf050*/  @P3 STG.E desc[UR60][R198.64], R16 ;  /* 0x00000010c6003986 */ /* 0x0045e8000c10193c */
[----:B------:R3:W-:Y:S04]  /*cf060*/  @P0 STG.E desc[UR60][R232.64], R252 ;  /* 0x000000fce8000986 */ /* 0x0007e8000c10193c */
[----:B------:R4:W-:Y:S01]  /*cf070*/  @P5 STG.E desc[UR60][R234.64], R238 ;  /* 0x000000eeea005986 */ /* 0x0009e2000c10193c */
[----:B-1----:R-:W-:Y:S01]  /*cf080*/  ISETP.LT.AND P5, PT, R17, R236, !P4 ;  /* 0x000000ec1100720c */ /* 0x002fe200067a1270 */
[----:B--2---:R-:W-:-:S04]  /*cf090*/  IMAD.WIDE R198, R0, 0x4, R8 ;  /* 0x0000000400c67825 */ /* 0x004fc800078e0208 */
[----:B------:R-:W-:Y:S01]  /*cf0a0*/  VIADD R16, R10, 0x70 ;  /* 0x000000700a107836 */ /* 0x000fe20000000000 */
[----:B---3--:R-:W2:Y:S04]  /*cf0b0*/  LDL.LU R252, [R1+0xdc] ;  /* 0x0000dc0001fc7983 */ /* 0x008ea80000300800 */
[----:B------:R-:W3:Y:S04]  /*cf0c0*/  LDL.LU R236, [R1+0x4dc] ;  /* 0x0004dc0001ec7983 */ /* 0x000ee80000300800 */
[----:B------:R1:W-:Y:S01]  /*cf0d0*/  @P6 STG.E desc[UR60][R198.64], R246 ;  /* 0x000000f6c6006986 */ /* 0x0003e2000c10193c */
[----:B----4-:R-:W4:Y:S01]  /*cf0e0*/  LDC R238, c[0x0][0x228] ;  /* 0x00008a00ffee7b82 */ /* 0x010f220000000800 */
[----:B------:R-:W-:-:S02]  /*cf0f0*/  ISETP.GE.AND P6, PT, R16, R197, PT ;  /* 0x000000c51000720c */ /* 0x000fc40003fc6270 */
[----:B-1----:R-:W2:Y:S04]  /*cf100*/  LDL.LU R246, [R1+0x1cc0] ;  /* 0x001cc00001f67983 */ /* 0x002ea80000300800 */
[----:B------:R-:W4:Y:S04]  /*cf110*/  LDL.LU R16, [R1+0x10dc] ;  /* 0x0010dc0001107983 */ /* 0x000f280000300800 */
[----:B------:R-:W3:Y:S01]  /*cf120*/  LDL.LU R197, [R1+0x8cc] ;  /* 0x0008cc0001c57983 */ /* 0x000ee20000300800 */
[----:B------:R-:W-:Y:S02]  /*cf130*/  ISETP.LT.AND P0, PT, R11, R239, !P4 ;  /* 0x000000ef0b00720c */ /* 0x000fe40006701270 */
[----:B------:R-:W1:Y:S01]  /*cf140*/  LDC R239, c[0x0][0x22c] ;  /* 0x00008b00ffef7b82 */ /* 0x000e620000000800 */
[----:B------:R-:W-:-:S02]  /*cf150*/  ISETP.LT.AND P3, PT, R13, R244, !P4 ;  /* 0x000000f40d00720c */ /* 0x000fc40006761270 */
[----:B------:R-:W-:Y:S02]  /*cf160*/  IADD3 R0, R0, R14, RZ ;  /* 0x0000000e00007210 */ /* 0x000fe40007ffe0ff */
[----:B------:R-:W-:-:S03]  /*cf170*/  ISETP.LT.AND P4, PT, R15, R237, !P4 ;  /* 0x000000ed0f00720c */ /* 0x000fc60006781270 */
[----:B------:R-:W1:Y:S01]  /*cf180*/  LDC R244, c[0x0][0x228] ;  /* 0x00008a00fff47b82 */ /* 0x000e620000000800 */
[----:B------:R-:W-:-:S04]  /*cf190*/  IMAD.WIDE R198, R0, 0x4, R2 ;  /* 0x0000000400c67825 */ /* 0x000fc800078e0202 */
[----:B------:R-:W-:-:S04]  /*cf1a0*/  IMAD.WIDE R232, R0, 0x4, R4 ;  /* 0x0000000400e87825 */ /* 0x000fc800078e0204 */
[----:B------:R-:W-:Y:S01]  /*cf1b0*/  IMAD.WIDE R234, R0, 0x4, R6 ;  /* 0x0000000400ea7825 */ /* 0x000fe200078e0206 */
[----:B------:R-:W1:Y:S01]  /*cf1c0*/  LDC R237, c[0x0][0x228] ;  /* 0x00008a00ffed7b82 */ /* 0x000e620000000800 */
[----:B----4-:R4:W-:Y:S04]  /*cf1d0*/  @P0 STG.E desc[UR60][R198.64], R16 ;  /* 0x00000010c6000986 */ /* 0x0109e8000c10193c */
[----:B---3--:R3:W-:Y:S01]  /*cf1e0*/  @P3 STG.E desc[UR60][R232.64], R197 ;  /* 0x000000c5e8003986 */ /* 0x0087e2000c10193c */
[----:B------:R-:W-:-:S03]  /*cf1f0*/  ISETP.LT.AND P0, PT, R13, R247, !P6 ;  /* 0x000000f70d00720c */ /* 0x000fc60007701270 */
[----:B------:R1:W-:Y:S04]  /*cf200*/  @P5 STG.E desc[UR60][R234.64], R236 ;  /* 0x000000ecea005986 */ /* 0x0003e8000c10193c */
[----:B------:R-:W2:Y:S01]  /*cf210*/  LDL.LU R247, [R1+0xcd0] ;  /* 0x000cd00001f77983 */ /* 0x000ea20000300800 */
[----:B------:R-:W-:-:S03]  /*cf220*/  ISETP.LT.AND P5, PT, R17, R238, !P6 ;  /* 0x000000ee1100720c */ /* 0x000fc600077a1270 */
[----:B------:R-:W2:Y:S01]  /*cf230*/  LDL.LU R238, [R1+0x14d0] ;  /* 0x0014d00001ee7983 */ /* 0x000ea20000300800 */
[----:B----4-:R-:W-:Y:S02]  /*cf240*/  VIADD R16, R10, 0x71 ;  /* 0x000000710a107836 */ /* 0x010fe40000000000 */
[----:B---3--:R-:W-:Y:S01]  /*cf250*/  IMAD.WIDE R232, R0, 0x4, R8 ;  /* 0x0000000400e87825 */ /* 0x008fe200078e0208 */
[----:B------:R-:W-:Y:S01]  /*cf260*/  ISETP.LT.AND P3, PT, R11, R245, !P6 ;  /* 0x000000f50b00720c */ /* 0x000fe20007761270 */
[----:B------:R-:W3:Y:S08]  /*cf270*/  LDC.64 R198, c[0x0][0x228] ;  /* 0x00008a00ffc67b82 */ /* 0x000ef00000000a00 */
[----:B-1----:R-:W1:Y:S01]  /*cf280*/  LDC R236, c[0x0][0x228] ;  /* 0x00008a00ffec7b82 */ /* 0x002e620000000800 */
[----:B--2---:R2:W-:Y:S01]  /*cf290*/  @P4 STG.E desc[UR60][R232.64], R252 ;  /* 0x000000fce8004986 */ /* 0x0045e2000c10193c */
[----:B------:R-:W-:-:S02]  /*cf2a0*/  ISETP.GE.AND P4, PT, R16, R239, PT ;  /* 0x000000ef1000720c */ /* 0x000fc40003f86270 */
[----:B------:R-:W-:Y:S02]  /*cf2b0*/  IADD3 R0, R0, R14, RZ ;  /* 0x0000000e00007210 */ /* 0x000fe40007ffe0ff */
[----:B------:R-:W-:Y:S02]  /*cf2c0*/  ISETP.LT.AND P6, PT, R15, R196, !P6 ;  /* 0x000000c40f00720c */ /* 0x000fe400077c1270 */
[----:B------:R-:W4:Y:S08]  /*cf2d0*/  LDC R239, c[0x0][0x228] ;  /* 0x00008a00ffef7b82 */ /* 0x000f300000000800 */
[----:B------:R-:W4:Y:S01]  /*cf2e0*/  LDC R245, c[0x0][0x228] ;  /* 0x00008a00fff57b82 */ /* 0x000f220000000800 */
[----:B--2---:R-:W2:Y:S04]  /*cf2f0*/  LDL.LU R252, [R1+0x8d0] ;  /* 0x0008d00001fc7983 */ /* 0x004ea80000300800 */
[----:B------:R-:W3:Y:S01]  /*cf300*/  LDL.LU R16, [R1+0x18d0] ;  /* 0x0018d00001107983 */ /* 0x000ee20000300800 */
[----:B------:R-:W-:-:S05]  /*cf310*/  IMAD.WIDE R196, R0, 0x4, R2 ;  /* 0x0000000400c47825 */ /* 0x000fca00078e0202 */
[----:B------:R1:W-:Y:S02]  /*cf320*/  @P3 STG.E desc[UR60][R196.64], R246 ;  /* 0x000000f6c4003986 */ /* 0x0003e4000c10193c */
[----:B-1----:R-:W1:Y:S01]  /*cf330*/  LDC R246, c[0x0][0x228] ;  /* 0x00008a00fff67b82 */ /* 0x002e620000000800 */
[----:B------:R-:W-:-:S04]  /*cf340*/  IMAD.WIDE R232, R0, 0x4, R4 ;  /* 0x0000000400e87825 */ /* 0x000fc800078e0204 */
[----:B------:R-:W-:-:S03]  /*cf350*/  IMAD.WIDE R234, R0, 0x4, R6 ;  /* 0x0000000400ea7825 */ /* 0x000fc600078e0206 */
[----:B------:R-:W4:Y:S01]  /*cf360*/  LDC.64 R196, c[0x0][0x228] ;  /* 0x00008a00ffc47b82 */ /* 0x000f220000000a00 */
[----:B-1----:R-:W-:Y:S02]  /*cf370*/  ISETP.LT.AND P3, PT, R13, R246, !P4 ;  /* 0x000000f60d00720c */ /* 0x002fe40006761270 */
[----:B------:R-:W4:Y:S04]  /*cf380*/  LDL.LU R246, [R1+0xe0] ;  /* 0x0000e00001f67983 */ /* 0x000f280000300800 */
[----:B---3--:R1:W-:Y:S04]  /*cf390*/  @P0 STG.E desc[UR60][R232.64], R16 ;  /* 0x00000010e8000986 */ /* 0x0083e8000c10193c */
[----:B------:R3:W-:Y:S01]  /*cf3a0*/  @P5 STG.E desc[UR60][R234.64], R238 ;  /* 0x000000eeea005986 */ /* 0x0007e2000c10193c */
[----:B-1----:R-:W-:-:S04]  /*cf3b0*/  IMAD.WIDE R232, R0, 0x4, R8 ;  /* 0x0000000400e87825 */ /* 0x002fc800078e0208 */
[----:B------:R-:W-:Y:S01]  /*cf3c0*/  VIADD R16, R10, 0x72 ;  /* 0x000000720a107836 */ /* 0x000fe20000000000 */
[----:B---3--:R-:W1:Y:S01]  /*cf3d0*/  LDC R238, c[0x0][0x228] ;  /* 0x00008a00ffee7b82 */ /* 0x008e620000000800 */
[----:B------:R3:W-:Y:S03]  /*cf3e0*/  @P6 STG.E desc[UR60][R232.64], R247 ;  /* 0x000000f7e8006986 */ /* 0x0007e6000c10193c */
[----:B------:R-:W-:Y:S02]  /*cf3f0*/  ISETP.GE.AND P6, PT, R16, R199, PT ;  /* 0x000000c71000720c */ /* 0x000fe40003fc6270 */
[----:B------:R-:W2:Y:S04]  /*cf400*/  LDL.LU R16, [R1+0x10e0] ;  /* 0x0010e00001107983 */ /* 0x000ea80000300800 */
[----:B------:R-:W4:Y:S01]  /*cf410*/  LDL.LU R199, [R1+0x4e0] ;  /* 0x0004e00001c77983 */ /* 0x000f220000300800 */
[----:B------:R-:W-:-:S02]  /*cf420*/  ISETP.LT.AND P0, PT, R11, R244, !P4 ;  /* 0x000000f40b00720c */ /* 0x000fc40006701270 */
[----:B------:R-:W-:Y:S02]  /*cf430*/  IADD3 R0, R0, R14, RZ ;  /* 0x0000000e00007210 */ /* 0x000fe40007ffe0ff */
[----:B------:R-:W-:Y:S02]  /*cf440*/  ISETP.LT.AND P5, PT, R17, R236, !P4 ;  /* 0x000000ec1100720c */ /* 0x000fe400067a1270 */
[----:B------:R-:W-:Y:S01]  /*cf450*/  ISETP.LT.AND P4, PT, R15, R237, !P4 ;  /* 0x000000ed0f00720c */ /* 0x000fe20006781270 */
[----:B------:R-:W1:Y:S08]  /*cf460*/  LDC R244, c[0x0][0x228] ;  /* 0x00008a00fff47b82 */ /* 0x000e700000000800 */
[----:B---3--:R-:W3:Y:S01]  /*cf470*/  LDC R247, c[0x0][0x228] ;  /* 0x00008a00fff77b82 */ /* 0x008ee20000000800 */
[----:B------:R-:W-:-:S04]  /*cf480*/  IMAD.WIDE R232, R0, 0x4, R2 ;  /* 0x0000000400e87825 */ /* 0x000fc800078e0202 */
[----:B------:R-:W-:-:S04]  /*cf490*/  IMAD.WIDE R234, R0, 0x4, R4 ;  /* 0x0000000400ea7825 */ /* 0x000fc800078e0204 */
[C---:B------:R-:W-:Y:S01]  /*cf4a0*/  IMAD.WIDE R236, R0.reuse, 0x4, R6 ;  /* 0x0000000400ec7825 */ /* 0x040fe200078e0206 */
[----:B--2---:R2:W-:Y:S04]  /*cf4b0*/  @P0 STG.E desc[UR60][R232.64], R16 ;  /* 0x00000010e8000986 */ /* 0x0045e8000c10193c */
[----:B------:R3:W-:Y:S04]  /*cf4c0*/  @P3 STG.E desc[UR60][R234.64], R252 ;  /* 0x000000fcea003986 */ /* 0x0007e8000c10193c */
[----:B----4-:R4:W-:Y:S01]  /*cf4d0*/  @P5 STG.E desc[UR60][R236.64], R199 ;  /* 0x000000c7ec005986 */ /* 0x0109e2000c10193c */
[----:B-1----:R-:W-:Y:S01]  /*cf4e0*/  ISETP.LT.AND P5, PT, R17, R238, !P6 ;  /* 0x000000ee1100720c */ /* 0x002fe200077a1270 */
[----:B--2---:R-:W-:-:S04]  /*cf4f0*/  IMAD.WIDE R232, R0, 0x4, R8 ;  /* 0x0000000400e87825 */ /* 0x004fc800078e0208 */
[----:B------:R-:W-:Y:S01]  /*cf500*/  VIADD R16, R10, 0x73 ;  /* 0x000000730a107836 */ /* 0x000fe20000000000 */
[----:B---3--:R-:W2:Y:S04]  /*cf510*/  LDL.LU R252, [R1+0xcd4] ;  /* 0x000cd40001fc7983 */ /* 0x008ea80000300800 */
[----:B----4-:R-:W3:Y:S04]  /*cf520*/  LDL.LU R237, [R1+0x14d4] ;  /* 0x0014d40001ed7983 */ /* 0x010ee80000300800 */
[----:B------:R1:W-:Y:S04]  /*cf530*/  @P4 STG.E desc[UR60][R232.64], R246 ;  /* 0x000000f6e8004986 */ /* 0x0003e8000c10193c */
[----:B------:R-:W4:Y:S01]  /*cf540*/  LDL.LU R238, [R1+0x18d4] ;  /* 0x0018d40001ee7983 */ /* 0x000f220000300800 */
[----:B------:R-:W-:Y:S01]  /*cf550*/  ISETP.GE.AND P4, PT, R16, R197, PT ;  /* 0x000000c51000720c */ /* 0x000fe20003f86270 */
[----:B------:R-:W3:Y:S02]  /*cf560*/  LDC R236, c[0x0][0x228] ;  /* 0x00008a00ffec7b82 */ /* 0x000ee40000000800 */
[----:B------:R-:W2:Y:S01]  /*cf570*/  LDL.LU R197, [R1+0x1cc4] ;  /* 0x001cc40001c57983 */ /* 0x000ea20000300800 */
[----:B------:R-:W-:-:S05]  /*cf580*/  ISETP.LT.AND P3, PT, R11, R239, !P6 ;  /* 0x000000ef0b00720c */ /* 0x000fca0007761270 */
[----:B------:R-:W3:Y:S01]  /*cf590*/  LDC R239, c[0x0][0x22c] ;  /* 0x00008b00ffef7b82 */ /* 0x000ee20000000800 */
[----:B------:R-:W-:Y:S02]  /*cf5a0*/  ISETP.LT.AND P0, PT, R13, R245, !P6 ;  /* 0x000000f50d00720c */ /* 0x000fe40007701270 */
[----:B------:R-:W-:Y:S02]  /*cf5b0*/  IADD3 R0, R0, R14, RZ ;  /* 0x0000000e00007210 */ /* 0x000fe40007ffe0ff */
[----:B------:R-:W-:Y:S01]  /*cf5c0*/  ISETP.LT.AND P6, PT, R15, R198, !P6 ;  /* 0x000000c60f00720c */ /* 0x000fe200077c1270 */
[----:B------:R-:W-:Y:S02]  /*cf5d0*/  VIADD R16, R10, 0x74 ;  /* 0x000000740a107836 */ /* 0x000fe40000000000 */
[----:B------:R-:W3:Y:S08]  /*cf5e0*/  LDC R245, c[0x0][0x228] ;  /* 0x00008a00fff57b82 */ /* 0x000ef00000000800 */
[----:B-1----:R-:W1:Y:S01]  /*cf5f0*/  LDC R246, c[0x0][0x228] ;  /* 0x00008a00fff67b82 */ /* 0x002e620000000800 */
[----:B------:R-:W-:-:S04]  /*cf600*/  IMAD.WIDE R198, R0, 0x4, R2 ;  /* 0x0000000400c67825 */ /* 0x000fc800078e0202 */
[----:B------:R-:W-:-:S04]  /*cf610*/  IMAD.WIDE R232, R0, 0x4, R4 ;  /* 0x0000000400e87825 */ /* 0x000fc800078e0204 */
[----:B------:R-:W-:Y:S01]  /*cf620*/  IMAD.WIDE R234, R0, 0x4, R6 ;  /* 0x0000000400ea7825 */ /* 0x000fe200078e0206 */
[----:B--2---:R2:W-:Y:S04]  /*cf630*/  @P3 STG.E desc[UR60][R198.64], R197 ;  /* 0x000000c5c6003986 */ /* 0x0045e8000c10193c */
[----:B----4-:R4:W-:Y:S01]  /*cf640*/  @P0 STG.E desc[UR60][R232.64], R238 ;  /* 0x000000eee8000986 */ /* 0x0109e2000c10193c */
[----:B------:R-:W-:-:S03]  /*cf650*/  ISETP.LT.AND P3, PT, R13, R247, !P4 ;  /* 0x000000f70d00720c */ /* 0x000fc60006761270 */
[----:B---3--:R3:W-:Y:S04]  /*cf660*/  @P5 STG.E desc[UR60][R234.64], R237 ;  /* 0x000000edea005986 */ /* 0x0087e8000c10193c */
[----:B------:R-:W3:Y:S01]  /*cf670*/  LDL.LU R247, [R1+0x8d4] ;  /* 0x0008d40001f77983 */ /* 0x000ee20000300800 */
[----:B------:R-:W-:-:S03]  /*cf680*/  ISETP.LT.AND P5, PT, R17, R236, !P4 ;  /* 0x000000ec1100720c */ /* 0x000fc600067a1270 */
[----:B------:R-:W3:Y:S01]  /*cf690*/  LDL.LU R236, [R1+0x4e4] ;  /* 0x0004e40001ec7983 */ /* 0x000ee20000300800 */
[----:B--2---:R-:W2:Y:S01]  /*cf6a0*/  LDC.64 R198, c[0x0][0x228] ;  /* 0x00008a00ffc67b82 */ /* 0x004ea20000000a00 */
[----:B----4-:R-:W-:Y:S01]  /*cf6b0*/  IMAD.WIDE R232, R0, 0x4, R8 ;  /* 0x0000000400e87825 */ /* 0x010fe200078e0208 */
[----:B------:R-:W-:-:S06]  /*cf6c0*/  ISETP.LT.AND P0, PT, R11, R244, !P4 ;  /* 0x000000f40b00720c */ /* 0x000fcc0006701270 */
[----:B---3--:R-:W3:Y:S08]  /*cf6d0*/  LDC R237, c[0x0][0x228] ;  /* 0x00008a00ffed7b82 */ /* 0x008ef00000000800 */
[----:B------:R-:W4:Y:S01]  /*cf6e0*/  LDC R238, c[0x0][0x228] ;  /* 0x00008a00ffee7b82 */ /* 0x000f220000000800 */
[----:B------:R1:W-:Y:S01]  /*cf6f0*/  @P6 STG.E desc[UR60][R232.64], R252 ;  /* 0x000000fce8006986 */ /* 0x0003e2000c10193c */
[----:B------:R-:W-:-:S02]  /*cf700*/  ISETP.GE.AND P6, PT, R16, R239, PT ;  /* 0x000000ef1000720c */ /* 0x000fc40003fc6270 */
[----:B------:R-:W-:Y:S02]  /*cf710*/  IADD3 R0, R0, R14, RZ ;  /* 0x0000000e00007210 */ /* 0x000fe40007ffe0ff */
[----:B------:R-:W-:Y:S02]  /*cf720*/  ISETP.LT.AND P4, PT, R15, R196, !P4 ;  /* 0x000000c40f00720c */ /* 0x000fe40006781270 */
[----:B------:R-:W4:Y:S08]  /*cf730*/  LDC R239, c[0x0][0x228] ;  /* 0x00008a00ffef7b82 */ /* 0x000f300000000800 */
[----:B------:R-:W4:Y:S01]  /*cf740*/  LDC R244, c[0x0][0x228] ;  /* 0x00008a00fff47b82 */ /* 0x000f220000000800 */
[----:B-1----:R-:W4:Y:S04]  /*cf750*/  LDL.LU R252, [R1+0x14d8] ;  /* 0x0014d80001fc7983 */ /* 0x002f280000300800 */
[----:B------:R-:W2:Y:S01]  /*cf760*/  LDL.LU R16, [R1+0x10e4] ;  /* 0x0010e40001107983 */ /* 0x000ea20000300800 */
[----:B------:R-:W-:-:S04]  /*cf770*/  IMAD.WIDE R196, R0, 0x4, R2 ;  /* 0x0000000400c47825 */ /* 0x000fc800078e0202 */
[----:B------:R-:W-:-:S04]  /*cf780*/  IMAD.WIDE R232, R0, 0x4, R4 ;  /* 0x0000000400e87825 */ /* 0x000fc800078e0204 */
[----:B------:R-:W-:Y:S01]  /*cf790*/  IMAD.WIDE R234, R0, 0x4, R6 ;  /* 0x0000000400ea7825 */ /* 0x000fe200078e0206 */
[----:B--2---:R-:W-:Y:S01]  /*cf7a0*/  @P0 STG.E desc[UR60][R196.64], R16 ;  /* 0x00000010c4000986 */ /* 0x004fe2000c10193c */
[----:B------:R-:W-:-:S03]  /*cf7b0*/  ISETP.LT.AND P0, PT, R13, R246, !P6 ;  /* 0x000000f60d00720c */ /* 0x000fc60007701270 */
[----:B------:R-:W2:Y:S04]  /*cf7c0*/  LDL.LU R246, [R1+0x18d8] ;  /* 0x0018d80001f67983 */ /* 0x000ea80000300800 */
[----:B------:R1:W-:Y:S04]  /*cf7d0*/  @P3 STG.E desc[UR60][R232.64], R247 ;  /* 0x000000f7e8003986 */ /* 0x0003e8000c10193c */
[----:B-1----:R-:W4:Y:S01]  /*cf7e0*/  LDL.LU R233, [R1+0xe4] ;  /* 0x0000e40001e97983 */ /* 0x002f220000300800 */
[----:B------:R-:W-:-:S04]  /*cf7f0*/  IMAD.WIDE R196, R0, 0x4, R8 ;  /* 0x0000000400c47825 */ /* 0x000fc800078e0208 */
[----:B------:R-:W-:Y:S01]  /*cf800*/  VIADD R16, R10, 0x75 ;  /* 0x000000750a107836 */ /* 0x000fe20000000000 */
[----:B------:R1:W-:Y:S04]  /*cf810*/  @P5 STG.E desc[UR60][R234.64], R236 ;  /* 0x000000ecea005986 */ /* 0x0003e8000c10193c */
[----:B------:R-:W2:Y:S01]  /*cf820*/  LDL.LU R247, [R1+0xcd8] ;  /* 0x000cd80001f77983 */ /* 0x000ea20000300800 */
[----:B------:R-:W-:Y:S02]  /*cf830*/  ISETP.LT.AND P3, PT, R11, R245, !P6 ;  /* 0x000000f50b00720c */ /* 0x000fe40007761270 */
[----:B------:R-:W2:Y:S01]  /*cf840*/  LDC R245, c[0x0][0x22c] ;  /* 0x00008b00fff57b82 */ /* 0x000ea20000000800 */
[----:B---3--:R-:W-:-:S07]  /*cf850*/  ISETP.LT.AND P5, PT, R17, R237, !P6 ;  /* 0x000000ed1100720c */ /* 0x008fce00077a1270 */
[----:B-1----:R-:W1:Y:S01]  /*cf860*/  LDC R236, c[0x0][0x228] ;  /* 0x00008a00ffec7b82 */ /* 0x002e620000000800 */
[----:B----4-:R3:W-:Y:S01]  /*cf870*/  @P4 STG.E desc[UR60][R196.64], R233 ;  /* 0x000000e9c4004986 */ /* 0x0107e2000c10193c */
[----:B------:R-:W-:-:S03]  /*cf880*/  ISETP.GE.AND P4, PT, R16, R199, PT ;  /* 0x000000c71000720c */ /* 0x000fc60003f86270 */
[----:B------:R-:W4:Y:S01]  /*cf890*/  LDL.LU R199, [R1+0x1cc8] ;  /* 0x001cc80001c77983 */ /* 0x000f220000300800 */
[----:B------:R-:W-:Y:S02]  /*cf8a0*/  IADD3 R0, R0, R14, RZ ;  /* 0x0000000e00007210 */ /* 0x000fe40007ffe0ff */
[----:B------:R-:W-:Y:S01]  /*cf8b0*/  ISETP.LT.AND P6, PT, R15, R238, !P6 ;  /* 0x000000ee0f00720c */ /* 0x000fe200077c1270 */
[----:B------:R-:W1:Y:S01]  /*cf8c0*/  LDC R237, c[0x0][0x228] ;  /* 0x00008a00ffed7b82 */ /* 0x000e620000000800 */
[----:B------:R-:W2:Y:S01]  /*cf8d0*/  LDL.LU R238, [R1+0x10e8] ;  /* 0x0010e80001ee7983 */ /* 0x000ea20000300800 */
[----:B---3--:R-:W-:-:S04]  /*cf8e0*/  IMAD.WIDE R196, R0, 0x4, R2 ;  /* 0x0000000400c47825 */ /* 0x008fc800078e0202 */
[----:B------:R-:W-:-:S04]  /*cf8f0*/  IMAD.WIDE R232, R0, 0x4, R4 ;  /* 0x0000000400e87825 */ /* 0x000fc800078e0204 */
[----:B------:R-:W-:-:S04]  /*cf900*/  IMAD.WIDE R234, R0, 0x4, R6 ;  /* 0x0000000400ea7825 */ /* 0x000fc800078e0206 */
[----:B------:R-:W-:Y:S01]  /*cf910*/  VIADD R16, R10, 0x76 ;  /* 0x000000760a107836 */ /* 0x000fe20000000000 */
[----:B----4-:R3:W-:Y:S04]  /*cf920*/  @P3 STG.E desc[UR60][R196.64], R199 ;  /* 0x000000c7c4003986 */ /* 0x0107e8000c10193c */
[----:B--2---:R2:W-:Y:S04]  /*cf930*/  @P0 STG.E desc[UR60][R232.64], R246 ;  /* 0x000000f6e8000986 */ /* 0x0045e8000c10193c */
[----:B------:R4:W-:Y:S01]  /*cf940*/  @P5 STG.E desc[UR60][R234.64], R252 ;  /* 0x000000fcea005986 */ /* 0x0009e2000c10193c */
[----:B-1----:R-:W-:Y:S01]  /*cf950*/  ISETP.LT.AND P5, PT, R17, R236, !P4 ;  /* 0x000000ec1100720c */ /* 0x002fe200067a1270 */
[----:B---3--:R-:W1:Y:S01]  /*cf960*/  LDC.64 R196, c[0x0][0x228] ;  /* 0x00008a00ffc47b82 */ /* 0x008e620000000a00 */
[----:B--2---:R-:W-:Y:S01]  /*cf970*/  IMAD.WIDE R232, R0, 0x4, R8 ;  /* 0x0000000400e87825 */ /* 0x004fe200078e0208 */
[----:B----4-:R-:W2:Y:S04]  /*cf980*/  LDL.LU R252, [R1+0x1ccc] ;  /* 0x001ccc0001fc7983 */ /* 0x010ea80000300800 */
[----:B------:R-:W3:Y:S01]  /*cf990*/  LDL.LU R236, [R1+0x4e8] ;  /* 0x0004e80001ec7983 */ /* 0x000ee20000300800 */
[----:B------:R-:W-:-:S02]  /*cf9a0*/  ISETP.LT.AND P3, PT, R13, R244, !P4 ;  /* 0x000000f40d00720c */ /* 0x000fc40006761270 */
[----:B------:R-:W-:Y:S01]  /*cf9b0*/  ISETP.LT.AND P0, PT, R11, R239, !P4 ;  /* 0x000000ef0b00720c */ /* 0x000fe20006701270 */
[----:B------:R4:W-:Y:S01]  /*cf9c0*/  @P6 STG.E desc[UR60][R232.64], R247 ;  /* 0x000000f7e8006986 */ /* 0x0009e2000c10193c */
[----:B------:R-:W-:-:S03]  /*cf9d0*/  ISETP.GE.AND P6, PT, R16, R245, PT ;  /* 0x000000f51000720c */ /* 0x000fc60003fc6270 */
[----:B------:R-:W2:Y:S04]  /*cf9e0*/  LDL.LU R16, [R1+0x8d8] ;  /* 0x0008d80001107983 */ /* 0x000ea80000300800 */
[----:B------:R-:W3:Y:S01]  /*cf9f0*/  LDL.LU R245, [R1+0xe8] ;  /* 0x0000e80001f57983 */ /* 0x000ee20000300800 */
[----:B------:R-:W-:Y:S02]  /*cfa00*/  IADD3 R0, R0, R14, RZ ;  /* 0x0000000e00007210 */ /* 0x000fe40007ffe0ff */
[----:B------:R-:W-:Y:S01]  /*cfa10*/  ISETP.LT.AND P4, PT, R15, R198, !P4 ;  /* 0x000000c60f00720c */ /* 0x000fe20006781270 */
[----:B------:R-:W1:Y:S08]  /*cfa20*/  LDC R239, c[0x0][0x228] ;  /* 0x00008a00ffef7b82 */ /* 0x000e700000000800 */
[----:B------:R-:W1:Y:S08]  /*cfa30*/  LDC R244, c[0x0][0x228] ;  /* 0x00008a00fff47b82 */ /* 0x000e700000000800 */
[----:B----4-:R-:W4:Y:S01]  /*cfa40*/  LDC R247, c[0x0][0x228] ;  /* 0x00008a00fff77b82 */ /* 0x010f220000000800 */
[----:B------:R-:W-:-:S07]  /*cfa50*/  IMAD.WIDE R198, R0, 0x4, R2 ;  /* 0x0000000400c67825 */ /* 0x000fce00078e0202 */
[----:B------:R-:W4:Y:S01]  /*cfa60*/  LDC R246, c[0x0][0x228] ;  /* 0x00008a00fff67b82 */ /* 0x000f220000000800 */
[----:B------:R1:W-:Y:S07]  /*cfa70*/  @P0 STG.E desc[UR60][R198.64], R238 ;  /* 0x000000eec6000986 */ /* 0x0003ee000c10193c */
[----:B-1----:R-:W1:Y:S01]  /*cfa80*/  LDC R238, c[0x0][0x228] ;  /* 0x00008a00ffee7b82 */ /* 0x002e620000000800 */
[----:B------:R-:W-:-:S04]  /*cfa90*/  IMAD.WIDE R232, R0, 0x4, R4 ;  /* 0x0000000400e87825 */ /* 0x000fc800078e0204 */
[----:B------:R-:W-:-:S04]  /*cfaa0*/  IMAD.WIDE R234, R0, 0x4, R6 ;  /* 0x0000000400ea7825 */ /* 0x000fc800078e0206 */
[----:B------:R-:W-:Y:S01]  /*cfab0*/  IMAD.WIDE R198, R0, 0x4, R8 ;  /* 0x0000000400c67825 */ /* 0x000fe200078e0208 */
[----:B-1----:R-:W-:Y:S01]  /*cfac0*/  ISETP.LT.AND P0, PT, R13, R238, !P6 ;  /* 0x000000ee0d00720c */ /* 0x002fe20007701270 */
[----:B--2---:R-:W-:Y:S04]  /*cfad0*/  @P3 STG.E desc[UR60][R232.64], R16 ;  /* 0x00000010e8003986 */ /* 0x004fe8000c10193c */
[----:B---3--:R1:W-:Y:S04]  /*cfae0*/  @P5 STG.E desc[UR60][R234.64], R236 ;  /* 0x000000ecea005986 */ /* 0x0083e8000c10193c */
[----:B------:R2:W-:Y:S01]  /*cfaf0*/  @P4 STG.E desc[UR60][R198.64], R245 ;  /* 0x000000f5c6004986 */ /* 0x0005e2000c10193c */
[----:B------:R-:W-:-:S02]  /*cfb00*/  ISETP.LT.AND P3, PT, R11, R237, !P6 ;  /* 0x000000ed0b00720c */ /* 0x000fc40007761270 */
[----:B------:R-:W-:Y:S02]  /*cfb10*/  ISETP.LT.AND P5, PT, R17, R239, !P6 ;  /* 0x000000ef1100720c */ /* 0x000fe400077a1270 */
[----:B------:R-:W-:Y:S02]  /*cfb20*/  ISETP.LT.AND P6, PT, R15, R244, !P6 ;  /* 0x000000f40f00720c */ /* 0x000fe400077c1270 */
[----:B------:R-:W-:Y:S01]  /*cfb30*/  IADD3 R0, R0, R14, RZ ;  /* 0x0000000e00007210 */ /* 0x000fe20007ffe0ff */
[----:B------:R-:W3:Y:S08]  /*cfb40*/  LDC R238, c[0x0][0x228] ;  /* 0x00008a00ffee7b82 */ /* 0x000ef00000000800 */
[----:B-1----:R-:W1:Y:S08]  /*cfb50*/  LDC.64 R236, c[0x0][0x228] ;  /* 0x00008a00ffec7b82 */ /* 0x002e700000000a00 */
[----:B------:R-:W3:Y:S08]  /*cfb60*/  LDC R239, c[0x0][0x228] ;  /* 0x00008a00ffef7b82 */ /* 0x000ef00000000800 */
[----:B--2---:R-:W2:Y:S01]  /*cfb70*/  LDC R245, c[0x0][0x228] ;  /* 0x00008a00fff57b82 */ /* 0x004ea20000000800 */
[----:B------:R-:W-:-:S05]  /*cfb80*/  VIADD R16, R10, 0x77 ;  /* 0x000000770a107836 */ /* 0x000fca0000000000 */
[----:B------:R-:W-:Y:S02]  /*cfb90*/  ISETP.GE.AND P4, PT, R16, R197, PT ;  /* 0x000000c51000720c */ /* 0x000fe40003f86270 */
[----:B------:R-:W3:Y:S04]  /*cfba0*/  LDL.LU R16, [R1+0x14dc] ;  /* 0x0014dc0001107983 */ /* 0x000ee80000300800 */
[----:B------:R-:W2:Y:S04]  /*cfbb0*/  LDL.LU R197, [R1+0xcdc] ;  /* 0x000cdc0001c57983 */ /* 0x000ea80000300800 */
[----:B------:R-:W3:Y:S01]  /*cfbc0*/  LDL.LU R244, [R1+0x18dc] ;  /* 0x0018dc0001f47983 */ /* 0x000ee20000300800 */
[----:B------:R-:W-:-:S04]  /*cfbd0*/  IMAD.WIDE R198, R0, 0x4, R2 ;  /* 0x0000000400c67825 */ /* 0x000fc800078e0202 */
[----:B------:R-:W-:-:S04]  /*cfbe0*/  IMAD.WIDE R232, R0, 0x4, R4 ;  /* 0x0000000400e87825 */ /* 0x000fc800078e0204 */
[C---:B------:R-:W-:Y:S01]  /*cfbf0*/  IMAD.WIDE R234, R0.reuse, 0x4, R6 ;  /* 0x0000000400ea7825 */ /* 0x040fe200078e0206 */
[----:B------:R1:W-:Y:S01]  /*cfc00*/  @P3 STG.E desc[UR60][R198.64], R252 ;  /* 0x000000fcc6003986 */ /* 0x0003e2000c10193c */
[----:B----4-:R-:W-:Y:S02]  /*cfc10*/  ISETP.LT.AND P3, PT, R13, R247, !P4 ;  /* 0x000000f70d00720c */ /* 0x010fe40006761270 */
[----:B-1----:R-:W-:Y:S01]  /*cfc20*/  IMAD.WIDE R198, R0, 0x4, R8 ;  /* 0x0000000400c67825 */ /* 0x002fe200078e0208 */
[----:B------:R-:W4:Y:S04]  /*cfc30*/  LDL.LU R252, [R1+0xec] ;  /* 0x0000ec0001fc7983 */ /* 0x000f280000300800 */
[----:B------:R-:W4:Y:S04]  /*cfc40*/  LDL.LU R247, [R1+0x4ec] ;  /* 0x0004ec0001f77983 */ /* 0x000f280000300800 */
[----:B---3--:R1:W-:Y:S04]  /*cfc50*/  @P0 STG.E desc[UR60][R232.64], R244 ;  /* 0x000000f4e8000986 */ /* 0x0083e8000c10193c */
[----:B------:R3:W-:Y:S01]  /*cfc60*/  @P5 STG.E desc[UR60][R234.64], R16 ;  /* 0x00000010ea005986 */ /* 0x0007e2000c10193c */
[----:B------:R-:W-:-:S03]  /*cfc70*/  ISETP.LT.AND P0, PT, R11, R246, !P4 ;  /* 0x000000f60b00720c */ /* 0x000fc60006701270 */
[----:B--2---:R2:W-:Y:S04]  /*cfc80*/  @P6 STG.E desc[UR60][R198.64], R197 ;  /* 0x000000c5c6006986 */ /* 0x0045e8000c10193c */
[----:B------:R-:W4:Y:S04]  /*cfc90*/  LDL.LU R246, [R1+0x8dc] ;  /* 0x0008dc0001f67983 */ /* 0x000f280000300800 */
[----:B-1----:R-:W4:Y:S01]  /*cfca0*/  LDL.LU R244, [R1+0x1cd0] ;  /* 0x001cd00001f47983 */ /* 0x002f220000300800 */
[----:B---3--:R-:W-:Y:S01]  /*cfcb0*/  VIADD R16, R10, 0x78 ;  /* 0x000000780a107836 */ /* 0x008fe20000000000 */
[----:B------:R-:W1:Y:S01]  /*cfcc0*/  LDC R235, c[0x0][0x22c] ;  /* 0x00008b00ffeb7b82 */ /* 0x000e620000000800 */
[----:B------:R-:W-:-:S07]  /*cfcd0*/  IADD3 R0, R0, R14, RZ ;  /* 0x0000000e00007210 */ /* 0x000fce0007ffe0ff */
[----:B------:R-:W3:Y:S01]  /*cfce0*/  LDC R234, c[0x0][0x228] ;  /* 0x00008a00ffea7b82 */ /* 0x000ee20000000800 */
[----:B------:R-:W-:Y:S02]  /*cfcf0*/  ISETP.GE.AND P6, PT, R16, R237, PT ;  /* 0x000000ed1000720c */ /* 0x000fe40003fc6270 */
[----:B------:R-:W3:Y:S01]  /*cfd00*/  LDL.LU R237, [R1+0x10ec] ;  /* 0x0010ec0001ed7983 */ /* 0x000ee20000300800 */
[----:B------:R-:W-:Y:S02]  /*cfd10*/  ISETP.LT.AND P5, PT, R17, R238, !P4 ;  /* 0x000000ee1100720c */ /* 0x000fe400067a1270 */
[----:B------:R-:W-:Y:S01]  /*cfd20*/  ISETP.LT.AND P4, PT, R15, R196, !P4 ;  /* 0x000000c40f00720c */ /* 0x000fe20006781270 */
[----:B--2---:R-:W-:-:S04]  /*cfd30*/  IMAD.WIDE R196, R0, 0x4, R2 ;  /* 0x0000000400c47825 */ /* 0x004fc800078e0202 */
[----:B------:R-:W-:-:S04]  /*cfd40*/  IMAD.WIDE R198, R0, 0x4, R4 ;  /* 0x0000000400c67825 */ /* 0x000fc800078e0204 */
[----:B------:R-:W-:-:S04]  /*cfd50*/  IMAD.WIDE R232, R0, 0x4, R6 ;  /* 0x0000000400e87825 */ /* 0x000fc800078e0206 */
[----:B------:R-:W-:Y:S01]  /*cfd60*/  VIADD R16, R10, 0x79 ;  /* 0x000000790a107836 */ /* 0x000fe20000000000 */
[----:B------:R-:W2:Y:S01]  /*cfd70*/  LDC R238, c[0x0][0x228] ;  /* 0x00008a00ffee7b82 */ /* 0x000ea20000000800 */
[----:B---3--:R3:W-:Y:S04]  /*cfd80*/  @P0 STG.E desc[UR60][R196.64], R237 ;  /* 0x000000edc4000986 */ /* 0x0087e8000c10193c */
[----:B----4-:R4:W-:Y:S01]  /*cfd90*/  @P3 STG.E desc[UR60][R198.64], R246 ;  /* 0x000000f6c6003986 */ /* 0x0109e2000c10193c */
[----:B------:R-:W-:-:S03]  /*cfda0*/  ISETP.LT.AND P3, PT, R11, R239, !P6 ;  /* 0x000000ef0b00720c */ /* 0x000fc60007761270 */
[----:B------:R1:W-:Y:S01]  /*cfdb0*/  @P5 STG.E desc[UR60][R232.64], R247 ;  /* 0x000000f7e8005986 */ /* 0x0003e2000c10193c */
[----:B------:R-:W-:Y:S01]  /*cfdc0*/  ISETP.LT.AND P0, PT, R13, R245, !P6 ;  /* 0x000000f50d00720c */ /* 0x000fe20007701270 */
[----:B------:R-:W2:Y:S02]  /*cfdd0*/  LDC R239, c[0x0][0x228] ;  /* 0x00008a00ffef7b82 */ /* 0x000ea40000000800 */
[----:B------:R-:W2:Y:S06]  /*cfde0*/  LDL.LU R245, [R1+0xce0] ;  /* 0x000ce00001f57983 */ /* 0x000eac0000300800 */
[----:B---3--:R-:W3:Y:S08]  /*cfdf0*/  LDC R237, c[0x0][0x228] ;  /* 0x00008a00ffed7b82 */ /* 0x008ef00000000800 */
[----:B------:R-:W2:Y:S08]  /*cfe00*/  LDC.64 R196, c[0x0][0x228] ;  /* 0x00008a00ffc47b82 */ /* 0x000eb00000000a00 */
[----:B----4-:R-:W4:Y:S01]  /*cfe10*/  LDC R246, c[0x0][0x228] ;  /* 0x00008a00fff67b82 */ /* 0x010f220000000800 */
[C---:B------:R-:W-:Y:S01]  /*cfe20*/  IMAD.WIDE R198, R0.reuse, 0x4, R8 ;  /* 0x0000000400c67825 */ /* 0x040fe200078e0208 */
[----:B------:R-:W-:Y:S01]  /*cfe30*/  IADD3 R0, R0, R14, RZ ;  /* 0x0000000e00007210 */ /* 0x000fe20007ffe0ff */
[----:B-1----:R-:W4:Y:S04]  /*cfe40*/  LDL.LU R247, [R1+0x8e0] ;  /* 0x0008e00001f77983 */ /* 0x002f280000300800 */
[----:B------:R1:W-:Y:S01]  /*cfe50*/  @P4 STG.E desc[UR60][R198.64], R252 ;  /* 0x000000fcc6004986 */ /* 0x0003e2000c10193c */
[----:B------:R-:W-:Y:S01]  /*cfe60*/  ISETP.GE.AND P4, PT, R16, R235, PT ;  /* 0x000000eb1000720c */ /* 0x000fe20003f86270 */
[----:B-1----:R-:W-:-:S02]  /*cfe70*/  IMAD.WIDE R198, R0, 0x4, R2 ;  /* 0x0000000400c67825 */ /* 0x002fc400078e0202 */
[----:B------:R-:W4:Y:S04]  /*cfe80*/  LDL.LU R252, [R1+0x4f0] ;  /* 0x0004f00001fc7983 */ /* 0x000f280000300800 */
[----:B------:R-:W3:Y:S04]  /*cfe90*/  LDL.LU R16, [R1+0x14e0] ;  /* 0x0014e00001107983 */ /* 0x000ee80000300800 */
[----:B------:R1:W-:Y:S04]  /*cfea0*/  @P3 STG.E desc[UR60][R198.64], R244 ;  /* 0x000000f4c6003986 */ /* 0x0003e8000c10193c */
[----:B-1----:R-:W2:Y:S01]  /*cfeb0*/  LDL.LU R199, [R1+0x18e0] ;  /* 0x0018e00001c77983 */ /* 0x002ea20000300800 */
[----:B------:R-:W-:-:S02]  /*cfec0*/  ISETP.LT.AND P5, PT, R17, R234, !P6 ;  /* 0x000000ea1100720c */ /* 0x000fc400077a1270 */
[----:B------:R-:W-:Y:S01]  /*cfed0*/  ISETP.LT.AND P6, PT, R15, R236, !P6 ;  /* 0x000000ec0f00720c */ /* 0x000fe200077c1270 */
[----:B------:R-:W-:-:S04]  /*cfee0*/  IMAD.WIDE R232, R0, 0x4, R4 ;  /* 0x0000000400e87825 */ /* 0x000fc800078e0204 */
[----:B------:R-:W-:Y:S01]  /*cfef0*/  IMAD.WIDE R234, R0, 0x4, R6 ;  /* 0x0000000400ea7825 */ /* 0x000fe200078e0206 */
[----:B------:R-:W1:Y:S08]  /*cff00*/  LDC R244, c[0x0][0x228] ;  /* 0x00008a00fff47b82 */ /* 0x000e700000000800 */
[----:B------:R-:W4:Y:S01]  /*cff10*/  LDC R236, c[0x0][0x228] ;  /* 0x00008a00ffec7b82 */ /* 0x000f220000000800 */
[----:B--2---:R2:W-:Y:S04]  /*cff20*/  @P0 STG.E desc[UR60][R232.64], R199 ;  /* 0x000000c7e8000986 */ /* 0x0045e8000c10193c */
[----:B---3--:R3:W-:Y:S01]  /*cff30*/  @P5 STG.E desc[UR60][R234.64], R16 ;  /* 0x00000010ea005986 */ /* 0x0087e2000c10193c */
[----:B------:R-:W-:-:S03]  /*cff40*/  ISETP.LT.AND P5, PT, R17, R237, !P4 ;  /* 0x000000ed1100720c */ /* 0x000fc600067a1270 */
[----:B------:R-:W4:Y:S01]  /*cff50*/  LDL.LU R237, [R1+0x10f0] ;  /* 0x0010f00001ed7983 */ /* 0x000f220000300800 */
[----:B--2---:R-:W-:-:S04]  /*cff60*/  IMAD.WIDE R198, R0, 0x4, R8 ;  /* 0x0000000400c67825 */ /* 0x004fc800078e0208 */
[----:B---3--:R-:W-:Y:S01]  /*cff70*/  VIADD R16, R10, 0x7a ;  /* 0x0000007a0a107836 */ /* 0x008fe20000000000 */
[----:B------:R2:W-:Y:S04]  /*cff80*/  @P6 STG.E desc[UR60][R198.64], R245 ;  /* 0x000000f5c6006986 */ /* 0x0005e8000c10193c */
[----:B------:R-:W-:Y:S01]  /*cff90*/  ISETP.GE.AND P6, PT, R16, R197, PT ;  /* 0x000000c51000720c */ /* 0x000fe20003fc6270 */
[----:B--2---:R-:W2:Y:S04]  /*cffa0*/  LDL.LU R245, [R1+0x1cd4] ;  /* 0x001cd40001f57983 */ /* 0x004ea80000300800 */
[----:B------:R-:W3:Y:S01]  /*cffb0*/  LDL.LU R197, [R1+0xf0] ;  /* 0x0000f00001c57983 */ /* 0x000ee20000300800 */
[----:B-1----:R-:W-:-:S02]  /*cffc0*/  ISETP.LT.AND P3, PT, R13, R244, !P4 ;  /* 0x000000f40d00720c */ /* 0x002fc40006761270 */
[----:B------:R-:W1:Y:S01]  /*cffd0*/  LDC R244, c[0x0][0x22c] ;  /* 0x00008b00fff47b82 */ /* 0x000e620000000800 */
[----:B------:R-:W-:Y:S02]  /*cffe0*/  ISETP.LT.AND P0, PT, R11, R238, !P4 ;  /* 0x000000ee0b00720c */ /* 0x000fe40006701270 */
[----:B------:R-:W-:Y:S02]  /*cfff0*/  IADD3 R0, R0, R14, RZ ;  /* 0x0000000e00007210 */ /* 0x000fe40007ffe0ff */
[----:B------:R-:W-:Y:S01]  /*d0000*/  ISETP.LT.AND P4, PT, R15, R239, !P4 ;  /* 0x000000ef0f00720c */ /* 0x000fe20006781270 */
[----:B------:R-:W-:Y:S02]  /*d0010*/  VIADD R16, R10, 0x7b ;  /* 0x0000007b0a107836 */ /* 0x000fe40000000000 */
[----:B------:R-:W1:Y:S01]  /*d0020*/  LDC R238, c[0x0][0x228] ;  /* 0x00008a00ffee7b82 */ /* 0x000e620000000800 */
[----:B------:R-:W-:-:S04]  /*d0030*/  IMAD.WIDE R198, R0, 0x4, R2 ;  /* 0x0000000400c67825 */ /* 0x000fc800078e0202 */
[----:B------:R-:W-:-:S04]  /*d0040*/  IMAD.WIDE R232, R0, 0x4, R4 ;  /* 0x0000000400e87825 */ /* 0x000fc800078e0204 */
[----:B------:R-:W-:Y:S01]  /*d0050*/  IMAD.WIDE R234, R0, 0x4, R6 ;  /* 0x0000000400ea7825 */ /* 0x000fe200078e0206 */
[----:B------:R-:W2:Y:S01]  /*d0060*/  LDC R239, c[0x0][0x228] ;  /* 0x00008a00ffef7b82 */ /* 0x000ea20000000800 */
[----:B----4-:R4:W-:Y:S04]  /*d0070*/  @P0 STG.E desc[UR60][R198.64], R237 ;  /* 0x000000edc6000986 */ /* 0x0109e8000c10193c */
[----:B------:R1:W-:Y:S01]  /*d0080*/  @P3 STG.E desc[UR60][R232.64], R247 ;  /* 0x000000f7e8003986 */ /* 0x0003e2000c10193c */
[----:B------:R-:W-:-:S03]  /*d0090*/  ISETP.LT.AND P0, PT, R13, R246, !P6 ;  /* 0x000000f60d00720c */ /* 0x000fc60007701270 */
[----:B------:R2:W-:Y:S04]  /*d00a0*/  @P5 STG.E desc[UR60][R234.64], R252 ;  /* 0x000000fcea005986 */ /* 0x0005e8000c10193c */
[----:B------:R-:W3:Y:S01]  /*d00b0*/  LDL.LU R246, [R1+0x14e4] ;  /* 0x0014e40001f67983 */ /* 0x000ee20000300800 */
[----:B----4-:R-:W4:Y:S01]  /*d00c0*/  LDC.64 R198, c[0x0][0x228] ;  /* 0x00008a00ffc67b82 */ /* 0x010f220000000a00 */
[----:B-1----:R-:W-:Y:S02]  /*d00d0*/  IMAD.WIDE R232, R0, 0x4, R8 ;  /* 0x0000000400e87825 */ /* 0x002fe400078e0208 */
[----:B------:R-:W4:Y:S04]  /*d00e0*/  LDL.LU R247, [R1+0xce4] ;  /* 0x000ce40001f77983 */ /* 0x000f280000300800 */
[----:B--2---:R-:W2:Y:S01]  /*d00f0*/  LDL.LU R252, [R1+0x10f4] ;  /* 0x0010f40001fc7983 */ /* 0x004ea20000300800 */
[----:B------:R-:W1:Y:S03]  /*d0100*/  LDC R237, c[0x0][0x228] ;  /* 0x00008a00ffed7b82 */ /* 0x000e660000000800 */
[----:B---3--:R3:W-:Y:S01]  /*d0110*/  @P4 STG.E desc[UR60][R232.64], R197 ;  /* 0x000000c5e8004986 */ /* 0x0087e2000c10193c */
[----:B------:R-:W-:-:S03]  /*d0120*/  ISETP.GE.AND P4, PT, R16, R244, PT ;  /* 0x000000f41000720c */ /* 0x000fc60003f86270 */
[----:B------:R-:W4:Y:S01]  /*d0130*/  LDL.LU R16, [R1+0x18e4] ;  /* 0x0018e40001107983 */ /* 0x000f220000300800 */
[----:B------:R-:W-:Y:S02]  /*d0140*/  ISETP.LT.AND P3, PT, R11, R236, !P6 ;  /* 0x000000ec0b00720c */ /* 0x000fe40007761270 */
[----:B------:R-:W-:Y:S02]  /*d0150*/  IADD3 R0, R0, R14, RZ ;  /* 0x0000000e00007210 */ /* 0x000fe40007ffe0ff */
[----:B------:R-:W-:Y:S02]  /*d0160*/  ISETP.LT.AND P5, PT, R17, R238, !P6 ;  /* 0x000000ee1100720c */ /* 0x000fe400077a1270 */
[----:B------:R-:W-:Y:S01]  /*d0170*/  ISETP.LT.AND P6, PT, R15, R196, !P6 ;  /* 0x000000c40f00720c */ /* 0x000fe200077c1270 */
[----:B------:R-:W1:Y:S08]  /*d0180*/  LDC R236, c[0x0][0x228] ;  /* 0x00008a00ffec7b82 */ /* 0x000e700000000800 */
[----:B------:R-:W2:Y:S01]  /*d0190*/  LDC R244, c[0x0][0x228] ;  /* 0x00008a00fff47b82 */ /* 0x000ea20000000800 */
[----:B------:R-:W-:-:S04]  /*d01a0*/  IMAD.WIDE R234, R0, 0x4, R6 ;  /* 0x0000000400ea7825 */ /* 0x000fc800078e0206 */
[----:B---3--:R-:W-:-:S04]  /*d01b0*/  IMAD.WIDE R196, R0, 0x4, R2 ;  /* 0x0000000400c47825 */ /* 0x008fc800078e0202 */
[----:B------:R-:W-:Y:S01]  /*d01c0*/  IMAD.WIDE R232, R0, 0x4, R4 ;  /* 0x0000000400e87825 */ /* 0x000fe200078e0204 */
[----:B------:R-:W3:Y:S01]  /*d01d0*/  LDC R238, c[0x0][0x228] ;  /* 0x00008a00ffee7b82 */ /* 0x000ee20000000800 */
[----:B------:R1:W-:Y:S07]  /*d01e0*/  @P3 STG.E desc[UR60][R196.64], R245 ;  /* 0x000000f5c4003986 */ /* 0x0003ee000c10193c */
[----:B-1----:R-:W1:Y:S08]  /*d01f0*/  LDC R245, c[0x0][0x228] ;  /* 0x00008a00fff57b82 */ /* 0x002e700000000800 */
[----:B------:R-:W3:Y:S01]  /*d0200*/  LDC.64 R196, c[0x0][0x228] ;  /* 0x00008a00ffc47b82 */ /* 0x000ee20000000a00 */
[----:B-1----:R-:W-:-:S02]  /*d0210*/  ISETP.LT.AND P3, PT, R13, R245, !P4 ;  /* 0x000000f50d00720c */ /* 0x002fc40006761270 */
[----:B------:R-:W3:Y:S04]  /*d0220*/  LDL.LU R245, [R1+0x4f4] ;  /* 0x0004f40001f57983 */ /* 0x000ee80000300800 */
[----:B----4-:R1:W-:Y:S04]  /*d0230*/  @P0 STG.E desc[UR60][R232.64], R16 ;  /* 0x00000010e8000986 */ /* 0x0103e8000c10193c */
[----:B------:R4:W-:Y:S01]  /*d0240*/  @P5 STG.E desc[UR60][R234.64], R246 ;  /* 0x000000f6ea005986 */ /* 0x0009e2000c10193c */
[----:B-1----:R-:W-:-:S04]  /*d0250*/  IMAD.WIDE R232, R0, 0x4, R8 ;  /* 0x0000000400e87825 */ /* 0x002fc800078e0208 */
[----:B------:R-:W-:Y:S01]  /*d0260*/  VIADD R16, R10, 0x7c ;  /* 0x0000007c0a107836 */ /* 0x000fe20000000000 */
[----:B------:R-:W-:Y:S02]  /*d0270*/  ISETP.LT.AND P0, PT, R11, R239, !P4 ;  /* 0x000000ef0b00720c */ /* 0x000fe40006701270 */
[----:B------:R-:W-:Y:S02]  /*d0280*/  IADD3 R0, R0, R14, RZ ;  /* 0x0000000e00007210 */ /* 0x000fe40007ffe0ff */
[----:B------:R-:W-:Y:S01]  /*d0290*/  ISETP.LT.AND P5, PT, R17, R236, !P4 ;  /* 0x000000ec1100720c */ /* 0x000fe200067a1270 */
[----:B------:R1:W-:Y:S01]  /*d02a0*/  @P6 STG.E desc[UR60][R232.64], R247 ;  /* 0x000000f7e8006986 */ /* 0x0003e2000c10193c */
[----:B------:R-:W-:-:S03]  /*d02b0*/  ISETP.GE.AND P6, PT, R16, R199, PT ;  /* 0x000000c71000720c */ /* 0x000fc60003fc6270 */
[----:B------:R-:W3:Y:S04]  /*d02c0*/  LDL.LU R16, [R1+0x8e4] ;  /* 0x0008e40001107983 */ /* 0x000ee80000300800 */
[----:B------:R-:W3:Y:S01]  /*d02d0*/  LDL.LU R199, [R1+0xf4] ;  /* 0x0000f40001c77983 */ /* 0x000ee20000300800 */
[----:B------:R-:W-:Y:S01]  /*d02e0*/  ISETP.LT.AND P4, PT, R15, R237, !P4 ;  /* 0x000000ed0f00720c */ /* 0x000fe20006781270 */
[----:B----4-:R-:W-:-:S04]  /*d02f0*/  IMAD.WIDE R234, R0, 0x4, R4 ;  /* 0x0000000400ea7825 */ /* 0x010fc800078e0204 */
[C---:B------:R-:W-:Y:S01]  /*d0300*/  IMAD.WIDE R236, R0.reuse, 0x4, R6 ;  /* 0x0000000400ec7825 */ /* 0x040fe200078e0206 */
[----:B------:R-:W4:Y:S08]  /*d0310*/  LDC R239, c[0x0][0x228] ;  /* 0x00008a00ffef7b82 */ /* 0x000f300000000800 */
[----:B------:R-:W4:Y:S08]  /*d0320*/  LDC R246, c[0x0][0x228] ;  /* 0x00008a00fff67b82 */ /* 0x000f300000000800 */
[----:B-1----:R-:W1:Y:S01]  /*d0330*/  LDC R247, c[0x0][0x228] ;  /* 0x00008a00fff77b82 */ /* 0x002e620000000800 */
[----:B------:R-:W-:-:S05]  /*d0340*/  IMAD.WIDE R232, R0, 0x4, R2 ;  /* 0x0000000400e87825 */ /* 0x000fca00078e0202 */
[----:B--2---:R2:W-:Y:S01]  /*d0350*/  @P0 STG.E desc[UR60][R232.64], R252 ;  /* 0x000000fce8000986 */ /* 0x0045e2000c10193c */
[----:B------:R-:W-:Y:S01]  /*d0360*/  ISETP.LT.AND P0, PT, R13, R244, !P6 ;  /* 0x000000f40d00720c */ /* 0x000fe20007701270 */
[----:B--2---:R-:W-:Y:S02]  /*d0370*/  IMAD.WIDE R232, R0, 0x4, R8 ;  /* 0x0000000400e87825 */ /* 0x004fe400078e0208 */
[----:B------:R-:W2:Y:S04]  /*d0380*/  LDL.LU R252, [R1+0xce8] ;  /* 0x000ce80001fc7983 */ /* 0x000ea80000300800 */
[----:B---3--:R3:W-:Y:S04]  /*d0390*/  @P3 STG.E desc[UR60][R234.64], R16 ;  /* 0x00000010ea003986 */ /* 0x0087e8000c10193c */
[----:B------:R4:W-:Y:S04]  /*d03a0*/  @P5 STG.E desc[UR60][R236.64], R245 ;  /* 0x000000f5ec005986 */ /* 0x0009e8000c10193c */
[----:B------:R1:W-:Y:S01]  /*d03b0*/  @P4 STG.E desc[UR60][R232.64], R199 ;  /* 0x000000c7e8004986 */ /* 0x0003e2000c10193c */
[----:B---3--:R-:W-:-:S03]  /*d03c0*/  VIADD R16, R10, 0x7d ;  /* 0x0000007d0a107836 */ /* 0x008fc60000000000 */
[----:B----4-:R-:W3:Y:S04]  /*d03d0*/  LDL.LU R236, [R1+0x18e8] ;  /* 0x0018e80001ec7983 */ /* 0x010ee80000300800 */
[----:B------:R-:W4:Y:S04]  /*d03e0*/  LDL.LU R237, [R1+0x14e8] ;  /* 0x0014e80001ed7983 */ /* 0x000f280000300800 */
[----:B------:R-:W2:Y:S01]  /*d03f0*/  LDL.LU R244, [R1+0x10f8] ;  /* 0x0010f80001f47983 */ /* 0x000ea20000300800 */
[----:B------:R-:W-:Y:S02]  /*d0400*/  ISETP.LT.AND P3, PT, R11, R238, !P6 ;  /* 0x000000ee0b00720c */ /* 0x000fe40007761270 */
[----:B------:R-:W-:Y:S01]  /*d0410*/  ISETP.GE.AND P4, PT, R16, R197, PT ;  /* 0x000000c51000720c */ /* 0x000fe20003f86270 */
[----:B------:R-:W4:Y:S01]  /*d0420*/  LDC R238, c[0x0][0x228] ;  /* 0x00008a00ffee7b82 */ /* 0x000f220000000800 */
[----:B------:R-:W3:Y:S07]  /*d0430*/  LDL.LU R197, [R1+0x1cd8] ;  /* 0x001cd80001c57983 */ /* 0x000eee0000300800 */
[----:B------:R-:W2:Y:S01]  /*d0440*/  LDC R245, c[0x0][0x22c] ;  /* 0x00008b00fff57b82 */ /* 0x000ea20000000800 */
[----:B------:R-:W-:-:S02]  /*d0450*/  IADD3 R0, R0, R14, RZ ;  /* 0x0000000e00007210 */ /* 0x000fc40007ffe0ff */
[----:B------:R-:W-:Y:S02]  /*d0460*/  ISETP.LT.AND P5, PT, R17, R239, !P6 ;  /* 0x000000ef1100720c */ /* 0x000fe400077a1270 */
[----:B------:R-:W-:Y:S01]  /*d0470*/  ISETP.LT.AND P6, PT, R15, R198, !P6 ;  /* 0x000000c60f00720c */ /* 0x000fe200077c1270 */
[----:B------:R-:W-:Y:S02]  /*d0480*/  VIADD R16, R10, 0x7e ;  /* 0x0000007e0a107836 */ /* 0x000fe40000000000 */
[----:B------:R-:W2:Y:S01]  /*d0490*/  LDC R239, c[0x0][0x228] ;  /* 0x00008a00ffef7b82 */ /* 0x000ea20000000800 */
[----:B-1----:R-:W-:-:S04]  /*d04a0*/  IMAD.WIDE R198, R0, 0x4, R2 ;  /* 0x0000000400c67825 */ /* 0x002fc800078e0202 */
[----:B------:R-:W-:-:S04]  /*d04b0*/  IMAD.WIDE R232, R0, 0x4, R4 ;  /* 0x0000000400e87825 */ /* 0x000fc800078e0204 */
[----:B------:R-:W-:Y:S01]  /*d04c0*/  IMAD.WIDE R234, R0, 0x4, R6 ;  /* 0x0000000400ea7825 */ /* 0x000fe200078e0206 */
[----:B---3--:R1:W-:Y:S04]  /*d04d0*/  @P3 STG.E desc[UR60][R198.64], R197 ;  /* 0x000000c5c6003986 */ /* 0x0083e8000c10193c */
[----:B------:R3:W-:Y:S04]  /*d04e0*/  @P0 STG.E desc[UR60][R232.64], R236 ;  /* 0x000000ece8000986 */ /* 0x0007e8000c10193c */
[----:B----4-:R4:W-:Y:S01]  /*d04f0*/  @P5 STG.E desc[UR60][R234.64], R237 ;  /* 0x000000edea005986 */ /* 0x0109e2000c10193c */
[----:B------:R-:W-:-:S03]  /*d0500*/  ISETP.LT.AND P5, PT, R17, R238, !P4 ;  /* 0x000000ee1100720c */ /* 0x000fc600067a1270 */
[----:B------:R-:W2:Y:S01]  /*d0510*/  LDL.LU R238, [R1+0x4f8] ;  /* 0x0004f80001ee7983 */ /* 0x000ea20000300800 */
[----:B-1----:R-:W1:Y:S01]  /*d0520*/  LDC.64 R198, c[0x0][0x228] ;  /* 0x00008a00ffc67b82 */ /* 0x002e620000000a00 */
[----:B---3--:R-:W-:-:S07]  /*d0530*/  IMAD.WIDE R232, R0, 0x4, R8 ;  /* 0x0000000400e87825 */ /* 0x008fce00078e0208 */
[----:B------:R-:W3:Y:S01]  /*d0540*/  LDC R236, c[0x0][0x228] ;  /* 0x00008a00ffec7b82 */ /* 0x000ee20000000800 */
[----:B------:R-:W-:Y:S02]  /*d0550*/  ISETP.LT.AND P0, PT, R11, R246, !P4 ;  /* 0x000000f60b00720c */ /* 0x000fe40006701270 */
[----:B------:R-:W-:-:S05]  /*d0560*/  ISETP.LT.AND P3, PT, R13, R247, !P4 ;  /* 0x000000f70d00720c */ /* 0x000fca0006761270 */
[----:B----4-:R-:W4:Y:S01]  /*d0570*/  LDC R237, c[0x0][0x228] ;  /* 0x00008a00ffed7b82 */ /* 0x010f220000000800 */
[----:B--2---:R2:W-:Y:S01]  /*d0580*/  @P6 STG.E desc[UR60][R232.64], R252 ;  /* 0x000000fce8006986 */ /* 0x0045e2000c10193c */
[----:B------:R-:W-:Y:S02]  /*d0590*/  ISETP.GE.AND P6, PT, R16, R245, PT ;  /* 0x000000f51000720c */ /* 0x000fe40003fc6270 */
[----:B------:R-:W-:-:S04]  /*d05a0*/  IADD3 R0, R0, R14, RZ ;  /* 0x0000000e00007210 */ /* 0x000fc80007ffe0ff */
[----:B------:R-:W4:Y:S08]  /*d05b0*/  LDC R247, c[0x0][0x228] ;  /* 0x00008a00fff77b82 */ /* 0x000f300000000800 */
[----:B------:R-:W4:Y:S01]  /*d05c0*/  LDC R246, c[0x0][0x228] ;  /* 0x00008a00fff67b82 */ /* 0x000f220000000800 */
[----:B--2---:R-:W2:Y:S04]  /*d05d0*/  LDL.LU R252, [R1+0x14ec] ;  /* 0x0014ec0001fc7983 */ /* 0x004ea80000300800 */
[----:B------:R-:W3:Y:S04]  /*d05e0*/  LDL.LU R16, [R1+0x8e8] ;  /* 0x0008e80001107983 */ /* 0x000ee80000300800 */
[----:B------:R-:W4:Y:S01]  /*d05f0*/  LDL.LU R245, [R1+0xf8] ;  /* 0x0000f80001f57983 */ /* 0x000f220000300800 */
[----:B------:R-:W-:Y:S01]  /*d0600*/  ISETP.LT.AND P4, PT, R15, R196, !P4 ;  /* 0x000000c40f00720c */ /* 0x000fe20006781270 */
[----:B------:R-:W-:-:S04]  /*d0610*/  IMAD.WIDE R196, R0, 0x4, R2 ;  /* 0x0000000400c47825 */ /* 0x000fc800078e0202 */
[----:B------:R-:W-:-:S04]  /*d0620*/  IMAD.WIDE R232, R0, 0x4, R4 ;  /* 0x0000000400e87825 */ /* 0x000fc800078e0204 */
[C---:B------:R-:W-:Y:S01]  /*d0630*/  IMAD.WIDE R234, R0.reuse, 0x4, R6 ;  /* 0x0000000400ea7825 */ /* 0x040fe200078e0206 */
[----:B------:R1:W-:Y:S03]  /*d0640*/  @P0 STG.E desc[UR60][R196.64], R244 ;  /* 0x000000f4c4000986 */ /* 0x0003e6000c10193c */
[----:B-1----:R-:W-:Y:S01]  /*d0650*/  IMAD.WIDE R196, R0, 0x4, R8 ;  /* 0x0000000400c47825 */ /* 0x002fe200078e0208 */
[----:B------:R-:W1:Y:S01]  /*d0660*/  LDC R244, c[0x0][0x228] ;  /* 0x00008a00fff47b82 */ /* 0x000e620000000800 */
[----:B---3--:R3:W-:Y:S04]  /*d0670*/  @P3 STG.E desc[UR60][R232.64], R16 ;  /* 0x00000010e8003986 */ /* 0x0087e8000c10193c */
[----:B------:R-:W-:Y:S01]  /*d0680*/  @P5 STG.E desc[UR60][R234.64], R238 ;  /* 0x000000eeea005986 */ /* 0x000fe2000c10193c */
[----:B------:R-:W-:-:S03]  /*d0690*/  ISETP.LT.AND P5, PT, R17, R236, !P6 ;  /* 0x000000ec1100720c */ /* 0x000fc600077a1270 */
[----:B----4-:R4:W-:Y:S04]  /*d06a0*/  @P4 STG.E desc[UR60][R196.64], R245 ;  /* 0x000000f5c4004986 */ /* 0x0109e8000c10193c */
[----:B------:R-:W2:Y:S01]  /*d06b0*/  LDL.LU R236, [R1+0x18ec] ;  /* 0x0018ec0001ec7983 */ /* 0x000ea20000300800 */
[----:B---3--:R-:W-:Y:S01]  /*d06c0*/  VIADD R16, R10, 0x7f ;  /* 0x0000007f0a107836 */ /* 0x008fe20000000000 */
[----:B-1----:R-:W-:Y:S02]  /*d06d0*/  ISETP.LT.AND P0, PT, R13, R244, !P6 ;  /* 0x000000f40d00720c */ /* 0x002fe40007701270 */
[----:B------:R-:W-:Y:S01]  /*d06e0*/  ISETP.LT.AND P3, PT, R11, R239, !P6 ;  /* 0x000000ef0b00720c */ /* 0x000fe20007761270 */
[----:B----4-:R-:W3:Y:S01]  /*d06f0*/  LDL.LU R245, [R1+0x10fc] ;  /* 0x0010fc0001f57983 */ /* 0x010ee20000300800 */
[----:B------:R-:W1:Y:S01]  /*d0700*/  LDC R244, c[0x0][0x22c] ;  /* 0x00008b00fff47b82 */ /* 0x000e620000000800 */
[----:B------:R-:W-:-:S02]  /*d0710*/  ISETP.GE.AND P4, PT, R16, R199, PT ;  /* 0x000000c71000720c */ /* 0x000fc40003f86270 */
[----:B------:R-:W-:Y:S01]  /*d0720*/  IADD3 R0, R0, R14, RZ ;  /* 0x0000000e00007210 */ /* 0x000fe20007ffe0ff */
[----:B------:R-:W4:Y:S04]  /*d0730*/  LDL.LU R16, [R1+0x1cdc] ;  /* 0x001cdc0001107983 */ /* 0x000f280000300800 */
[----:B------:R-:W3:Y:S01]  /*d0740*/  LDL.LU R199, [R1+0xcec] ;  /* 0x000cec0001c77983 */ /* 0x000ee20000300800 */
[----:B------:R-:W-:Y:S01]  /*d0750*/  ISETP.LT.AND P6, PT, R15, R237, !P6 ;  /* 0x000000ed0f00720c */ /* 0x000fe200077c1270 */
[----:B------:R-:W-:-:S04]  /*d0760*/  IMAD.WIDE R196, R0, 0x4, R2 ;  /* 0x0000000400c47825 */ /* 0x000fc800078e0202 */
[----:B------:R-:W-:-:S04]  /*d0770*/  IMAD.WIDE R232, R0, 0x4, R4 ;  /* 0x0000000400e87825 */ /* 0x000fc800078e0204 */
[----:B------:R-:W-:Y:S01]  /*d0780*/  IMAD.WIDE R234, R0, 0x4, R6 ;  /* 0x0000000400ea7825 */ /* 0x000fe200078e0206 */
[----:B------:R-:W1:Y:S08]  /*d0790*/  LDC R238, c[0x0][0x228] ;  /* 0x00008a00ffee7b82 */ /* 0x000e700000000800 */
[----:B------:R-:W1:Y:S08]  /*d07a0*/  LDC R239, c[0x0][0x228] ;  /* 0x00008a00ffef7b82 */ /* 0x000e700000000800 */
[----:B------:R-:W1:Y:S01]  /*d07b0*/  LDC R237, c[0x0][0x228] ;  /* 0x00008a00ffed7b82 */ /* 0x000e620000000800 */
[----:B----4-:R4:W-:Y:S04]  /*d07c0*/  @P3 STG.E desc[UR60][R196.64], R16 ;  /* 0x00000010c4003986 */ /* 0x0109e8000c10193c */
[----:B--2---:R2:W-:Y:S01]  /*d07d0*/  @P0 STG.E desc[UR60][R232.64], R236 ;  /* 0x000000ece8000986 */ /* 0x0045e2000c10193c */
[----:B------:R-:W-:-:S02]  /*d07e0*/  ISETP.LT.AND P3, PT, R13, R247, !P4 ;  /* 0x000000f70d00720c */ /* 0x000fc40006761270 */
[----:B------:R-:W-:Y:S01]  /*d07f0*/  ISETP.LT.AND P0, PT, R11, R246, !P4 ;  /* 0x000000f60b00720c */ /* 0x000fe20006701270 */
[----:B------:R-:W3:Y:S04]  /*d0800*/  LDL.LU R247, [R1+0xfc] ;  /* 0x0000fc0001f77983 */ /* 0x000ee80000300800 */
[----:B------:R1:W-:Y:S04]  /*d0810*/  @P5 STG.E desc[UR60][R234.64], R252 ;  /* 0x000000fcea005986 */ /* 0x0003e8000c10193c */
[----:B------:R-:W3:Y:S01]  /*d0820*/  LDL.LU R246, [R1+0x4fc] ;  /* 0x0004fc0001f67983 */ /* 0x000ee20000300800 */
[----:B----4-:R-:W-:-:S02]  /*d0830*/  VIADD R16, R10, 0x80 ;  /* 0x000000800a107836 */ /* 0x010fc40000000000 */
[----:B--2---:R-:W-:Y:S01]  /*d0840*/  IMAD.WIDE R232, R0, 0x4, R8 ;  /* 0x0000000400e87825 */ /* 0x004fe200078e0208 */
[----:B------:R-:W2:Y:S08]  /*d0850*/  LDC.64 R196, c[0x0][0x228] ;  /* 0x00008a00ffc47b82 */ /* 0x000eb00000000a00 */
[----:B------:R-:W4:Y:S01]  /*d0860*/  LDC R236, c[0x0][0x228] ;  /* 0x00008a00ffec7b82 */ /* 0x000f220000000800 */
[----:B-1----:R-:W2:Y:S04]  /*d0870*/  LDL.LU R252, [R1+0x1ce0] ;  /* 0x001ce00001fc7983 */ /* 0x002ea80000300800 */
[----:B---3--:R1:W-:Y:S01]  /*d0880*/  @P6 STG.E desc[UR60][R232.64], R199 ;  /* 0x000000c7e8006986 */ /* 0x0083e2000c10193c */
[----:B------:R-:W-:-:S03]  /*d0890*/  ISETP.GE.AND P6, PT, R16, R244, PT ;  /* 0x000000f41000720c */ /* 0x000fc60003fc6270 */
[----:B------:R-:W3:Y:S01]  /*d08a0*/  LDL.LU R16, [R1+0x8ec] ;  /* 0x0008ec0001107983 */ /* 0x000ee20000300800 */
[----:B------:R-:W-:Y:S02]  /*d08b0*/  IADD3 R0, R0, R14, RZ ;  /* 0x0000000e00007210 */ /* 0x000fe40007ffe0ff */
[----:B------:R-:W-:Y:S02]  /*d08c0*/  ISETP.LT.AND P5, PT, R17, R238, !P4 ;  /* 0x000000ee1100720c */ /* 0x000fe400067a1270 */
[----:B------:R-:W-:Y:S01]  /*d08d0*/  ISETP.LT.AND P4, PT, R15, R198, !P4 ;  /* 0x000000c60f00720c */ /* 0x000fe20006781270 */
[----:B------:R-:W2:Y:S08]  /*d08e0*/  LDC R244, c[0x0][0x228] ;  /* 0x00008a00fff47b82 */ /* 0x000eb00000000800 */
[----:B------:R-:W2:Y:S01]  /*d08f0*/  LDC R238, c[0x0][0x228] ;  /* 0x00008a00ffee7b82 */ /* 0x000ea20000000800 */
[----:B-1----:R-:W-:-:S05]  /*d0900*/  IMAD.WIDE R198, R0, 0x4, R2 ;  /* 0x0000000400c67825 */ /* 0x002fca00078e0202 */
[----:B------:R1:W-:Y:S02]  /*d0910*/  @P0 STG.E desc[UR60][R198.64], R245 ;  /* 0x000000f5c6000986 */ /* 0x0003e4000c10193c */
[----:B-1----:R-:W1:Y:S01]  /*d0920*/  LDC R245, c[0x0][0x228] ;  /* 0x00008a00fff57b82 */ /* 0x002e620000000800 */
[----:B------:R-:W-:-:S04]  /*d0930*/  IMAD.WIDE R232, R0, 0x4, R4 ;  /* 0x0000000400e87825 */ /* 0x000fc800078e0204 */
[----:B------:R-:W-:-:S03]  /*d0940*/  IMAD.WIDE R234, R0, 0x4, R6 ;  /* 0x0000000400ea7825 */ /* 0x000fc600078e0206 */
[----:B------:R-:W2:Y:S01]  /*d0950*/  LDC.64 R198, c[0x0][0x228] ;  /* 0x00008a00ffc67b82 */ /* 0x000ea20000000a00 */
[----:B-1----:R-:W-:Y:S02]  /*d0960*/  ISETP.LT.AND P0, PT, R13, R245, !P6 ;  /* 0x000000f50d00720c */ /* 0x002fe40007701270 */
[----:B------:R-:W2:Y:S04]  /*d0970*/  LDL.LU R245, [R1+0x14f0] ;  /* 0x0014f00001f57983 */ /* 0x000ea80000300800 */
[----:B---3--:R1:W-:Y:S04]  /*d0980*/  @P3 STG.E desc[UR60][R232.64], R16 ;  /* 0x00000010e8003986 */ /* 0x0083e8000c10193c */
[----:B------:R3:W-:Y:S01]  /*d0990*/  @P5 STG.E desc[UR60][R234.64], R246 ;  /* 0x000000f6ea005986 */ /* 0x0007e2000c10193c */
[----:B-1----:R-:W-:-:S04]  /*d09a0*/  IMAD.WIDE R232, R0, 0x4, R8 ;  /* 0x0000000400e87825 */ /* 0x002fc800078e0208 */
[----:B------:R-:W-:Y:S01]  /*d09b0*/  VIADD R16, R10, 0x81 ;  /* 0x000000810a107836 */ /* 0x000fe20000000000 */
[----:B------:R-:W-:Y:S02]  /*d09c0*/  ISETP.LT.AND P3, PT, R11, R239, !P6 ;  /* 0x000000ef0b00720c */ /* 0x000fe40007761270 */
[----:B------:R-:W-:Y:S02]  /*d09d0*/  IADD3 R0, R0, R14, RZ ;  /* 0x0000000e00007210 */ /* 0x000fe40007ffe0ff */
[----:B----4-:R-:W-:Y:S01]  /*d09e0*/  ISETP.LT.AND P5, PT, R17, R236, !P6 ;  /* 0x000000ec1100720c */ /* 0x010fe200077a1270 */
[----:B------:R1:W-:Y:S01]  /*d09f0*/  @P4 STG.E desc[UR60][R232.64], R247 ;  /* 0x000000f7e8004986 */ /* 0x0003e2000c10193c */
[----:B--2---:R-:W-:-:S03]  /*d0a00*/  ISETP.GE.AND P4, PT, R16, R197, PT ;  /* 0x000000c51000720c */ /* 0x004fc60003f86270 */
[----:B------:R-:W2:Y:S04]  /*d0a10*/  LDL.LU R16, [R1+0x18f0] ;  /* 0x0018f00001107983 */ /* 0x000ea80000300800 */
[----:B------:R-:W4:Y:S01]  /*d0a20*/  LDL.LU R197, [R1+0xcf0] ;  /* 0x000cf00001c57983 */ /* 0x000f220000300800 */
[----:B------:R-:W-:Y:S01]  /*d0a30*/  ISETP.LT.AND P6, PT, R15, R237, !P6 ;  /* 0x000000ed0f00720c */ /* 0x000fe200077c1270 */
[----:B---3--:R-:W-:-:S04]  /*d0a40*/  IMAD.WIDE R234, R0, 0x4, R4 ;  /* 0x0000000400ea7825 */ /* 0x008fc800078e0204 */
[C---:B------:R-:W-:Y:S01]  /*d0a50*/  IMAD.WIDE R236, R0.reuse, 0x4, R6 ;  /* 0x0000000400ec7825 */ /* 0x040fe200078e0206 */
[----:B------:R-:W3:Y:S08]  /*d0a60*/  LDC R239, c[0x0][0x228] ;  /* 0x00008a00ffef7b82 */ /* 0x000ef00000000800 */
[----:B------:R-:W3:Y:S08]  /*d0a70*/  LDC R246, c[0x0][0x228] ;  /* 0x00008a00fff67b82 */ /* 0x000ef00000000800 */
[----:B-1----:R-:W1:Y:S01]  /*d0a80*/  LDC R247, c[0x0][0x228] ;  /* 0x00008a00fff77b82 */ /* 0x002e620000000800 */
[----:B------:R-:W-:-:S05]  /*d0a90*/  IMAD.WIDE R232, R0, 0x4, R2 ;  /* 0x0000000400e87825 */ /* 0x000fca00078e0202 */
[----:B------:R3:W-:Y:S01]  /*d0aa0*/  @P3 STG.E desc[UR60][R232.64], R252 ;  /* 0x000000fce8003986 */ /* 0x0007e2000c10193c */
[----:B------:R-:W-:Y:S01]  /*d0ab0*/  ISETP.LT.AND P3, PT, R13, R244, !P4 ;  /* 0x000000f40d00720c */ /* 0x000fe20006761270 */
[----:B---3--:R-:W-:Y:S02]  /*d0ac0*/  IMAD.WIDE R232, R0, 0x4, R8 ;  /* 0x0000000400e87825 */ /* 0x008fe400078e0208 */
[----:B------:R-:W3:Y:S04]  /*d0ad0*/  LDL.LU R252, [R1+0x100] ;  /* 0x0001000001fc7983 */ /* 0x000ee80000300800 */
[----:B--2---:R2:W-:Y:S04]  /*d0ae0*/  @P0 STG.E desc[UR60][R234.64], R16 ;  /* 0x00000010ea000986 */ /* 0x0045e8000c10193c */
[----:B------:R1:W-:Y:S04]  /*d0af0*/  @P5 STG.E desc[UR60][R236.64], R245 ;  /* 0x000000f5ec005986 */ /* 0x0003e8000c10193c */
[----:B----4-:R4:W-:Y:S01]  /*d0b00*/  @P6 STG.E desc[UR60][R232.64], R197 ;  /* 0x000000c5e8006986 */ /* 0x0109e2000c10193c */
[----:B--2---:R-:W-:-:S03]  /*d0b10*/  VIADD R16, R10, 0x82 ;  /* 0x000000820a107836 */ /* 0x004fc60000000000 */
[----:B-1----:R-:W2:Y:S04]  /*d0b20*/  LDL.LU R236, [R1+0x8f0] ;  /* 0x0008f00001ec7983 */ /* 0x002ea80000300800 */
[----:B------:R-:W3:Y:S04]  /*d0b30*/  LDL.LU R237, [R1+0x500] ;  /* 0x0005000001ed7983 */ /* 0x000ee80000300800 */
[----:B------:R-:W3:Y:S01]  /*d0b40*/  LDL.LU R244, [R1+0x1ce4] ;  /* 0x001ce40001f47983 */ /* 0x000ee20000300800 */
[----:B------:R-:W-:Y:S02]  /*d0b50*/  ISETP.LT.AND P0, PT, R11, R238, !P4 ;  /* 0x000000ee0b00720c */ /* 0x000fe40006701270 */
[----:B------:R-:W-:Y:S01]  /*d0b60*/  ISETP.GE.AND P6, PT, R16, R199, PT ;  /* 0x000000c71000720c */ /* 0x000fe20003fc6270 */
[----:B------:R-:W1:Y:S01]  /*d0b70*/  LDC R238, c[0x0][0x228] ;  /* 0x00008a00ffee7b82 */ /* 0x000e620000000800 */
[----:B------:R-:W2:Y:S07]  /*d0b80*/  LDL.LU R199, [R1+0x1100] ;  /* 0x0011000001c77983 */ /* 0x000eae0000300800 */
[----:B------:R-:W1:Y:S01]  /*d0b90*/  LDC R245, c[0x0][0x22c] ;  /* 0x00008b00fff57b82 */ /* 0x000e620000000800 */
[----:B------:R-:W-:-:S02]  /*d0ba0*/  IADD3 R0, R0, R14, RZ ;  /* 0x0000000e00007210 */ /* 0x000fc40007ffe0ff */
[----:B------:R-:W-:Y:S02]  /*d0bb0*/  ISETP.LT.AND P5, PT, R17, R239, !P4 ;  /* 0x000000ef1100720c */ /* 0x000fe400067a1270 */
[----:B------:R-:W-:Y:S01]  /*d0bc0*/  ISETP.LT.AND P4, PT, R15, R196, !P4 ;  /* 0x000000c40f00720c */ /* 0x000fe20006781270 */
[----:B------:R-:W-:Y:S02]  /*d0bd0*/  VIADD R16, R10, 0x83 ;  /* 0x000000830a107836 */ /* 0x000fe40000000000 */
[----:B------:R-:W1:Y:S01]  /*d0be0*/  LDC R239, c[0x0][0x228] ;  /* 0x00008a00ffef7b82 */ /* 0x000e620000000800 */
[----:B----4-:R-:W-:-:S04]  /*d0bf0*/  IMAD.WIDE R196, R0, 0x4, R2 ;  /* 0x0000000400c47825 */ /* 0x010fc800078e0202 */
[----:B------:R-:W-:-:S04]  /*d0c00*/  IMAD.WIDE R232, R0, 0x4, R4 ;  /* 0x0000000400e87825 */ /* 0x000fc800078e0204 */
[----:B------:R-:W-:Y:S01]  /*d0c10*/  IMAD.WIDE R234, R0, 0x4, R6 ;  /* 0x0000000400ea7825 */ /* 0x000fe200078e0206 */
[----:B--2---:R2:W-:Y:S04]  /*d0c20*/  @P0 STG.E desc[UR60][R196.64], R199 ;  /* 0x000000c7c4000986 */ /* 0x0045e8000c10193c */
[----:B------:R4:W-:Y:S04]  /*d0c30*/  @P3 STG.E desc[UR60][R232.64], R236 ;  /* 0x000000ece8003986 */ /* 0x0009e8000c10193c */
[----:B---3--:R3:W-:Y:S01]  /*d0c40*/  @P5 STG.E desc[UR60][R234.64], R237 ;  /* 0x000000edea005986 */ /* 0x0087e2000c10193c */
[----:B-1----:R-:W-:-:S03]  /*d0c50*/  ISETP.LT.AND P5, PT, R17, R238, !P6 ;  /* 0x000000ee1100720c */ /* 0x002fc600077a1270 */
[----:B------:R-:W3:Y:S01]  /*d0c60*/  LDL.LU R238, [R1+0x14f4] ;  /* 0x0014f40001ee7983 */ /* 0x000ee20000300800 */
[----:B--2---:R-:W-:Y:S01]  /*d0c70*/  IMAD.WIDE R196, R0, 0x4, R8 ;  /* 0x0000000400c47825 */ /* 0x004fe200078e0208 */
[----:B----4-:R-:W1:Y:S08]  /*d0c80*/  LDC R236, c[0x0][0x228] ;  /* 0x00008a00ffec7b82 */ /* 0x010e700000000800 */
[----:B------:R-:W2:Y:S01]  /*d0c90*/  LDC.64 R232, c[0x0][0x228] ;  /* 0x00008a00ffe87b82 */ /* 0x000ea20000000a00 */
[----:B------:R-:W-:-:S02]  /*d0ca0*/  ISETP.LT.AND P3, PT, R11, R246, !P6 ;  /* 0x000000f60b00720c */ /* 0x000fc40007761270 */
[----:B------:R-:W-:Y:S01]  /*d0cb0*/  ISETP.LT.AND P0, PT, R13, R247, !P6 ;  /* 0x000000f70d00720c */ /* 0x000fe20007701270 */
[----:B------:R4:W-:Y:S01]  /*d0cc0*/  @P4 STG.E desc[UR60][R196.64], R252 ;  /* 0x000000fcc4004986 */ /* 0x0009e2000c10193c */
[----:B------:R-:W-:Y:S02]  /*d0cd0*/  ISETP.GE.AND P4, PT, R16, R245, PT ;  /* 0x000000f51000720c */ /* 0x000fe40003f86270 */
[----:B------:R-:W-:Y:S01]  /*d0ce0*/  IADD3 R0, R0, R14, RZ ;  /* 0x0000000e00007210 */ /* 0x000fe20007ffe0ff */
[----:B---3--:R-:W3:Y:S08]  /*d0cf0*/  LDC R237, c[0x0][0x228] ;  /* 0x00008a00ffed7b82 */ /* 0x008ef00000000800 */
[----:B------:R-:W3:Y:S08]  /*d0d00*/  LDC R247, c[0x0][0x228] ;  /* 0x00008a00fff77b82 */ /* 0x000ef00000000800 */
[----:B------:R-:W3:Y:S01]  /*d0d10*/  LDC R246, c[0x0][0x228] ;  /* 0x00008a00fff67b82 */ /* 0x000ee20000000800 */
[----:B----4-:R-:W4:Y:S04]  /*d0d20*/  LDL.LU R252, [R1+0x504] ;  /* 0x0005040001fc7983 */ /* 0x010f280000300800 */
[----:B------:R-:W2:Y:S04]  /*d0d30*/  LDL.LU R16, [R1+0x18f4] ;  /* 0x0018f40001107983 */ /* 0x000ea80000300800 */
[----:B------:R-:W3:Y:S01]  /*d0d40*/  LDL.LU R245, [R1+0xcf4] ;  /* 0x000cf40001f57983 */ /* 0x000ee20000300800 */
[----:B------:R-:W-:Y:S01]  /*d0d50*/  ISETP.LT.AND P6, PT, R15, R198, !P6 ;  /* 0x000000c60f00720c */ /* 0x000fe200077c1270 */
[----:B------:R-:W-:-:S04]  /*d0d60*/  IMAD.WIDE R196, R0, 0x4, R2 ;  /* 0x0000000400c47825 */ /* 0x000fc800078e0202 */
[----:B------:R-:W-:-:S04]  /*d0d70*/  IMAD.WIDE R198, R0, 0x4, R4 ;  /* 0x0000000400c67825 */ /* 0x000fc800078e0204 */
[C---:B------:R-:W-:Y:S01]  /*d0d80*/  IMAD.WIDE R234, R0.reuse, 0x4, R6 ;  /* 0x0000000400ea7825 */ /* 0x040fe200078e0206 */
[----:B------:R1:W-:Y:S03]  /*d0d90*/  @P3 STG.E desc[UR60][R196.64], R244 ;  /* 0x000000f4c4003986 */ /* 0x0003e6000c10193c */
[----:B-1----:R-:W-:Y:S01]  /*d0da0*/  IMAD.WIDE R196, R0, 0x4, R8 ;  /* 0x0000000400c47825 */ /* 0x002fe200078e0208 */
[----:B------:R-:W1:Y:S01]  /*d0db0*/  LDC R244, c[0x0][0x228] ;  /* 0x00008a00fff47b82 */ /* 0x000e620000000800 */
[----:B--2---:R2:W-:Y:S04]  /*d0dc0*/  @P0 STG.E desc[UR60][R198.64], R16 ;  /* 0x00000010c6000986 */ /* 0x0045e8000c10193c */
[----:B------:R-:W-:Y:S01]  /*d0dd0*/  @P5 STG.E desc[UR60][R234.64], R238 ;  /* 0x000000eeea005986 */ /* 0x000fe2000c10193c */
[----:B------:R-:W-:-:S03]  /*d0de0*/  ISETP.LT.AND P5, PT, R17, R236, !P4 ;  /* 0x000000ec1100720c */ /* 0x000fc600067a1270 */
[----:B---3--:R3:W-:Y:S04]  /*d0df0*/  @P6 STG.E desc[UR60][R196.64], R245 ;  /* 0x000000f5c4006986 */ /* 0x0087e8000c10193c */
[----:B------:R-:W4:Y:S01]  /*d0e00*/  LDL.LU R236, [R1+0x8f4] ;  /* 0x0008f40001ec7983 */ /* 0x000f220000300800 */
[----:B--2---:R-:W-:Y:S01]  /*d0e10*/  VIADD R16, R10, 0x84 ;  /* 0x000000840a107836 */ /* 0x004fe20000000000 */
[----:B-1----:R-:W-:Y:S02]  /*d0e20*/  ISETP.LT.AND P3, PT, R13, R244, !P4 ;  /* 0x000000f40d00720c */ /* 0x002fe40006761270 */
[----:B------:R-:W-:Y:S01]  /*d0e30*/  ISETP.LT.AND P0, PT, R11, R239, !P4 ;  /* 0x000000ef0b00720c */ /* 0x000fe20006701270 */
[----:B---3--:R-:W2:Y:S01]  /*d0e40*/  LDL.LU R245, [R1+0x1ce8] ;  /* 0x001ce80001f57983 */ /* 0x008ea20000300800 */
[----:B------:R-:W1:Y:S01]  /*d0e50*/  LDC R244, c[0x0][0x22c] ;  /* 0x00008b00fff47b82 */ /* 0x000e620000000800 */
[----:B------:R-:W-:-:S02]  /*d0e60*/  ISETP.GE.AND P6, PT, R16, R233, PT ;  /* 0x000000e91000720c */ /* 0x000fc40003fc6270 */
[----:B------:R-:W-:Y:S01]  /*d0e70*/  IADD3 R0, R0, R14, RZ ;  /* 0x0000000e00007210 */ /* 0x000fe20007ffe0ff */
[----:B------:R-:W3:Y:S04]  /*d0e80*/  LDL.LU R16, [R1+0x1104] ;  /* 0x0011040001107983 */ /* 0x000ee80000300800 */
[----:B------:R-:W2:Y:S01]  /*d0e90*/  LDL.LU R233, [R1+0x104] ;  /* 0x0001040001e97983 */ /* 0x000ea20000300800 */
[----:B------:R-:W-:Y:S01]  /*d0ea0*/  ISETP.LT.AND P4, PT, R15, R237, !P4 ;  /* 0x000000ed0f00720c */ /* 0x000fe20006781270 */
[----:B------:R-:W-:-:S04]  /*d0eb0*/  IMAD.WIDE R196, R0, 0x4, R2 ;  /* 0x0000000400c47825 */ /* 0x000fc800078e0202 */
[----:B------:R-:W-:-:S04]  /*d0ec0*/  IMAD.WIDE R198, R0, 0x4, R4 ;  /* 0x0000000400c67825 */ /* 0x000fc800078e0204 */
[----:B------:R-:W-:Y:S01]  /*d0ed0*/  IMAD.WIDE R234, R0, 0x4, R6 ;  /* 0x0000000400ea7825 */ /* 0x000fe200078e0206 */
[----:B------:R-:W1:Y:S08]  /*d0ee0*/  LDC R238, c[0x0][0x228] ;  /* 0x00008a00ffee7b82 */ /* 0x000e700000000800 */
[----:B------:R-:W1:Y:S08]  /*d0ef0*/  LDC R239, c[0x0][0x228] ;  /* 0x00008a00ffef7b82 */ /* 0x000e700000000800 */
[----:B------:R-:W1:Y:S01]  /*d0f00*/  LDC R237, c[0x0][0x228] ;  /* 0x00008a00ffed7b82 */ /* 0x000e620000000800 */
[----:B---3--:R3:W-:Y:S04]  /*d0f10*/  @P0 STG.E desc[UR60][R196.64], R16 ;  /* 0x00000010c4000986 */ /* 0x0087e8000c10193c */
[----:B----4-:R4:W-:Y:S01]  /*d0f20*/  @P3 STG.E desc[UR60][R198.64], R236 ;  /* 0x000000ecc6003986 */ /* 0x0109e2000c10193c */
[----:B------:R-:W-:-:S02]  /*d0f30*/  ISETP.LT.AND P0, PT, R13, R247, !P6 ;  /* 0x000000f70d00720c */ /* 0x000fc40007701270 */
[----:B------:R-:W-:Y:S01]  /*d0f40*/  ISETP.LT.AND P3, PT, R11, R246, !P6 ;  /* 0x000000f60b00720c */ /* 0x000fe20007761270 */
[----:B------:R-:W2:Y:S04]  /*d0f50*/  LDL.LU R247, [R1+0xcf8] ;  /* 0x000cf80001f77983 */ /* 0x000ea80000300800 */
[----:B------:R1:W-:Y:S04]  /*d0f60*/  @P5 STG.E desc[UR60][R234.64], R252 ;  /* 0x000000fcea005986 */ /* 0x0003e8000c10193c */
[----:B------:R-:W2:Y:S01]  /*d0f70*/  LDL.LU R246, [R1+0x14f8] ;  /* 0x0014f80001f67983 */ /* 0x000ea20000300800 */
[----:B---3--:R-:W-:-:S02]  /*d0f80*/  VIADD R16, R10, 0x85 ;  /* 0x000000850a107836 */ /* 0x008fc40000000000 */
[----:B----4-:R-:W-:Y:S01]  /*d0f90*/  IMAD.WIDE R198, R0, 0x4, R8 ;  /* 0x0000000400c67825 */ /* 0x010fe200078e0208 */
[----:B------:R-:W3:Y:S08]  /*d0fa0*/  LDC.64 R196, c[0x0][0x228] ;  /* 0x00008a00ffc47b82 */ /* 0x000ef00000000a00 */
[----:B------:R-:W4:Y:S01]  /*d0fb0*/  LDC R236, c[0x0][0x228] ;  /* 0x00008a00ffec7b82 */ /* 0x000f220000000800 */
[----:B-1----:R-:W3:Y:S04]  /*d0fc0*/  LDL.LU R252, [R1+0x1108] ;  /* 0x0011080001fc7983 */ /* 0x002ee80000300800 */
[----:B--2---:R1:W-:Y:S01]  /*d0fd0*/  @P4 STG.E desc[UR60][R198.64], R233 ;  /* 0x000000e9c6004986 */ /* 0x0043e2000c10193c */
[----:B------:R-:W-:-:S03]  /*d0fe0*/  ISETP.GE.AND P4, PT, R16, R244, PT ;  /* 0x000000f41000720c */ /* 0x000fc60003f86270 */
[----:B------:R-:W2:Y:S01]  /*d0ff0*/  LDL.LU R16, [R1+0x18f8] ;  /* 0x0018f80001107983 */ /* 0x000ea20000300800 */
[----:B------:R-:W-:Y:S02]  /*d1000*/  IADD3 R0, R0, R14, RZ ;  /* 0x0000000e00007210 */ /* 0x000fe40007ffe0ff */
[----:B------:R-:W-:Y:S01]  /*d1010*/  ISETP.LT.AND P5, PT, R17, R238, !P6 ;  /* 0x000000ee1100720c */ /* 0x000fe200077a1270 */
[----:B------:R-:W3:Y:S02]  /*d1020*/  LDC R244, c[0x0][0x228] ;  /* 0x00008a00fff47b82 */ /* 0x000ee40000000800 */
[----:B-1----:R-:W-:-:S04]  /*d1030*/  IMAD.WIDE R198, R0, 0x4, R2 ;  /* 0x0000000400c67825 */ /* 0x002fc800078e0202 */
[----:B------:R-:W-:Y:S02]  /*d1040*/  IMAD.WIDE R234, R0, 0x4, R6 ;  /* 0x0000000400ea7825 */ /* 0x000fe400078e0206 */
[----:B------:R-:W1:Y:S01]  /*d1050*/  LDC R238, c[0x0][0x228] ;  /* 0x00008a00ffee7b82 */ /* 0x000e620000000800 */
[----:B------:R4:W-:Y:S01]  /*d1060*/  @P3 STG.E desc[UR60][R198.64], R245 ;  /* 0x000000f5c6003986 */ /* 0x0009e2000c10193c */
[----:B------:R-:W-:-:S06]  /*d1070*/  ISETP.LT.AND P6, PT, R15, R232, !P6 ;  /* 0x000000e80f00720c */ /* 0x000fcc00077c1270 */
[----:B----4-:R-:W4:Y:S01]  /*d1080*/  LDC R245, c[0x0][0x228] ;  /* 0x00008a00fff57b82 */ /* 0x010f220000000800 */
[----:B------:R-:W-:-:S07]  /*d1090*/  IMAD.WIDE R232, R0, 0x4, R4 ;  /* 0x0000000400e87825 */ /* 0x000fce00078e0204 */
[----:B------:R-:W1:Y:S01]  /*d10a0*/  LDC.64 R198, c[0x0][0x228] ;  /* 0x00008a00ffc67b82 */ /* 0x000e620000000a00 */
[----:B----4-:R-:W-:Y:S02]  /*d10b0*/  ISETP.LT.AND P3, PT, R13, R245, !P4 ;  /* 0x000000f50d00720c */ /* 0x010fe40006761270 */
[----:B------:R-:W4:Y:S04]  /*d10c0*/  LDL.LU R245, [R1+0x508] ;  /* 0x0005080001f57983 */ /* 0x000f280000300800 */
[----:B--2---:R2:W-:Y:S04]  /*d10d0*/  @P0 STG.E desc[UR60][R232.64], R16 ;  /* 0x00000010e8000986 */ /* 0x0045e8000c10193c */
[----:B------:R1:W-:Y:S01]  /*d10e0*/  @P5 STG.E desc[UR60][R234.64], R246 ;  /* 0x000000f6ea005986 */ /* 0x0003e2000c10193c */
[----:B--2---:R-:W-:-:S04]  /*d10f0*/  IMAD.WIDE R232, R0, 0x4, R8 ;  /* 0x0000000400e87825 */ /* 0x004fc800078e0208 */
[----:B------:R-:W-:Y:S01]  /*d1100*/  VIADD R16, R10, 0x86 ;  /* 0x000000860a107836 */ /* 0x000fe20000000000 */
[----:B------:R-:W-:Y:S02]  /*d1110*/  ISETP.LT.AND P0, PT, R11, R239, !P4 ;  /* 0x000000ef0b00720c */ /* 0x000fe40006701270 */
[----:B------:R-:W-:Y:S02]  /*d1120*/  IADD3 R0, R0, R14, RZ ;  /* 0x0000000e00007210 */ /* 0x000fe40007ffe0ff */
[----:B------:R-:W-:Y:S01]  /*d1130*/  ISETP.LT.AND P5, PT, R17, R236, !P4 ;  /* 0x000000ec1100720c */ /* 0x000fe200067a1270 */
[----:B------:R2:W-:Y:S01]  /*d1140*/  @P6 STG.E desc[UR60][R232.64], R247 ;  /* 0x000000f7e8006986 */ /* 0x0005e2000c10193c */
[----:B---3--:R-:W-:-:S03]  /*d1150*/  ISETP.GE.AND P6, PT, R16, R197, PT ;  /* 0x000000c51000720c */ /* 0x008fc60003fc6270 */
[----:B------:R-:W3:Y:S04]  /*d1160*/  LDL.LU R16, [R1+0x8f8] ;  /* 0x0008f80001107983 */ /* 0x000ee80000300800 */
[----:B------:R-:W4:Y:S01]  /*d1170*/  LDL.LU R197, [R1+0x108] ;  /* 0x0001080001c57983 */ /* 0x000f220000300800 */
[----:B------:R-:W-:Y:S01]  /*d1180*/  ISETP.LT.AND P4, PT, R15, R237, !P4 ;  /* 0x000000ed0f00720c */ /* 0x000fe20006781270 */
[----:B-1----:R-:W-:-:S04]  /*d1190*/  IMAD.WIDE R234, R0, 0x4, R4 ;  /* 0x0000000400ea7825 */ /* 0x002fc800078e0204 */
[C---:B------:R-:W-:Y:S01]  /*d11a0*/  IMAD.WIDE R236, R0.reuse, 0x4, R6 ;  /* 0x0000000400ec7825 */ /* 0x040fe200078e0206 */
[----:B------:R-:W1:Y:S08]  /*d11b0*/  LDC R239, c[0x0][0x228] ;  /* 0x00008a00ffef7b82 */ /* 0x000e700000000800 */
[----:B------:R-:W1:Y:S08]  /*d11c0*/  LDC R246, c[0x0][0x228] ;  /* 0x00008a00fff67b82 */ /* 0x000e700000000800 */
[----:B--2---:R-:W2:Y:S01]  /*d11d0*/  LDC R247, c[0x0][0x228] ;  /* 0x00008a00fff77b82 */ /* 0x004ea20000000800 */
[----:B------:R-:W-:-:S05]  /*d11e0*/  IMAD.WIDE R232, R0, 0x4, R2 ;  /* 0x0000000400e87825 */ /* 0x000fca00078e0202 */
[----:B------:R1:W-:Y:S01]  /*d11f0*/  @P0 STG.E desc[UR60][R232.64], R252 ;  /* 0x000000fce8000986 */ /* 0x0003e2000c10193c */
[----:B------:R-:W-:Y:S01]  /*d1200*/  ISETP.LT.AND P0, PT, R13, R244, !P6 ;  /* 0x000000f40d00720c */ /* 0x000fe20007701270 */
[----:B-1----:R-:W-:Y:S02]  /*d1210*/  IMAD.WIDE R232, R0, 0x4, R8 ;  /* 0x0000000400e87825 */ /* 0x002fe400078e0208 */
[----:B------:R-:W2:Y:S04]  /*d1220*/  LDL.LU R252, [R1+0xcfc] ;  /* 0x000cfc0001fc7983 */ /* 0x000ea80000300800 */
[----:B---3--:R1:W-:Y:S04]  /*d1230*/  @P3 STG.E desc[UR60][R234.64], R16 ;  /* 0x00000010ea003986 */ /* 0x0083e8000c10193c */
[----:B----4-:R3:W-:Y:S04]  /*d1240*/  @P5 STG.E desc[UR60][R236.64], R245 ;  /* 0x000000f5ec005986 */ /* 0x0107e8000c10193c */
[----:B------:R4:W-:Y:S01]  /*d1250*/  @P4 STG.E desc[UR60][R232.64], R197 ;  /* 0x000000c5e8004986 */ /* 0x0009e2000c10193c */
[----:B-1----:R-:W-:-:S03]  /*d1260*/  VIADD R16, R10, 0x87 ;  /* 0x000000870a107836 */ /* 0x002fc60000000000 */
[----:B---3--:R-:W3:Y:S04]  /*d1270*/  LDL.LU R236, [R1+0x18fc] ;  /* 0x0018fc0001ec7983 */ /* 0x008ee80000300800 */
[----:B------:R-:W2:Y:S04]  /*d1280*/  LDL.LU R237, [R1+0x14fc] ;  /* 0x0014fc0001ed7983 */ /* 0x000ea80000300800 */
[----:B------:R-:W2:Y:S01]  /*d1290*/  LDL.LU R244, [R1+0x110c] ;  /* 0x00110c0001f47983 */ /* 0x000ea20000300800 */
[----:B------:R-:W-:Y:S02]  /*d12a0*/  ISETP.LT.AND P3, PT, R11, R238, !P6 ;  /* 0x000000ee0b00720c */ /* 0x000fe40007761270 */
[----:B------:R-:W-:Y:S01]  /*d12b0*/  ISETP.GE.AND P4, PT, R16, R199, PT ;  /* 0x000000c71000720c */ /* 0x000fe20003f86270 */
[----:B------:R-:W1:Y:S01]  /*d12c0*/  LDC R238, c[0x0][0x228] ;  /* 0x00008a00ffee7b82 */ /* 0x000e620000000800 */
[----:B------:R-:W3:Y:S07]  /*d12d0*/  LDL.LU R199, [R1+0x1cec] ;  /* 0x001cec0001c77983 */ /* 0x000eee0000300800 */
        /* <DEDUP_REMOVED lines=9> */
[----:B---3--:R3:W-:Y:S04]  /*d1370*/  @P3 STG.E desc[UR60][R196.64], R199 ;  /* 0x000000c7c4003986 */ /* 0x0087e8000c10193c */
[----:B------:R4:W-:Y:S04]  /*d1380*/  @P0 STG.E desc[UR60][R232.64], R236 ;  /* 0x000000ece8000986 */ /* 0x0009e8000c10193c */
[----:B--2---:R2:W-:Y:S01]  /*d1390*/  @P5 STG.E desc[UR60][R234.64], R237 ;  /* 0x000000edea005986 */ /* 0x0045e2000c10193c */
[----:B-1----:R-:W-:-:S03]  /*d13a0*/  ISETP.LT.AND P5, PT, R17, R238, !P4 ;  /* 0x000000ee1100720c */ /* 0x002fc600067a1270 */
[----:B------:R-:W2:Y:S01]  /*d13b0*/  LDL.LU R238, [R1+0x50c] ;  /* 0x00050c0001ee7983 */ /* 0x000ea20000300800 */
[----:B---3--:R-:W1:Y:S01]  /*d13c0*/  LDC.64 R196, c[0x0][0x228] ;  /* 0x00008a00ffc47b82 */ /* 0x008e620000000a00 */
[----:B----4-:R-:W-:-:S07]  /*d13d0*/  IMAD.WIDE R232, R0, 0x4, R8 ;  /* 0x0000000400e87825 */ /* 0x010fce00078e0208 */
[----:B------:R-:W3:Y:S01]  /*d13e0*/  LDC R236, c[0x0][0x228] ;  /* 0x00008a00ffec7b82 */ /* 0x000ee20000000800 */
[----:B------:R-:W-:Y:S02]  /*d13f0*/  ISETP.LT.AND P0, PT, R11, R246, !P4 ;  /* 0x000000f60b00720c */ /* 0x000fe40006701270 */
[----:B------:R-:W-:-:S05]  /*d1400*/  ISETP.LT.AND P3, PT, R13, R247, !P4 ;  /* 0x000000f70d00720c */ /* 0x000fca0006761270 */
[----:B--2---:R-:W2:Y:S01]  /*d1410*/  LDC R237, c[0x0][0x228] ;  /* 0x00008a00ffed7b82 */ /* 0x004ea20000000800 */
[----:B------:R4:W-:Y:S01]  /*d1420*/  @P6 STG.E desc[UR60][R232.64], R252 ;  /* 0x000000fce8006986 */ /* 0x0009e2000c10193c */
[----:B------:R-:W-:Y:S02]  /*d1430*/  ISETP.GE.AND P6, PT, R16, R245, PT ;  /* 0x000000f51000720c */ /* 0x000fe40003fc6270 */
[----:B------:R-:W-:-:S04]  /*d1440*/  IADD3 R0, R0, R14, RZ ;  /* 0x0000000e00007210 */ /* 0x000fc80007ffe0ff */
[----:B------:R-:W2:Y:S08]  /*d1450*/  LDC R247, c[0x0][0x228] ;  /* 0x00008a00fff77b82 */ /* 0x000eb00000000800 */
[----:B------:R-:W2:Y:S01]  /*d1460*/  LDC R246, c[0x0][0x228] ;  /* 0x00008a00fff67b82 */ /* 0x000ea20000000800 */
[----:B----4-:R-:W4:Y:S04]  /*d1470*/  LDL.LU R252, [R1+0x1500] ;  /* 0x0015000001fc7983 */ /* 0x010f280000300800 */
[----:B------:R-:W3:Y:S04]  /*d1480*/  LDL.LU R16, [R1+0x8fc] ;  /* 0x0008fc0001107983 */ /* 0x000ee80000300800 */
[----:B------:R-:W2:Y:S01]  /*d1490*/  LDL.LU R245, [R1+0x10c] ;  /* 0x00010c0001f57983 */ /* 0x000ea20000300800 */
        /* <DEDUP_REMOVED lines=10> */
[----:B--2---:R2:W-:Y:S04]  /*d1540*/  @P4 STG.E desc[UR60][R198.64], R245 ;  /* 0x000000f5c6004986 */ /* 0x0045e8000c10193c */
[----:B------:R-:W4:Y:S01]  /*d1550*/  LDL.LU R236, [R1+0x1900] ;  /* 0x0019000001ec7983 */ /* 0x000f220000300800 */
[----:B---3--:R-:W-:Y:S01]  /*d1560*/  VIADD R16, R10, 0x89 ;  /* 0x000000890a107836 */ /* 0x008fe20000000000 */
[----:B-1----:R-:W-:Y:S02]  /*d1570*/  ISETP.LT.AND P0, PT, R13, R244, !P6 ;  /* 0x000000f40d00720c */ /* 0x002fe40007701270 */
[----:B------:R-:W-:Y:S01]  /*d1580*/  ISETP.LT.AND P3, PT, R11, R239, !P6 ;  /* 0x000000ef0b00720c */ /* 0x000fe20007761270 */
[----:B--2---:R-:W2:Y:S01]  /*d1590*/  LDL.LU R245, [R1+0x1110] ;  /* 0x0011100001f57983 */ /* 0x004ea20000300800 */
        /* <DEDUP_REMOVED lines=28> */
[----:B------:R-:W-:Y:S02]  /*d1760*/  ISETP.LT.AND P5, PT, R17, R238, !P4 ;  /* 0x000000ee1100720c */ /* 0x000fe400067a1270 */
[----:B------:R-:W-:Y:S01]  /*d1770*/  ISETP.LT.AND P4, PT, R15, R196, !P4 ;  /* 0x000000c40f00720c */ /* 0x000fe20006781270 */
[----:B------:R-:W3:Y:S08]  /*d1780*/  LDC R244, c[0x0][0x228] ;  /* 0x00008a00fff47b82 */ /* 0x000ef00000000800 */
[----:B------:R-:W3:Y:S01]  /*d1790*/  LDC R238, c[0x0][0x228] ;  /* 0x00008a00ffee7b82 */ /* 0x000ee20000000800 */
[----:B-1----:R-:W-:-:S05]  /*d17a0*/  IMAD.WIDE R196, R0, 0x4, R2 ;  /* 0x0000000400c47825 */ /* 0x002fca00078e0202 */
[----:B------:R1:W-:Y:S02]  /*d17b0*/  @P0 STG.E desc[UR60][R196.64], R245 ;  /* 0x000000f5c4000986 */ /* 0x0003e4000c10193c */
[----:B-1----:R-:W1:Y:S01]  /*d17c0*/  LDC R245, c[0x0][0x228] ;  /* 0x00008a00fff57b82 */ /* 0x002e620000000800 */
[----:B------:R-:W-:-:S04]  /*d17d0*/  IMAD.WIDE R232, R0, 0x4, R4 ;  /* 0x0000000400e87825 */ /* 0x000fc800078e0204 */
[----:B------:R-:W-:-:S03]  /*d17e0*/  IMAD.WIDE R234, R0, 0x4, R6 ;  /* 0x0000000400ea7825 */ /* 0x000fc600078e0206 */
[----:B------:R-:W3:Y:S01]  /*d17f0*/  LDC.64 R196, c[0x0][0x228] ;  /* 0x00008a00ffc47b82 */ /* 0x000ee20000000a00 */
[----:B-1----:R-:W-:Y:S02]  /*d1800*/  ISETP.LT.AND P0, PT, R13, R245, !P6 ;  /* 0x000000f50d00720c */ /* 0x002fe40007701270 */
[----:B------:R-:W3:Y:S04]  /*d1810*/  LDL.LU R245, [R1+0x1504] ;  /* 0x0015040001f57983 */ /* 0x000ee80000300800 */
[----:B--2---:R1:W-:Y:S04]  /*d1820*/  @P3 STG.E desc[UR60][R232.64], R16 ;  /* 0x00000010e8003986 */ /* 0x0043e8000c10193c */
[----:B------:R2:W-:Y:S01]  /*d1830*/  @P5 STG.E desc[UR60][R234.64], R246 ;  /* 0x000000f6ea005986 */ /* 0x0005e2000c10193c */
[----:B-1----:R-:W-:-:S04]  /*d1840*/  IMAD.WIDE R232, R0, 0x4, R8 ;  /* 0x0000000400e87825 */ /* 0x002fc800078e0208 */
[----:B------:R-:W-:Y:S01]  /*d1850*/  VIADD R16, R10, 0x8b ;  /* 0x0000008b0a107836 */ /* 0x000fe20000000000 */
[----:B------:R-:W-:Y:S02]  /*d1860*/  ISETP.LT.AND P3, PT, R11, R239, !P6 ;  /* 0x000000ef0b00720c */ /* 0x000fe40007761270 */
[----:B------:R-:W-:Y:S02]  /*d1870*/  IADD3 R0, R0, R14, RZ ;  /* 0x0000000e00007210 */ /* 0x000fe40007ffe0ff */
[----:B----4-:R-:W-:Y:S01]  /*d1880*/  ISETP.LT.AND P5, PT, R17, R236, !P6 ;  /* 0x000000ec1100720c */ /* 0x010fe200077a1270 */
[----:B------:R1:W-:Y:S01]  /*d1890*/  @P4 STG.E desc[UR60][R232.64], R247 ;  /* 0x000000f7e8004986 */ /* 0x0003e2000c10193c */
[----:B---3--:R-:W-:-:S03]  /*d18a0*/  ISETP.GE.AND P4, PT, R16, R199, PT ;  /* 0x000000c71000720c */ /* 0x008fc60003f86270 */
[----:B------:R-:W3:Y:S04]  /*d18b0*/  LDL.LU R16, [R1+0x1904] ;  /* 0x0019040001107983 */ /* 0x000ee80000300800 */
[----:B------:R-:W4:Y:S01]  /*d18c0*/  LDL.LU R199, [R1+0xd04] ;  /* 0x000d040001c77983 */ /* 0x000f220000300800 */
[----:B------:R-:W-:Y:S01]  /*d18d0*/  ISETP.LT.AND P6, PT, R15, R237, !P6 ;  /* 0x000000ed0f00720c */ /* 0x000fe200077c1270 */
[----:B--2---:R-:W-:-:S04]  /*d18e0*/  IMAD.WIDE R234, R0, 0x4, R4 ;  /* 0x0000000400ea7825 */ /* 0x004fc800078e0204 */
[C---:B------:R-:W-:Y:S01]  /*d18f0*/  IMAD.WIDE R236, R0.reuse, 0x4, R6 ;  /* 0x0000000400ec7825 */ /* 0x040fe200078e0206 */
[----:B------:R-:W2:Y:S08]  /*d1900*/  LDC R239, c[0x0][0x228] ;  /* 0x00008a00ffef7b82 */ /* 0x000eb00000000800 */
[----:B------:R-:W2:Y:S08]  /*d1910*/  LDC R246, c[0x0][0x228] ;  /* 0x00008a00fff67b82 */ /* 0x000eb00000000800 */
[----:B-1----:R-:W1:Y:S01]  /*d1920*/  LDC R247, c[0x0][0x228] ;  /* 0x00008a00fff77b82 */ /* 0x002e620000000800 */
[----:B------:R-:W-:-:S05]  /*d1930*/  IMAD.WIDE R232, R0, 0x4, R2 ;  /* 0x0000000400e87825 */ /* 0x000fca00078e0202 */
[----:B------:R2:W-:Y:S01]  /*d1940*/  @P3 STG.E desc[UR60][R232.64], R252 ;  /* 0x000000fce8003986 */ /* 0x0005e2000c10193c */
[----:B------:R-:W-:Y:S01]  /*d1950*/  ISETP.LT.AND P3, PT, R13, R244, !P4 ;  /* 0x000000f40d00720c */ /* 0x000fe20006761270 */
[----:B--2---:R-:W-:Y:S02]  /*d1960*/  IMAD.WIDE R232, R0, 0x4, R8 ;  /* 0x0000000400e87825 */ /* 0x004fe400078e0208 */
[----:B------:R-:W2:Y:S04]  /*d1970*/  LDL.LU R252, [R1+0x114] ;  /* 0x0001140001fc7983 */ /* 0x000ea80000300800 */
[----:B---3--:R3:W-:Y:S04]  /*d1980*/  @P0 STG.E desc[UR60][R234.64], R16 ;  /* 0x00000010ea000986 */ /* 0x0087e8000c10193c */
[----:B------:R1:W-:Y:S04]  /*d1990*/  @P5 STG.E desc[UR60][R236.64], R245 ;  /* 0x000000f5ec005986 */ /* 0x0003e8000c10193c */
[----:B----4-:R4:W-:Y:S01]  /*d19a0*/  @P6 STG.E desc[UR60][R232.64], R199 ;  /* 0x000000c7e8006986 */ /* 0x0109e2000c10193c */
[----:B---3--:R-:W-:-:S03]  /*d19b0*/  VIADD R16, R10, 0x8c ;  /* 0x0000008c0a107836 */ /* 0x008fc60000000000 */
[----:B-1----:R-:W3:Y:S04]  /*d19c0*/  LDL.LU R236, [R1+0x904] ;  /* 0x0009040001ec7983 */ /* 0x002ee80000300800 */
        /* <DEDUP_REMOVED lines=60> */
[----:B------:R-:W1:Y:S01]  /*d1d90*/  LDC R239, c[0x0][0x228] ;  /* 0x00008a00ffef7b82 */ /* 0x000e620000000800 */
[----:B---3--:R3:W-:Y:S01]  /*d1da0*/  @P0 STG.E desc[UR60][R196.64], R16 ;  /* 0x00000010c4000986 */ /* 0x0087e2000c10193c */
[----:B------:R-:W-:-:S03]  /*d1db0*/  ISETP.LT.AND P0, PT, R13, R247, !P6 ;  /* 0x000000f70d00720c */ /* 0x000fc60007701270 */
[----:B----4-:R4:W-:Y:S04]  /*d1dc0*/  @P3 STG.E desc[UR60][R232.64], R236 ;  /* 0x000000ece8003986 */ /* 0x0109e8000c10193c */
[----:B------:R-:W2:Y:S01]  /*d1dd0*/  LDL.LU R247, [R1+0xd0c] ;  /* 0x000d0c0001f77983 */ /* 0x000ea20000300800 */
[----:B------:R-:W-:-:S03]  /*d1de0*/  ISETP.LT.AND P3, PT, R11, R246, !P6 ;  /* 0x000000f60b00720c */ /* 0x000fc60007761270 */
[----:B------:R1:W-:Y:S04]  /*d1df0*/  @P5 STG.E desc[UR60][R234.64], R252 ;  /* 0x000000fcea005986 */ /* 0x0003e8000c10193c */
[----:B------:R-:W2:Y:S01]  /*d1e00*/  LDL.LU R246, [R1+0x150c] ;  /* 0x00150c0001f67983 */ /* 0x000ea20000300800 */
[----:B---3--:R-:W-:-:S04]  /*d1e10*/  IMAD.WIDE R196, R0, 0x4, R8 ;  /* 0x0000000400c47825 */ /* 0x008fc800078e0208 */
[----:B------:R-:W-:Y:S01]  /*d1e20*/  VIADD R16, R10, 0x8f ;  /* 0x0000008f0a107836 */ /* 0x000fe20000000000 */
[----:B----4-:R-:W3:Y:S08]  /*d1e30*/  LDC.64 R236, c[0x0][0x228] ;  /* 0x00008a00ffec7b82 */ /* 0x010ef00000000a00 */
[----:B-1----:R-:W1:Y:S08]  /*d1e40*/  LDC R234, c[0x0][0x228] ;  /* 0x00008a00ffea7b82 */ /* 0x002e700000000800 */
[----:B------:R-:W4:Y:S01]  /*d1e50*/  LDC R235, c[0x0][0x228] ;  /* 0x00008a00ffeb7b82 */ /* 0x000f220000000800 */
[----:B--2---:R2:W-:Y:S04]  /*d1e60*/  @P4 STG.E desc[UR60][R196.64], R199 ;  /* 0x000000c7c4004986 */ /* 0x0045e8000c10193c */
[----:B------:R-:W4:Y:S01]  /*d1e70*/  LDL.LU R252, [R1+0x111c] ;  /* 0x00111c0001fc7983 */ /* 0x000f220000300800 */
[----:B------:R-:W-:-:S03]  /*d1e80*/  ISETP.GE.AND P4, PT, R16, R244, PT ;  /* 0x000000f41000720c */ /* 0x000fc60003f86270 */
[----:B------:R-:W3:Y:S01]  /*d1e90*/  LDL.LU R16, [R1+0x190c] ;  /* 0x00190c0001107983 */ /* 0x000ee20000300800 */
[----:B------:R-:W-:Y:S01]  /*d1ea0*/  IADD3 R0, R0, R14, RZ ;  /* 0x0000000e00007210 */ /* 0x000fe20007ffe0ff */
[----:B------:R-:W4:Y:S04]  /*d1eb0*/  LDC R244, c[0x0][0x228] ;  /* 0x00008a00fff47b82 */ /* 0x000f280000000800 */
[----:B--2---:R-:W-:-:S05]  /*d1ec0*/  IMAD.WIDE R196, R0, 0x4, R2 ;  /* 0x0000000400c47825 */ /* 0x004fca00078e0202 */
[----:B------:R2:W-:Y:S01]  /*d1ed0*/  @P3 STG.E desc[UR60][R196.64], R245 ;  /* 0x000000f5c4003986 */ /* 0x0005e2000c10193c */
[----:B------:R-:W-:Y:S02]  /*d1ee0*/  ISETP.LT.AND P5, PT, R17, R238, !P6 ;  /* 0x000000ee1100720c */ /* 0x000fe400077a1270 */
[----:B------:R-:W-:Y:S01]  /*d1ef0*/  ISETP.LT.AND P6, PT, R15, R198, !P6 ;  /* 0x000000c60f00720c */ /* 0x000fe200077c1270 */
[----:B--2---:R-:W2:Y:S01]  /*d1f00*/  LDC R245, c[0x0][0x228] ;  /* 0x00008a00fff57b82 */ /* 0x004ea20000000800 */
[----:B------:R-:W-:-:S04]  /*d1f10*/  IMAD.WIDE R198, R0, 0x4, R4 ;  /* 0x0000000400c67825 */ /* 0x000fc800078e0204 */
[----:B------:R-:W-:-:S03]  /*d1f20*/  IMAD.WIDE R232, R0, 0x4, R6 ;  /* 0x0000000400e87825 */ /* 0x000fc600078e0206 */
[----:B------:R-:W4:Y:S08]  /*d1f30*/  LDC.64 R196, c[0x0][0x228] ;  /* 0x00008a00ffc47b82 */ /* 0x000f300000000a00 */
[----:B------:R-:W4:Y:S01]  /*d1f40*/  LDC R238, c[0x0][0x228] ;  /* 0x00008a00ffee7b82 */ /* 0x000f220000000800 */
[----:B--2---:R-:W-:Y:S02]  /*d1f50*/  ISETP.LT.AND P3, PT, R13, R245, !P4 ;  /* 0x000000f50d00720c */ /* 0x004fe40006761270 */
[----:B------:R-:W2:Y:S04]  /*d1f60*/  LDL.LU R245, [R1+0x51c] ;  /* 0x00051c0001f57983 */ /* 0x000ea80000300800 */
[----:B---3--:R3:W-:Y:S01]  /*d1f70*/  @P0 STG.E desc[UR60][R198.64], R16 ;  /* 0x00000010c6000986 */ /* 0x0087e2000c10193c */
[----:B------:R-:W-:-:S03]  /*d1f80*/  ISETP.LT.AND P0, PT, R11, R239, !P4 ;  /* 0x000000ef0b00720c */ /* 0x000fc60006701270 */
[----:B------:R1:W-:Y:S01]  /*d1f90*/  @P5 STG.E desc[UR60][R232.64], R246 ;  /* 0x000000f6e8005986 */ /* 0x0003e2000c10193c */
[C---:B---3--:R-:W-:Y:S01]  /*d1fa0*/  IMAD.WIDE R198, R0.reuse, 0x4, R8 ;  /* 0x0000000400c67825 */ /* 0x048fe200078e0208 */
[----:B------:R-:W-:-:S03]  /*d1fb0*/  IADD3 R0, R0, R14, RZ ;  /* 0x0000000e00007210 */ /* 0x000fc60007ffe0ff */
[----:B------:R-:W-:Y:S01]  /*d1fc0*/  VIADD R16, R10, 0x90 ;  /* 0x000000900a107836 */ /* 0x000fe20000000000 */
[----:B------:R-:W3:Y:S08]  /*d1fd0*/  LDC R239, c[0x0][0x228] ;  /* 0x00008a00ffef7b82 */ /* 0x000ef00000000800 */
[----:B-1----:R-:W1:Y:S01]  /*d1fe0*/  LDC R246, c[0x0][0x228] ;  /* 0x00008a00fff67b82 */ /* 0x002e620000000800 */
[----:B------:R4:W-:Y:S01]  /*d1ff0*/  @P6 STG.E desc[UR60][R198.64], R247 ;  /* 0x000000f7c6006986 */ /* 0x0009e2000c10193c */
[----:B------:R-:W-:-:S02]  /*d2000*/  ISETP.GE.AND P6, PT, R16, R237, PT ;  /* 0x000000ed1000720c */ /* 0x000fc40003fc6270 */
[----:B------:R-:W-:Y:S01]  /*d2010*/  ISETP.LT.AND P5, PT, R17, R234, !P4 ;  /* 0x000000ea1100720c */ /* 0x000fe200067a1270 */
[C---:B----4-:R-:W-:Y:S01]  /*d2020*/  IMAD.WIDE R198, R0.reuse, 0x4, R2 ;  /* 0x0000000400c67825 */ /* 0x050fe200078e0202 */
[----:B------:R-:W4:Y:S04]  /*d2030*/  LDL.LU R247, [R1+0x1510] ;  /* 0x0015100001f77983 */ /* 0x000f280000300800 */
[----:B------:R-:W3:Y:S01]  /*d2040*/  LDL.LU R16, [R1+0x90c] ;  /* 0x00090c0001107983 */ /* 0x000ee20000300800 */
[----:B------:R-:W-:Y:S01]  /*d2050*/  IMAD.WIDE R232, R0, 0x4, R4 ;  /* 0x0000000400e87825 */ /* 0x000fe200078e0204 */
[----:B------:R-:W1:Y:S02]  /*d2060*/  LDC R237, c[0x0][0x228] ;  /* 0x00008a00ffed7b82 */ /* 0x000e640000000800 */
[----:B------:R2:W-:Y:S01]  /*d2070*/  @P0 STG.E desc[UR60][R198.64], R252 ;  /* 0x000000fcc6000986 */ /* 0x0005e2000c10193c */
[----:B------:R-:W-:-:S03]  /*d2080*/  ISETP.LT.AND P0, PT, R13, R244, !P6 ;  /* 0x000000f40d00720c */ /* 0x000fc60007701270 */
[----:B--2---:R-:W2:Y:S04]  /*d2090*/  LDL.LU R252, [R1+0xd10] ;  /* 0x000d100001fc7983 */ /* 0x004ea80000300800 */
[----:B------:R-:W4:Y:S01]  /*d20a0*/  LDL.LU R244, [R1+0x11c] ;  /* 0x00011c0001f47983 */ /* 0x000f220000300800 */
[----:B------:R-:W-:Y:S01]  /*d20b0*/  ISETP.LT.AND P4, PT, R15, R235, !P4 ;  /* 0x000000eb0f00720c */ /* 0x000fe20006781270 */
[----:B------:R-:W-:-:S04]  /*d20c0*/  IMAD.WIDE R234, R0, 0x4, R6 ;  /* 0x0000000400ea7825 */ /* 0x000fc800078e0206 */
[----:B------:R-:W-:Y:S01]  /*d20d0*/  IMAD.WIDE R198, R0, 0x4, R8 ;  /* 0x0000000400c67825 */ /* 0x000fe200078e0208 */
[----:B---3--:R3:W-:Y:S04]  /*d20e0*/  @P3 STG.E desc[UR60][R232.64], R16 ;  /* 0x00000010e8003986 */ /* 0x0087e8000c10193c */
[----:B------:R1:W-:Y:S01]  /*d20f0*/  @P5 STG.E desc[UR60][R234.64], R245 ;  /* 0x000000f5ea005986 */ /* 0x0003e2000c10193c */
[----:B---3--:R-:W-:Y:S01]  /*d2100*/  VIADD R16, R10, 0x91 ;  /* 0x000000910a107836 */ /* 0x008fe20000000000 */
[----:B------:R-:W-:Y:S01]  /*d2110*/  ISETP.LT.AND P3, PT, R11, R238, !P6 ;  /* 0x000000ee0b00720c */ /* 0x000fe20007761270 */
[----:B-1----:R-:W1:Y:S08]  /*d2120*/  LDC R245, c[0x0][0x22c] ;  /* 0x00008b00fff57b82 */ /* 0x002e700000000800 */
[----:B------:R-:W3:Y:S01]  /*d2130*/  LDC R238, c[0x0][0x228] ;  /* 0x00008a00ffee7b82 */ /* 0x000ee20000000800 */
[----:B----4-:R4:W-:Y:S01]  /*d2140*/  @P4 STG.E desc[UR60][R198.64], R244 ;  /* 0x000000f4c6004986 */ /* 0x0109e2000c10193c */
[----:B------:R-:W-:-:S03]  /*d2150*/  ISETP.GE.AND P4, PT, R16, R197, PT ;  /* 0x000000c51000720c */ /* 0x000fc60003f86270 */
[----:B----4-:R-:W4:Y:S04]  /*d2160*/  LDL.LU R244, [R1+0x1120] ;  /* 0x0011200001f47983 */ /* 0x010f280000300800 */
[----:B------:R-:W2:Y:S04]  /*d2170*/  LDL.LU R16, [R1+0x1d00] ;  /* 0x001d000001107983 */ /* 0x000ea80000300800 */
[----:B------:R-:W3:Y:S01]  /*d2180*/  LDL.LU R197, [R1+0x1910] ;  /* 0x0019100001c57983 */ /* 0x000ee20000300800 */
[----:B------:R-:W-:Y:S02]  /*d2190*/  IADD3 R0, R0, R14, RZ ;  /* 0x0000000e00007210 */ /* 0x000fe40007ffe0ff */
[----:B------:R-:W-:-:S02]  /*d21a0*/  ISETP.LT.AND P5, PT, R17, R239, !P6 ;  /* 0x000000ef1100720c */ /* 0x000fc400077a1270 */
[----:B------:R-:W-:Y:S01]  /*d21b0*/  ISETP.LT.AND P6, PT, R15, R236, !P6 ;  /* 0x000000ec0f00720c */ /* 0x000fe200077c1270 */
[----:B------:R-:W4:Y:S08]  /*d21c0*/  LDC R239, c[0x0][0x228] ;  /* 0x00008a00ffef7b82 */ /* 0x000f300000000800 */
[----:B------:R-:W4:Y:S01]  /*d21d0*/  LDC R236, c[0x0][0x228] ;  /* 0x00008a00ffec7b82 */ /* 0x000f220000000800 */
[----:B------:R-:W-:-:S04]  /*d21e0*/  IMAD.WIDE R198, R0, 0x4, R2 ;  /* 0x0000000400c67825 */ /* 0x000fc800078e0202 */
[----:B------:R-:W-:-:S04]  /*d21f0*/  IMAD.WIDE R232, R0, 0x4, R4 ;  /* 0x0000000400e87825 */ /* 0x000fc800078e0204 */
[----:B------:R-:W-:Y:S01]  /*d2200*/  IMAD.WIDE R234, R0, 0x4, R6 ;  /* 0x0000000400ea7825 */ /* 0x000fe200078e0206 */
[----:B--2---:R2:W-:Y:S04]  /*d2210*/  @P3 STG.E desc[UR60][R198.64], R16 ;  /* 0x00000010c6003986 */ /* 0x0045e8000c10193c */
[----:B---3--:R3:W-:Y:S04]  /*d2220*/  @P0 STG.E desc[UR60][R232.64], R197 ;  /* 0x000000c5e8000986 */ /* 0x0087e8000c10193c */
[----:B------:R1:W-:Y:S01]  /*d2230*/  @P5 STG.E desc[UR60][R234.64], R247 ;  /* 0x000000f7ea005986 */ /* 0x0003e2000c10193c */
[----:B------:R-:W-:-:S03]  /*d2240*/  ISETP.LT.AND P5, PT, R17, R238, !P4 ;  /* 0x000000ee1100720c */ /* 0x000fc600067a1270 */
[----:B------:R-:W4:Y:S01]  /*d2250*/  LDL.LU R238, [R1+0x520] ;  /* 0x0005200001ee7983 */ /* 0x000f220000300800 */
[----:B--2---:R-:W-:Y:S02]  /*d2260*/  VIADD R16, R10, 0x92 ;  /* 0x000000920a107836 */ /* 0x004fe40000000000 */
[----:B---3--:R-:W-:Y:S01]  /*d2270*/  IMAD.WIDE R232, R0, 0x4, R8 ;  /* 0x0000000400e87825 */ /* 0x008fe200078e0208 */
[----:B------:R-:W2:Y:S01]  /*d2280*/  LDC.64 R198, c[0x0][0x228] ;  /* 0x00008a00ffc67b82 */ /* 0x000ea20000000a00 */
[----:B------:R-:W-:Y:S02]  /*d2290*/  ISETP.LT.AND P0, PT, R11, R237, !P4 ;  /* 0x000000ed0b00720c */ /* 0x000fe40006701270 */
[----:B------:R-:W-:-:S05]  /*d22a0*/  ISETP.LT.AND P3, PT, R13, R246, !P4 ;  /* 0x000000f60d00720c */ /* 0x000fca0006761270 */
[----:B-1----:R-:W1:Y:S01]  /*d22b0*/  LDC R247, c[0x0][0x228] ;  /* 0x00008a00fff77b82 */ /* 0x002e620000000800 */
[----:B------:R3:W-:Y:S01]  /*d22c0*/  @P6 STG.E desc[UR60][R232.64], R252 ;  /* 0x000000fce8006986 */ /* 0x0007e2000c10193c */
[----:B------:R-:W-:Y:S02]  /*d22d0*/  ISETP.GE.AND P6, PT, R16, R245, PT ;  /* 0x000000f51000720c */ /* 0x000fe40003fc6270 */
[----:B------:R-:W-:-:S04]  /*d22e0*/  IADD3 R0, R0, R14, RZ ;  /* 0x0000000e00007210 */ /* 0x000fc80007ffe0ff */
[----:B------:R-:W1:Y:S08]  /*d22f0*/  LDC R237, c[0x0][0x228] ;  /* 0x00008a00ffed7b82 */ /* 0x000e700000000800 */
[----:B------:R-:W1:Y:S01]  /*d2300*/  LDC R246, c[0x0][0x228] ;  /* 0x00008a00fff67b82 */ /* 0x000e620000000800 */
[----:B---3--:R-:W3:Y:S04]  /*d2310*/  LDL.LU R252, [R1+0x1514] ;  /* 0x0015140001fc7983 */ /* 0x008ee80000300800 */
[----:B------:R-:W2:Y:S04]  /*d2320*/  LDL.LU R16, [R1+0x910] ;  /* 0x0009100001107983 */ /* 0x000ea80000300800 */
[----:B------:R-:W3:Y:S01]  /*d2330*/  LDL.LU R245, [R1+0x920] ;  /* 0x0009200001f57983 */ /* 0x000ee20000300800 */
[----:B------:R-:W-:Y:S01]  /*d2340*/  ISETP.LT.AND P4, PT, R15, R196, !P4 ;  /* 0x000000c40f00720c */ /* 0x000fe20006781270 */
[----:B------:R-:W-:-:S04]  /*d2350*/  IMAD.WIDE R196, R0, 0x4, R2 ;  /* 0x0000000400c47825 */ /* 0x000fc800078e0202 */
[----:B------:R-:W-:-:S04]  /*d2360*/  IMAD.WIDE R232, R0, 0x4, R4 ;  /* 0x0000000400e87825 */ /* 0x000fc800078e0204 */
[C---:B------:R-:W-:Y:S01]  /*d2370*/  IMAD.WIDE R234, R0.reuse, 0x4, R6 ;  /* 0x0000000400ea7825 */ /* 0x040fe200078e0206 */
[----:B----4-:R4:W-:Y:S03]  /*d2380*/  @P0 STG.E desc[UR60][R196.64], R244 ;  /* 0x000000f4c4000986 */ /* 0x0109e6000c10193c */
[----:B----4-:R-:W-:Y:S01]  /*d2390*/  IMAD.WIDE R196, R0, 0x4, R8 ;  /* 0x0000000400c47825 */ /* 0x010fe200078e0208 */
[----:B------:R-:W4:Y:S01]  /*d23a0*/  LDC R244, c[0x0][0x228] ;  /* 0x00008a00fff47b82 */ /* 0x000f220000000800 */
[----:B--2---:R2:W-:Y:S04]  /*d23b0*/  @P3 STG.E desc[UR60][R232.64], R16 ;  /* 0x00000010e8003986 */ /* 0x0045e8000c10193c */
[----:B------:R-:W-:Y:S01]  /*d23c0*/  @P5 STG.E desc[UR60][R234.64], R238 ;  /* 0x000000eeea005986 */ /* 0x000fe2000c10193c */
[----:B------:R-:W-:-:S03]  /*d23d0*/  ISETP.LT.AND P5, PT, R17, R236, !P6 ;  /* 0x000000ec1100720c */ /* 0x000fc600077a1270 */
[----:B---3--:R3:W-:Y:S04]  /*d23e0*/  @P4 STG.E desc[UR60][R196.64], R245 ;  /* 0x000000f5c4004986 */ /* 0x0087e8000c10193c */
[----:B------:R-:W3:Y:S01]  /*d23f0*/  LDL.LU R236, [R1+0x1914] ;  /* 0x0019140001ec7983 */ /* 0x000ee20000300800 */
[----:B--2---:R-:W-:Y:S01]  /*d2400*/  VIADD R16, R10, 0x93 ;  /* 0x000000930a107836 */ /* 0x004fe20000000000 */
[----:B----4-:R-:W-:Y:S02]  /*d2410*/  ISETP.LT.AND P0, PT, R13, R244, !P6 ;  /* 0x000000f40d00720c */ /* 0x010fe40007701270 */
[----:B------:R-:W-:Y:S01]  /*d2420*/  ISETP.LT.AND P3, PT, R11, R239, !P6 ;  /* 0x000000ef0b00720c */ /* 0x000fe20007761270 */
[----:B---3--:R-:W2:Y:S01]  /*d2430*/  LDL.LU R245, [R1+0x1124] ;  /* 0x0011240001f57983 */ /* 0x008ea20000300800 */
[----:B------:R-:W3:Y:S01]  /*d2440*/  LDC R244, c[0x0][0x22c] ;  /* 0x00008b00fff47b82 */ /* 0x000ee20000000800 */
[----:B------:R-:W-:-:S02]  /*d2450*/  ISETP.GE.AND P4, PT, R16, R199, PT ;  /* 0x000000c71000720c */ /* 0x000fc40003f86270 */
[----:B------:R-:W-:Y:S01]  /*d2460*/  IADD3 R0, R0, R14, RZ ;  /* 0x0000000e00007210 */ /* 0x000fe20007ffe0ff */
[----:B------:R-:W4:Y:S04]  /*d2470*/  LDL.LU R16, [R1+0x1d04] ;  /* 0x001d040001107983 */ /* 0x000f280000300800 */
[----:B------:R-:W3:Y:S01]  /*d2480*/  LDL.LU R199, [R1+0xd14] ;  /* 0x000d140001c77983 */ /* 0x000ee20000300800 */
[----:B-1----:R-:W-:Y:S01]  /*d2490*/  ISETP.LT.AND P6, PT, R15, R237, !P6 ;  /* 0x000000ed0f00720c */ /* 0x002fe200077c1270 */
[----:B------:R-:W-:-:S04]  /*d24a0*/  IMAD.WIDE R196, R0, 0x4, R2 ;  /* 0x0000000400c47825 */ /* 0x000fc800078e0202 */
[----:B------:R-:W-:-:S04]  /*d24b0*/  IMAD.WIDE R232, R0, 0x4, R4 ;  /* 0x0000000400e87825 */ /* 0x000fc800078e0204 */
[----:B------:R-:W-:Y:S01]  /*d24c0*/  IMAD.WIDE R234, R0, 0x4, R6 ;  /* 0x0000000400ea7825 */ /* 0x000fe200078e0206 */
[----:B------:R-:W1:Y:S08]  /*d24d0*/  LDC R238, c[0x0][0x228] ;  /* 0x00008a00ffee7b82 */ /* 0x000e700000000800 */
[----:B------:R-:W2:Y:S08]  /*d24e0*/  LDC R239, c[0x0][0x228] ;  /* 0x00008a00ffef7b82 */ /* 0x000eb00000000800 */
[----:B------:R-:W2:Y:S01]  /*d24f0*/  LDC R237, c[0x0][0x228] ;  /* 0x00008a00ffed7b82 */ /* 0x000ea20000000800 */
[----:B----4-:R4:W-:Y:S04]  /*d2500*/  @P3 STG.E desc[UR60][R196.64], R16 ;  /* 0x00000010c4003986 */ /* 0x0109e8000c10193c */
[----:B------:R1:W-:Y:S01]  /*d2510*/  @P0 STG.E desc[UR60][R232.64], R236 ;  /* 0x000000ece8000986 */ /* 0x0003e2000c10193c */
[----:B------:R-:W-:-:S02]  /*d2520*/  ISETP.LT.AND P3, PT, R13, R247, !P4 ;  /* 0x000000f70d00720c */ /* 0x000fc40006761270 */
[----:B------:R-:W-:Y:S01]  /*d2530*/  ISETP.LT.AND P0, PT, R11, R246, !P4 ;  /* 0x000000f60b00720c */ /* 0x000fe20006701270 */
[----:B------:R-:W2:Y:S04]  /*d2540*/  LDL.LU R247, [R1+0x924] ;  /* 0x0009240001f77983 */ /* 0x000ea80000300800 */
[----:B------:R3:W-:Y:S04]  /*d2550*/  @P5 STG.E desc[UR60][R234.64], R252 ;  /* 0x000000fcea005986 */ /* 0x0007e8000c10193c */
[----:B------:R-:W2:Y:S01]  /*d2560*/  LDL.LU R246, [R1+0x524] ;  /* 0x0005240001f67983 */ /* 0x000ea20000300800 */
[----:B----4-:R-:W-:-:S02]  /*d2570*/  VIADD R16, R10, 0x94 ;  /* 0x000000940a107836 */ /* 0x010fc40000000000 */
[----:B-1----:R-:W-:Y:S01]  /*d2580*/  IMAD.WIDE R232, R0, 0x4, R8 ;  /* 0x0000000400e87825 */ /* 0x002fe200078e0208 */
[----:B------:R-:W1:Y:S08]  /*d2590*/  LDC.64 R196, c[0x0][0x228] ;  /* 0x00008a00ffc47b82 */ /* 0x000e700000000a00 */
[----:B------:R-:W4:Y:S01]  /*d25a0*/  LDC R236, c[0x0][0x228] ;  /* 0x00008a00ffec7b82 */ /* 0x000f220000000800 */
[----:B---3--:R-:W3:Y:S04]  /*d25b0*/  LDL.LU R252, [R1+0x1d08] ;  /* 0x001d080001fc7983 */ /* 0x008ee80000300800 */
[----:B------:R2:W-:Y:S01]  /*d25c0*/  @P6 STG.E desc[UR60][R232.64], R199 ;  /* 0x000000c7e8006986 */ /* 0x0005e2000c10193c */
[----:B------:R-:W-:-:S03]  /*d25d0*/  ISETP.GE.AND P6, PT, R16, R244, PT ;  /* 0x000000f41000720c */ /* 0x000fc60003fc6270 */
[----:B------:R-:W4:Y:S01]  /*d25e0*/  LDL.LU R16, [R1+0x914] ;  /* 0x0009140001107983 */ /* 0x000f220000300800 */
[----:B------:R-:W-:Y:S02]  /*d25f0*/  IADD3 R0, R0, R14, RZ ;  /* 0x0000000e00007210 */ /* 0x000fe40007ffe0ff */
[----:B------:R-:W-:Y:S02]  /*d2600*/  ISETP.LT.AND P5, PT, R17, R238, !P4 ;  /* 0x000000ee1100720c */ /* 0x000fe400067a1270 */
[----:B------:R-:W-:Y:S01]  /*d2610*/  ISETP.LT.AND P4, PT, R15, R198, !P4 ;  /* 0x000000c60f00720c */ /* 0x000fe20006781270 */
[----:B------:R-:W3:Y:S08]  /*d2620*/  LDC R244, c[0x0][0x228] ;  /* 0x00008a00fff47b82 */ /* 0x000ef00000000800 */
[----:B------:R-:W3:Y:S01]  /*d2630*/  LDC R238, c[0x0][0x228] ;  /* 0x00008a00ffee7b82 */ /* 0x000ee20000000800 */
[----:B--2---:R-:W-:-:S05]  /*d2640*/  IMAD.WIDE R198, R0, 0x4, R2 ;  /* 0x0000000400c67825 */ /* 0x004fca00078e0202 */
[----:B------:R2:W-:Y:S02]  /*d2650*/  @P0 STG.E desc[UR60][R198.64], R245 ;  /* 0x000000f5c6000986 */ /* 0x0005e4000c10193c */
[----:B--2---:R-:W2:Y:S01]  /*d2660*/  LDC R245, c[0x0][0x228] ;  /* 0x00008a00fff57b82 */ /* 0x004ea20000000800 */
[----:B------:R-:W-:-:S04]  /*d2670*/  IMAD.WIDE R232, R0, 0x4, R4 ;  /* 0x0000000400e87825 */ /* 0x000fc800078e0204 */
[----:B------:R-:W-:-:S03]  /*d2680*/  IMAD.WIDE R234, R0, 0x4, R6 ;  /* 0x0000000400ea7825 */ /* 0x000fc600078e0206 */
[----:B------:R-:W3:Y:S01]  /*d2690*/  LDC.64 R198, c[0x0][0x228] ;  /* 0x00008a00ffc67b82 */ /* 0x000ee20000000a00 */
[----:B--2---:R-:W-:Y:S02]  /*d26a0*/  ISETP.LT.AND P0, PT, R13, R245, !P6 ;  /* 0x000000f50d00720c */ /* 0x004fe40007701270 */
[----:B------:R-:W2:Y:S04]  /*d26b0*/  LDL.LU R245, [R1+0x1518] ;  /* 0x0015180001f57983 */ /* 0x000ea80000300800 */
[----:B----4-:R4:W-:Y:S04]  /*d26c0*/  @P3 STG.E desc[UR60][R232.64], R16 ;  /* 0x00000010e8003986 */ /* 0x0109e8000c10193c */
[----:B------:R3:W-:Y:S01]  /*d26d0*/  @P5 STG.E desc[UR60][R234.64], R246 ;  /* 0x000000f6ea005986 */ /* 0x0007e2000c10193c */
[----:B----4-:R-:W-:-:S04]  /*d26e0*/  IMAD.WIDE R232, R0, 0x4, R8 ;  /* 0x0000000400e87825 */ /* 0x010fc800078e0208 */
[----:B------:R-:W-:Y:S01]  /*d26f0*/  VIADD R16, R10, 0x95 ;  /* 0x000000950a107836 */ /* 0x000fe20000000000 */
[----:B------:R-:W-:Y:S02]  /*d2700*/  ISETP.LT.AND P3, PT, R11, R239, !P6 ;  /* 0x000000ef0b00720c */ /* 0x000fe40007761270 */
[----:B------:R-:W-:Y:S02]  /*d2710*/  IADD3 R0, R0, R14, RZ ;  /* 0x0000000e00007210 */ /* 0x000fe40007ffe0ff */
[----:B------:R-:W-:Y:S01]  /*d2720*/  ISETP.LT.AND P5, PT, R17, R236, !P6 ;  /* 0x000000ec1100720c */ /* 0x000fe200077a1270 */
[----:B------:R4:W-:Y:S01]  /*d2730*/  @P4 STG.E desc[UR60][R232.64], R247 ;  /* 0x000000f7e8004986 */ /* 0x0009e2000c10193c */
[----:B-1----:R-:W-:-:S03]  /*d2740*/  ISETP.GE.AND P4, PT, R16, R197, PT ;  /* 0x000000c51000720c */ /* 0x002fc60003f86270 */
[----:B------:R-:W2:Y:S04]  /*d2750*/  LDL.LU R16, [R1+0x1918] ;  /* 0x0019180001107983 */ /* 0x000ea80000300800 */
[----:B------:R-:W2:Y:S01]  /*d2760*/  LDL.LU R197, [R1+0xd18] ;  /* 0x000d180001c57983 */ /* 0x000ea20000300800 */
[----:B------:R-:W-:Y:S01]  /*d2770*/  ISETP.LT.AND P6, PT, R15, R237, !P6 ;  /* 0x000000ed0f00720c */ /* 0x000fe200077c1270 */
[----:B---3--:R-:W-:-:S04]  /*d2780*/  IMAD.WIDE R234, R0, 0x4, R4 ;  /* 0x0000000400ea7825 */ /* 0x008fc800078e0204 */
[C---:B------:R-:W-:Y:S01]  /*d2790*/  IMAD.WIDE R236, R0.reuse, 0x4, R6 ;  /* 0x0000000400ec7825 */ /* 0x040fe200078e0206 */
[----:B------:R-:W1:Y:S08]  /*d27a0*/  LDC R239, c[0x0][0x228] ;  /* 0x00008a00ffef7b82 */ /* 0x000e700000000800 */
[----:B------:R-:W3:Y:S08]  /*d27b0*/  LDC R246, c[0x0][0x228] ;  /* 0x00008a00fff67b82 */ /* 0x000ef00000000800 */
[----:B----4-:R-:W4:Y:S01]  /*d27c0*/  LDC R247, c[0x0][0x228] ;  /* 0x00008a00fff77b82 */ /* 0x010f220000000800 */
[----:B------:R-:W-:-:S05]  /*d27d0*/  IMAD.WIDE R232, R0, 0x4, R2 ;  /* 0x0000000400e87825 */ /* 0x000fca00078e0202 */
[----:B------:R1:W-:Y:S01]  /*d27e0*/  @P3 STG.E desc[UR60][R232.64], R252 ;  /* 0x000000fce8003986 */ /* 0x0003e2000c10193c */
[----:B------:R-:W-:Y:S01]  /*d27f0*/  ISETP.LT.AND P3, PT, R13, R244, !P4 ;  /* 0x000000f40d00720c */ /* 0x000fe20006761270 */
[----:B-1----:R-:W-:Y:S02]  /*d2800*/  IMAD.WIDE R232, R0, 0x4, R8 ;  /* 0x0000000400e87825 */ /* 0x002fe400078e0208 */
[----:B------:R-:W4:Y:S04]  /*d2810*/  LDL.LU R252, [R1+0x928] ;  /* 0x0009280001fc7983 */ /* 0x000f280000300800 */
[----:B--2---:R1:W-:Y:S04]  /*d2820*/  @P0 STG.E desc[UR60][R234.64], R16 ;  /* 0x00000010ea000986 */ /* 0x0043e8000c10193c */
[----:B------:R2:W-:Y:S04]  /*d2830*/  @P5 STG.E desc[UR60][R236.64], R245 ;  /* 0x000000f5ec005986 */ /* 0x0005e8000c10193c */
[----:B------:R3:W-:Y:S01]  /*d2840*/  @P6 STG.E desc[UR60][R232.64], R197 ;  /* 0x000000c5e8006986 */ /* 0x0007e2000c10193c */
[----:B-1----:R-:W-:-:S03]  /*d2850*/  VIADD R16, R10, 0x96 ;  /* 0x000000960a107836 */ /* 0x002fc60000000000 */
[----:B--2---:R-:W2:Y:S04]  /*d2860*/  LDL.LU R236, [R1+0x918] ;  /* 0x0009180001ec7983 */ /* 0x004ea80000300800 */
[----:B------:R-:W4:Y:S04]  /*d2870*/  LDL.LU R237, [R1+0x528] ;  /* 0x0005280001ed7983 */ /* 0x000f280000300800 */
[----:B------:R-:W4:Y:S01]  /*d2880*/  LDL.LU R244, [R1+0x1d0c] ;  /* 0x001d0c0001f47983 */ /* 0x000f220000300800 */
        /* <DEDUP_REMOVED lines=10> */
[----:B---3--:R-:W-:-:S04]  /*d2930*/  IMAD.WIDE R196, R0, 0x4, R2 ;  /* 0x0000000400c47825 */ /* 0x008fc800078e0202 */
[----:B------:R-:W-:-:S04]  /*d2940*/  IMAD.WIDE R232, R0, 0x4, R4 ;  /* 0x0000000400e87825 */ /* 0x000fc800078e0204 */
[----:B------:R-:W-:Y:S01]  /*d2950*/  IMAD.WIDE R234, R0, 0x4, R6 ;  /* 0x0000000400ea7825 */ /* 0x000fe200078e0206 */
[----:B--2---:R2:W-:Y:S04]  /*d2960*/  @P0 STG.E desc[UR60][R196.64], R199 ;  /* 0x000000c7c4000986 */ /* 0x0045e8000c10193c */
[----:B------:R3:W-:Y:S04]  /*d2970*/  @P3 STG.E desc[UR60][R232.64], R236 ;  /* 0x000000ece8003986 */ /* 0x0007e8000c10193c */
[----:B----4-:R4:W-:Y:S01]  /*d2980*/  @P5 STG.E desc[UR60][R234.64], R237 ;  /* 0x000000edea005986 */ /* 0x0109e2000c10193c */
[----:B-1----:R-:W-:-:S03]  /*d2990*/  ISETP.LT.AND P5, PT, R17, R238, !P6 ;  /* 0x000000ee1100720c */ /* 0x002fc600077a1270 */
[----:B------:R-:W4:Y:S01]  /*d29a0*/  LDL.LU R238, [R1+0x151c] ;  /* 0x00151c0001ee7983 */ /* 0x000f220000300800 */
[----:B--2---:R-:W1:Y:S01]  /*d29b0*/  LDC.64 R196, c[0x0][0x228] ;  /* 0x00008a00ffc47b82 */ /* 0x004e620000000a00 */
[----:B---3--:R-:W-:-:S07]  /*d29c0*/  IMAD.WIDE R232, R0, 0x4, R8 ;  /* 0x0000000400e87825 */ /* 0x008fce00078e0208 */
[----:B------:R-:W2:Y:S01]  /*d29d0*/  LDC R236, c[0x0][0x228] ;  /* 0x00008a00ffec7b82 */ /* 0x000ea20000000800 */
[----:B------:R-:W-:Y:S02]  /*d29e0*/  ISETP.LT.AND P3, PT, R11, R246, !P6 ;  /* 0x000000f60b00720c */ /* 0x000fe40007761270 */
[----:B------:R-:W-:-:S05]  /*d29f0*/  ISETP.LT.AND P0, PT, R13, R247, !P6 ;  /* 0x000000f70d00720c */ /* 0x000fca0007701270 */
[----:B----4-:R-:W3:Y:S01]  /*d2a00*/  LDC R237, c[0x0][0x228] ;  /* 0x00008a00ffed7b82 */ /* 0x010ee20000000800 */
[----:B------:R4:W-:Y:S01]  /*d2a10*/  @P4 STG.E desc[UR60][R232.64], R252 ;  /* 0x000000fce8004986 */ /* 0x0009e2000c10193c */
[----:B------:R-:W-:Y:S02]  /*d2a20*/  ISETP.GE.AND P4, PT, R16, R245, PT ;  /* 0x000000f51000720c */ /* 0x000fe40003f86270 */
[----:B------:R-:W-:-:S04]  /*d2a30*/  IADD3 R0, R0, R14, RZ ;  /* 0x0000000e00007210 */ /* 0x000fc80007ffe0ff */
        /* <DEDUP_REMOVED lines=971> */
[----:B------:R-:W-:-:S03]  /*d66f0*/  ISETP.LT.AND P0, PT, R13, R247, !P6 ;  /* 0x000000f70d00720c */ /* 0x000fc60007701270 */
[----:B------:R1:W-:Y:S04]  /*d6700*/  @P5 STG.E desc[UR60][R234.64], R236 ;  /* 0x000000ecea005986 */ /* 0x0003e8000c10193c */
[----:B------:R-:W2:Y:S01]  /*d6710*/  LDL.LU R247, [R1+0x1570] ;  /* 0x0015700001f77983 */ /* 0x000ea20000300800 */
[----:B------:R-:W-:Y:S01]  /*d6720*/  ISETP.LT.AND P3, PT, R11, R246, !P6 ;  /* 0x000000f60b00720c */ /* 0x000fe20007761270 */
[----:B---3--:R-:W-:Y:S02]  /*d6730*/  VIADD R16, R10, 0xc1 ;  /* 0x000000c10a107836 */ /* 0x008fe40000000000 */
[----:B----4-:R-:W-:Y:S01]  /*d6740*/  IMAD.WIDE R232, R0, 0x4, R8 ;  /* 0x0000000400e87825 */ /* 0x010fe200078e0208 */
[----:B------:R-:W3:Y:S04]  /*d6750*/  LDL.LU R252, [R1+0x1180] ;  /* 0x0011800001fc7983 */ /* 0x000ee80000300800 */
[----:B------:R-:W4:Y:S01]  /*d6760*/  LDL.LU R246, [R1+0x580] ;  /* 0x0005800001f67983 */ /* 0x000f220000300800 */
[----:B------:R-:W3:Y:S08]  /*d6770*/  LDC.64 R198, c[0x0][0x228] ;  /* 0x00008a00ffc67b82 */ /* 0x000ef00000000a00 */
[----:B-1----:R-:W1:Y:S01]  /*d6780*/  LDC R236, c[0x0][0x228] ;  /* 0x00008a00ffec7b82 */ /* 0x002e620000000800 */
[----:B--2---:R2:W-:Y:S01]  /*d6790*/  @P4 STG.E desc[UR60][R232.64], R197 ;  /* 0x000000c5e8004986 */ /* 0x0045e2000c10193c */
[----:B------:R-:W-:-:S03]  /*d67a0*/  ISETP.GE.AND P4, PT, R16, R244, PT ;  /* 0x000000f41000720c */ /* 0x000fc60003f86270 */
[----:B------:R-:W3:Y:S01]  /*d67b0*/  LDL.LU R16, [R1+0x1d60] ;  /* 0x001d600001107983 */ /* 0x000ee20000300800 */
[----:B------:R-:W-:Y:S02]  /*d67c0*/  IADD3 R0, R0, R14, RZ ;  /* 0x0000000e00007210 */ /* 0x000fe40007ffe0ff */
[----:B------:R-:W-:Y:S02]  /*d67d0*/  ISETP.LT.AND P5, PT, R17, R238, !P6 ;  /* 0x000000ee1100720c */ /* 0x000fe400077a1270 */
[----:B------:R-:W-:Y:S01]  /*d67e0*/  ISETP.LT.AND P6, PT, R15, R196, !P6 ;  /* 0x000000c40f00720c */ /* 0x000fe200077c1270 */
[----:B------:R-:W4:Y:S01]  /*d67f0*/  LDC R238, c[0x0][0x228] ;  /* 0x00008a00ffee7b82 */ /* 0x000f220000000800 */
[----:B--2---:R-:W-:-:S07]  /*d6800*/  IMAD.WIDE R196, R0, 0x4, R2 ;  /* 0x0000000400c47825 */ /* 0x004fce00078e0202 */
[----:B------:R-:W2:Y:S01]  /*d6810*/  LDC R244, c[0x0][0x228] ;  /* 0x00008a00fff47b82 */ /* 0x000ea20000000800 */
[----:B------:R1:W-:Y:S07]  /*d6820*/  @P3 STG.E desc[UR60][R196.64], R245 ;  /* 0x000000f5c4003986 */ /* 0x0003ee000c10193c */
[----:B-1----:R-:W1:Y:S01]  /*d6830*/  LDC R245, c[0x0][0x228] ;  /* 0x00008a00fff57b82 */ /* 0x002e620000000800 */
[----:B------:R-:W-:-:S04]  /*d6840*/  IMAD.WIDE R232, R0, 0x4, R4 ;  /* 0x0000000400e87825 */ /* 0x000fc800078e0204 */
[----:B------:R-:W-:-:S03]  /*d6850*/  IMAD.WIDE R234, R0, 0x4, R6 ;  /* 0x0000000400ea7825 */ /* 0x000fc600078e0206 */
[----:B------:R-:W4:Y:S01]  /*d6860*/  LDC.64 R196, c[0x0][0x228] ;  /* 0x00008a00ffc47b82 */ /* 0x000f220000000a00 */
[----:B-1----:R-:W-:Y:S02]  /*d6870*/  ISETP.LT.AND P3, PT, R13, R245, !P4 ;  /* 0x000000f50d00720c */ /* 0x002fe40006761270 */
[----:B------:R-:W2:Y:S04]  /*d6880*/  LDL.LU R245, [R1+0x180] ;  /* 0x0001800001f57983 */ /* 0x000ea80000300800 */
[----:B---3--:R1:W-:Y:S04]  /*d6890*/  @P0 STG.E desc[UR60][R232.64], R16 ;  /* 0x00000010e8000986 */ /* 0x0083e8000c10193c */
[----:B------:R3:W-:Y:S01]  /*d68a0*/  @P5 STG.E desc[UR60][R234.64], R247 ;  /* 0x000000f7ea005986 */ /* 0x0007e2000c10193c */
[----:B-1----:R-:W-:-:S04]  /*d68b0*/  IMAD.WIDE R232, R0, 0x4, R8 ;  /* 0x0000000400e87825 */ /* 0x002fc800078e0208 */
[----:B------:R-:W-:Y:S01]  /*d68c0*/  VIADD R16, R10, 0xc2 ;  /* 0x000000c20a107836 */ /* 0x000fe20000000000 */
[----:B------:R-:W-:Y:S01]  /*d68d0*/  ISETP.LT.AND P0, PT, R11, R239, !P4 ;  /* 0x000000ef0b00720c */ /* 0x000fe20006701270 */
[----:B---3--:R-:W1:Y:S08]  /*d68e0*/  LDC R247, c[0x0][0x228] ;  /* 0x00008a00fff77b82 */ /* 0x008e700000000800 */
[----:B------:R-:W3:Y:S01]  /*d68f0*/  LDC R239, c[0x0][0x228] ;  /* 0x00008a00ffef7b82 */ /* 0x000ee20000000800 */
[----:B------:R4:W-:Y:S01]  /*d6900*/  @P6 STG.E desc[UR60][R232.64], R252 ;  /* 0x000000fce8006986 */ /* 0x0009e2000c10193c */
[----:B------:R-:W-:-:S03]  /*d6910*/  ISETP.GE.AND P6, PT, R16, R199, PT ;  /* 0x000000c71000720c */ /* 0x000fc60003fc6270 */
[----:B------:R-:W3:Y:S04]  /*d6920*/  LDL.LU R16, [R1+0xd70] ;  /* 0x000d700001107983 */ /* 0x000ee80000300800 */
[----:B------:R-:W2:Y:S01]  /*d6930*/  LDL.LU R199, [R1+0x980] ;  /* 0x0009800001c77983 */ /* 0x000ea20000300800 */
[----:B------:R-:W-:Y:S02]  /*d6940*/  IADD3 R0, R0, R14, RZ ;  /* 0x0000000e00007210 */ /* 0x000fe40007ffe0ff */
[----:B------:R-:W-:Y:S02]  /*d6950*/  ISETP.LT.AND P5, PT, R17, R236, !P4 ;  /* 0x000000ec1100720c */ /* 0x000fe400067a1270 */
[----:B------:R-:W-:Y:S01]  /*d6960*/  ISETP.LT.AND P4, PT, R15, R237, !P4 ;  /* 0x000000ed0f00720c */ /* 0x000fe20006781270 */
[----:B------:R-:W-:-:S04]  /*d6970*/  IMAD.WIDE R234, R0, 0x4, R4 ;  /* 0x0000000400ea7825 */ /* 0x000fc800078e0204 */
[----:B----4-:R-:W-:-:S04]  /*d6980*/  IMAD.WIDE R232, R0, 0x4, R2 ;  /* 0x0000000400e87825 */ /* 0x010fc800078e0202 */
[C---:B------:R-:W-:Y:S01]  /*d6990*/  IMAD.WIDE R236, R0.reuse, 0x4, R6 ;  /* 0x0000000400ec7825 */ /* 0x040fe200078e0206 */
[----:B------:R-:W4:Y:S01]  /*d69a0*/  LDC R252, c[0x0][0x228] ;  /* 0x00008a00fffc7b82 */ /* 0x000f220000000800 */
[----:B---3--:R3:W-:Y:S04]  /*d69b0*/  @P0 STG.E desc[UR60][R232.64], R16 ;  /* 0x00000010e8000986 */ /* 0x0087e8000c10193c */
[----:B--2---:R-:W-:Y:S04]  /*d69c0*/  @P3 STG.E desc[UR60][R234.64], R199 ;  /* 0x000000c7ea003986 */ /* 0x004fe8000c10193c */
[----:B------:R2:W-:Y:S01]  /*d69d0*/  @P5 STG.E desc[UR60][R236.64], R246 ;  /* 0x000000f6ec005986 */ /* 0x0005e2000c10193c */
[----:B------:R-:W-:Y:S01]  /*d69e0*/  ISETP.LT.AND P5, PT, R17, R239, !P6 ;  /* 0x000000ef1100720c */ /* 0x000fe200077a1270 */
[----:B---3--:R-:W-:-:S04]  /*d69f0*/  IMAD.WIDE R232, R0, 0x4, R8 ;  /* 0x0000000400e87825 */ /* 0x008fc800078e0208 */
[----:B------:R-:W-:Y:S01]  /*d6a00*/  VIADD R16, R10, 0xc3 ;  /* 0x000000c30a107836 */ /* 0x000fe20000000000 */
[----:B--2---:R-:W2:Y:S04]  /*d6a10*/  LDL.LU R236, [R1+0x1d64] ;  /* 0x001d640001ec7983 */ /* 0x004ea80000300800 */
[----:B------:R-:W3:Y:S04]  /*d6a20*/  LDL.LU R237, [R1+0x1574] ;  /* 0x0015740001ed7983 */ /* 0x000ee80000300800 */
[----:B------:R-:W3:Y:S04]  /*d6a30*/  LDL.LU R239, [R1+0x1184] ;  /* 0x0011840001ef7983 */ /* 0x000ee80000300800 */
[----:B------:R1:W-:Y:S01]  /*d6a40*/  @P4 STG.E desc[UR60][R232.64], R245 ;  /* 0x000000f5e8004986 */ /* 0x0003e2000c10193c */
[----:B------:R-:W-:-:S02]  /*d6a50*/  ISETP.GE.AND P4, PT, R16, R197, PT ;  /* 0x000000c51000720c */ /* 0x000fc40003f86270 */
[----:B------:R-:W-:Y:S01]  /*d6a60*/  ISETP.LT.AND P3, PT, R11, R238, !P6 ;  /* 0x000000ee0b00720c */ /* 0x000fe20007761270 */
[----:B------:R-:W3:Y:S08]  /*d6a70*/  LDC R246, c[0x0][0x22c] ;  /* 0x00008b00fff67b82 */ /* 0x000ef00000000800 */
[----:B------:R-:W3:Y:S01]  /*d6a80*/  LDC R238, c[0x0][0x228] ;  /* 0x00008a00ffee7b82 */ /* 0x000ee20000000800 */
[----:B-1----:R-:W3:Y:S04]  /*d6a90*/  LDL.LU R245, [R1+0xd74] ;  /* 0x000d740001f57983 */ /* 0x002ee80000300800 */
[----:B------:R-:W4:Y:S01]  /*d6aa0*/  LDL.LU R197, [R1+0x1974] ;  /* 0x0019740001c57983 */ /* 0x000f220000300800 */
[----:B------:R-:W-:-:S02]  /*d6ab0*/  ISETP.LT.AND P0, PT, R13, R244, !P6 ;  /* 0x000000f40d00720c */ /* 0x000fc40007701270 */
[----:B------:R-:W-:Y:S02]  /*d6ac0*/  IADD3 R0, R0, R14, RZ ;  /* 0x0000000e00007210 */ /* 0x000fe40007ffe0ff */
[----:B------:R-:W-:Y:S01]  /*d6ad0*/  ISETP.LT.AND P6, PT, R15, R198, !P6 ;  /* 0x000000c60f00720c */ /* 0x000fe200077c1270 */
[----:B------:R-:W-:Y:S01]  /*d6ae0*/  VIADD R16, R10, 0xc4 ;  /* 0x000000c40a107836 */ /* 0x000fe20000000000 */
[----:B------:R-:W1:Y:S01]  /*d6af0*/  LDC R244, c[0x0][0x228] ;  /* 0x00008a00fff47b82 */ /* 0x000e620000000800 */
[----:B------:R-:W-:-:S04]  /*d6b00*/  IMAD.WIDE R198, R0, 0x4, R2 ;  /* 0x0000000400c67825 */ /* 0x000fc800078e0202 */
[----:B------:R-:W-:-:S04]  /*d6b10*/  IMAD.WIDE R232, R0, 0x4, R4 ;  /* 0x0000000400e87825 */ /* 0x000fc800078e0204 */
[----:B------:R-:W-:Y:S01]  /*d6b20*/  IMAD.WIDE R234, R0, 0x4, R6 ;  /* 0x0000000400ea7825 */ /* 0x000fe200078e0206 */
[----:B----4-:R4:W-:Y:S04]  /*d6b30*/  @P3 STG.E desc[UR60][R198.64], R197 ;  /* 0x000000c5c6003986 */ /* 0x0109e8000c10193c */
[----:B--2---:R2:W-:Y:S01]  /*d6b40*/  @P0 STG.E desc[UR60][R232.64], R236 ;  /* 0x000000ece8000986 */ /* 0x0045e2000c10193c */
[----:B------:R-:W-:-:S03]  /*d6b50*/  ISETP.LT.AND P3, PT, R13, R252, !P4 ;  /* 0x000000fc0d00720c */ /* 0x000fc60006761270 */
[----:B---3--:R3:W-:Y:S04]  /*d6b60*/  @P5 STG.E desc[UR60][R234.64], R237 ;  /* 0x000000edea005986 */ /* 0x0087e8000c10193c */
[----:B------:R-:W3:Y:S01]  /*d6b70*/  LDL.LU R252, [R1+0x184] ;  /* 0x0001840001fc7983 */ /* 0x000ee20000300800 */
[----:B------:R-:W-:Y:S02]  /*d6b80*/  ISETP.LT.AND P5, PT, R17, R238, !P4 ;  /* 0x000000ee1100720c */ /* 0x000fe400067a1270 */
[----:B------:R-:W-:Y:S01]  /*d6b90*/  ISETP.LT.AND P0, PT, R11, R247, !P4 ;  /* 0x000000f70b00720c */ /* 0x000fe20006701270 */
[----:B------:R-:W3:Y:S04]  /*d6ba0*/  LDL.LU R238, [R1+0x584] ;  /* 0x0005840001ee7983 */ /* 0x000ee80000300800 */
[----:B------:R-:W3:Y:S01]  /*d6bb0*/  LDL.LU R247, [R1+0x1578] ;  /* 0x0015780001f77983 */ /* 0x000ee20000300800 */
[----:B----4-:R-:W4:Y:S01]  /*d6bc0*/  LDC.64 R198, c[0x0][0x228] ;  /* 0x00008a00ffc67b82 */ /* 0x010f220000000a00 */
[----:B--2---:R-:W-:-:S07]  /*d6bd0*/  IMAD.WIDE R232, R0, 0x4, R8 ;  /* 0x0000000400e87825 */ /* 0x004fce00078e0208 */
[----:B------:R-:W2:Y:S08]  /*d6be0*/  LDC R236, c[0x0][0x228] ;  /* 0x00008a00ffec7b82 */ /* 0x000eb00000000800 */
[----:B---3--:R-:W3:Y:S01]  /*d6bf0*/  LDC R237, c[0x0][0x228] ;  /* 0x00008a00ffed7b82 */ /* 0x008ee20000000800 */
[----:B------:R1:W-:Y:S01]  /*d6c00*/  @P6 STG.E desc[UR60][R232.64], R239 ;  /* 0x000000efe8006986 */ /* 0x0003e2000c10193c */
[----:B------:R-:W-:-:S03]  /*d6c10*/  ISETP.GE.AND P6, PT, R16, R246, PT ;  /* 0x000000f61000720c */ /* 0x000fc60003fc6270 */
[----:B------:R-:W4:Y:S01]  /*d6c20*/  LDL.LU R16, [R1+0x984] ;  /* 0x0009840001107983 */ /* 0x000f220000300800 */
[----:B------:R-:W-:Y:S02]  /*d6c30*/  IADD3 R0, R0, R14, RZ ;  /* 0x0000000e00007210 */ /* 0x000fe40007ffe0ff */
[----:B------:R-:W-:Y:S01]  /*d6c40*/  ISETP.LT.AND P4, PT, R15, R196, !P4 ;  /* 0x000000c40f00720c */ /* 0x000fe20006781270 */
[----:B------:R-:W3:Y:S02]  /*d6c50*/  LDL.LU R246, [R1+0x1978] ;  /* 0x0019780001f67983 */ /* 0x000ee40000300800 */
[----:B------:R-:W-:-:S04]  /*d6c60*/  IMAD.WIDE R196, R0, 0x4, R2 ;  /* 0x0000000400c47825 */ /* 0x000fc800078e0202 */
[C---:B-1----:R-:W-:Y:S01]  /*d6c70*/  IMAD.WIDE R232, R0.reuse, 0x4, R4 ;  /* 0x0000000400e87825 */ /* 0x042fe200078e0204 */
[----:B------:R1:W-:Y:S03]  /*d6c80*/  @P0 STG.E desc[UR60][R196.64], R245 ;  /* 0x000000f5c4000986 */ /* 0x0003e6000c10193c */
[C---:B------:R-:W-:Y:S01]  /*d6c90*/  IMAD.WIDE R234, R0.reuse, 0x4, R6 ;  /* 0x0000000400ea7825 */ /* 0x040fe200078e0206 */
[----:B------:R-:W3:Y:S08]  /*d6ca0*/  LDC R239, c[0x0][0x228] ;  /* 0x00008a00ffef7b82 */ /* 0x000ef00000000800 */
[----:B-1----:R-:W1:Y:S08]  /*d6cb0*/  LDC R245, c[0x0][0x228] ;  /* 0x00008a00fff57b82 */ /* 0x002e700000000800 */
[----:B------:R-:W3:Y:S01]  /*d6cc0*/  LDC.64 R196, c[0x0][0x228] ;  /* 0x00008a00ffc47b82 */ /* 0x000ee20000000a00 */
[----:B----4-:R4:W-:Y:S04]  /*d6cd0*/  @P3 STG.E desc[UR60][R232.64], R16 ;  /* 0x00000010e8003986 */ /* 0x0109e8000c10193c */
[----:B------:R2:W-:Y:S01]  /*d6ce0*/  @P5 STG.E desc[UR60][R234.64], R238 ;  /* 0x000000eeea005986 */ /* 0x0005e2000c10193c */
[----:B----4-:R-:W-:-:S04]  /*d6cf0*/  IMAD.WIDE R232, R0, 0x4, R8 ;  /* 0x0000000400e87825 */ /* 0x010fc800078e0208 */
[----:B------:R-:W-:Y:S01]  /*d6d00*/  VIADD R16, R10, 0xc5 ;  /* 0x000000c50a107836 */ /* 0x000fe20000000000 */
[----:B------:R-:W-:Y:S02]  /*d6d10*/  ISETP.LT.AND P3, PT, R11, R244, !P6 ;  /* 0x000000f40b00720c */ /* 0x000fe40007761270 */
[----:B-1----:R-:W-:Y:S02]  /*d6d20*/  ISETP.LT.AND P0, PT, R13, R245, !P6 ;  /* 0x000000f50d00720c */ /* 0x002fe40007701270 */
[----:B------:R-:W-:Y:S01]  /*d6d30*/  IADD3 R0, R0, R14, RZ ;  /* 0x0000000e00007210 */ /* 0x000fe20007ffe0ff */
[----:B------:R1:W-:Y:S01]  /*d6d40*/  @P4 STG.E desc[UR60][R232.64], R252 ;  /* 0x000000fce8004986 */ /* 0x0003e2000c10193c */
[----:B------:R-:W-:Y:S01]  /*d6d50*/  ISETP.GE.AND P4, PT, R16, R199, PT ;  /* 0x000000c71000720c */ /* 0x000fe20003f86270 */
[----:B--2---:R-:W2:Y:S01]  /*d6d60*/  LDC R238, c[0x0][0x228] ;  /* 0x00008a00ffee7b82 */ /* 0x004ea20000000800 */
[----:B------:R-:W-:-:S07]  /*d6d70*/  ISETP.LT.AND P5, PT, R17, R236, !P6 ;  /* 0x000000ec1100720c */ /* 0x000fce00077a1270 */
[----:B------:R-:W4:Y:S08]  /*d6d80*/  LDC R244, c[0x0][0x228] ;  /* 0x00008a00fff47b82 */ /* 0x000f300000000800 */
[----:B------:R-:W4:Y:S01]  /*d6d90*/  LDC R245, c[0x0][0x228] ;  /* 0x00008a00fff57b82 */ /* 0x000f220000000800 */
[----:B-1----:R-:W4:Y:S04]  /*d6da0*/  LDL.LU R252, [R1+0x588] ;  /* 0x0005880001fc7983 */ /* 0x002f280000300800 */
[----:B------:R-:W2:Y:S01]  /*d6db0*/  LDL.LU R16, [R1+0x1d68] ;  /* 0x001d680001107983 */ /* 0x000ea20000300800 */
[----:B------:R-:W-:-:S03]  /*d6dc0*/  IMAD.WIDE R232, R0, 0x4, R2 ;  /* 0x0000000400e87825 */ /* 0x000fc600078e0202 */
[----:B------:R-:W4:Y:S01]  /*d6dd0*/  LDL.LU R199, [R1+0x1188] ;  /* 0x0011880001c77983 */ /* 0x000f220000300800 */
[----:B------:R-:W-:-:S03]  /*d6de0*/  IMAD.WIDE R234, R0, 0x4, R4 ;  /* 0x0000000400ea7825 */ /* 0x000fc600078e0204 */
[----:B---3--:R1:W-:Y:S01]  /*d6df0*/  @P3 STG.E desc[UR60][R232.64], R246 ;  /* 0x000000f6e8003986 */ /* 0x0083e2000c10193c */
[----:B------:R-:W-:Y:S01]  /*d6e00*/  ISETP.LT.AND P6, PT, R15, R237, !P6 ;  /* 0x000000ed0f00720c */ /* 0x000fe200077c1270 */
[----:B------:R-:W-:Y:S01]  /*d6e10*/  IMAD.WIDE R236, R0, 0x4, R6 ;  /* 0x0000000400ec7825 */ /* 0x000fe200078e0206 */
[----:B-1----:R-:W1:Y:S01]  /*d6e20*/  LDC R246, c[0x0][0x228] ;  /* 0x00008a00fff67b82 */ /* 0x002e620000000800 */
[----:B--2---:R2:W-:Y:S04]  /*d6e30*/  @P0 STG.E desc[UR60][R234.64], R16 ;  /* 0x00000010ea000986 */ /* 0x0045e8000c10193c */
[----:B--2---:R-:W2:Y:S04]  /*d6e40*/  LDL.LU R234, [R1+0xd78] ;  /* 0x000d780001ea7983 */ /* 0x004ea80000300800 */
[----:B------:R-:W3:Y:S04]  /*d6e50*/  LDL.LU R235, [R1+0x988] ;  /* 0x0009880001eb7983 */ /* 0x000ee80000300800 */
[----:B------:R1:W-:Y:S01]  /*d6e60*/  @P5 STG.E desc[UR60][R236.64], R247 ;  /* 0x000000f7ec005986 */ /* 0x0003e2000c10193c */
[----:B------:R-:W-:-:S03]  /*d6e70*/  ISETP.LT.AND P5, PT, R17, R238, !P4 ;  /* 0x000000ee1100720c */ /* 0x000fc600067a1270 */
[----:B-1----:R-:W3:Y:S04]  /*d6e80*/  LDL.LU R247, [R1+0x197c] ;  /* 0x00197c0001f77983 */ /* 0x002ee80000300800 */
[----:B------:R-:W3:Y:S01]  /*d6e90*/  LDL.LU R238, [R1+0x188] ;  /* 0x0001880001ee7983 */ /* 0x000ee20000300800 */
[----:B------:R-:W-:Y:S02]  /*d6ea0*/  ISETP.LT.AND P0, PT, R11, R239, !P4 ;  /* 0x000000ef0b00720c */ /* 0x000fe40006701270 */
[----:B------:R-:W-:Y:S01]  /*d6eb0*/  ISETP.LT.AND P3, PT, R13, R246, !P4 ;  /* 0x000000f60d00720c */ /* 0x000fe20006761270 */
[----:B------:R-:W-:-:S04]  /*d6ec0*/  IMAD.WIDE R232, R0, 0x4, R8 ;  /* 0x0000000400e87825 */ /* 0x000fc800078e0208 */
[----:B------:R-:W-:Y:S01]  /*d6ed0*/  IMAD.IADD R0, R0, 0x1, R14 ;  /* 0x0000000100007824 */ /* 0x000fe200078e020e */
[----:B------:R-:W-:Y:S02]  /*d6ee0*/  IADD3 R16, R10, 0xc6, RZ ;  /* 0x000000c60a107810 */ /* 0x000fe40007ffe0ff */
[----:B------:R-:W-:Y:S01]  /*d6ef0*/  ISETP.LT.AND P4, PT, R15, R198, !P4 ;  /* 0x000000c60f00720c */ /* 0x000fe20006781270 */
[----:B------:R-:W1:Y:S01]  /*d6f00*/  LDC R246, c[0x0][0x228] ;  /* 0x00008a00fff67b82 */ /* 0x000e620000000800 */
[----:B----4-:R4:W-:Y:S01]  /*d6f10*/  @P6 STG.E desc[UR60][R232.64], R199 ;  /* 0x000000c7e8006986 */ /* 0x0109e2000c10193c */
[----:B------:R-:W-:Y:S02]  /*d6f20*/  ISETP.GE.AND P6, PT, R16, R197, PT ;  /* 0x000000c51000720c */ /* 0x000fe40003fc6270 */
[----:B------:R-:W-:-:S04]  /*d6f30*/  IADD3 R16, R0, R14, RZ ;  /* 0x0000000e00107210 */ /* 0x000fc80007ffe0ff */
[----:B------:R-:W1:Y:S08]  /*d6f40*/  LDC R239, c[0x0][0x22c] ;  /* 0x00008b00ffef7b82 */ /* 0x000e700000000800 */
[----:B------:R-:W1:Y:S08]  /*d6f50*/  LDC R237, c[0x0][0x228] ;  /* 0x00008a00ffed7b82 */ /* 0x000e700000000800 */
[----:B------:R-:W1:Y:S01]  /*d6f60*/  LDC R236, c[0x0][0x22c] ;  /* 0x00008b00ffec7b82 */ /* 0x000e620000000800 */
[----:B----4-:R-:W-:-:S04]  /*d6f70*/  IMAD.WIDE R232, R0, 0x4, R2 ;  /* 0x0000000400e87825 */ /* 0x010fc800078e0202 */
[C---:B------:R-:W-:Y:S01]  /*d6f80*/  IMAD.WIDE R198, R0.reuse, 0x4, R4 ;  /* 0x0000000400c67825 */ /* 0x040fe200078e0204 */
[----:B--2---:R2:W-:Y:S04]  /*d6f90*/  @P0 STG.E desc[UR60][R232.64], R234 ;  /* 0x000000eae8000986 */ /* 0x0045e8000c10193c */
[----:B---3--:R3:W-:Y:S01]  /*d6fa0*/  @P3 STG.E desc[UR60][R198.64], R235 ;  /* 0x000000ebc6003986 */ /* 0x0087e2000c10193c */
[----:B------:R-:W-:Y:S01]  /*d6fb0*/  ISETP.LT.AND P3, PT, R11, R244, !P6 ;  /* 0x000000f40b00720c */ /* 0x000fe20007761270 */
[----:B--2---:R-:W-:-:S04]  /*d6fc0*/  IMAD.WIDE R232, R0, 0x4, R6 ;  /* 0x0000000400e87825 */ /* 0x004fc800078e0206 */
[----:B---3--:R-:W-:Y:S01]  /*d6fd0*/  IMAD.WIDE R198, R0, 0x4, R8 ;  /* 0x0000000400c67825 */ /* 0x008fe200078e0208 */
[----:B------:R-:W2:Y:S01]  /*d6fe0*/  LDC R234, c[0x0][0x228] ;  /* 0x00008a00ffea7b82 */ /* 0x000ea20000000800 */
[----:B------:R-:W-:Y:S02]  /*d6ff0*/  ISETP.LT.AND P0, PT, R13, R245, !P6 ;  /* 0x000000f50d00720c */ /* 0x000fe40007701270 */
[----:B------:R-:W-:Y:S01]  /*d7000*/  VIADD R197, R10, 0xc7 ;  /* 0x000000c70ac57836 */ /* 0x000fe20000000000 */
[----:B------:R3:W-:Y:S04]  /*d7010*/  @P5 STG.E desc[UR60][R232.64], R252 ;  /* 0x000000fce8005986 */ /* 0x0007e8000c10193c */
[----:B------:R4:W-:Y:S01]  /*d7020*/  @P4 STG.E desc[UR60][R198.64], R238 ;  /* 0x000000eec6004986 */ /* 0x0009e2000c10193c */
[----:B------:R-:W2:Y:S08]  /*d7030*/  LDC R245, c[0x0][0x228] ;  /* 0x00008a00fff57b82 */ /* 0x000eb00000000800 */
[----:B------:R-:W2:Y:S08]  /*d7040*/  LDC R235, c[0x0][0x228] ;  /* 0x00008a00ffeb7b82 */ /* 0x000eb00000000800 */
[----:B------:R-:W2:Y:S01]  /*d7050*/  LDC R244, c[0x0][0x228] ;  /* 0x00008a00fff47b82 */ /* 0x000ea20000000800 */
[----:B---3--:R-:W-:Y:S01]  /*d7060*/  IMAD.WIDE R232, R16, 0x4, R2 ;  /* 0x0000000410e87825 */ /* 0x008fe200078e0202 */
[----:B------:R-:W3:Y:S04]  /*d7070*/  LDL.LU R252, [R1+0xd7c] ;  /* 0x000d7c0001fc7983 */ /* 0x000ee80000300800 */
[----:B------:R-:W3:Y:S01]  /*d7080*/  LDL.LU R0, [R1+0x157c] ;  /* 0x00157c0001007983 */ /* 0x000ee20000300800 */
[----:B-1----:R-:W-:Y:S01]  /*d7090*/  ISETP.LT.AND P5, PT, R17, R246, !P6 ;  /* 0x000000f61100720c */ /* 0x002fe200077a1270 */
[----:B----4-:R-:W1:Y:S02]  /*d70a0*/  LDC R238, c[0x0][0x228] ;  /* 0x00008a00ffee7b82 */ /* 0x010e640000000800 */
[----:B------:R4:W-:Y:S04]  /*d70b0*/  @P3 STG.E desc[UR60][R232.64], R247 ;  /* 0x000000f7e8003986 */ /* 0x0009e8000c10193c */
[----:B----4-:R-:W4:Y:S01]  /*d70c0*/  LDL.LU R233, [R1+0x1d6c] ;  /* 0x001d6c0001e97983 */ /* 0x010f220000300800 */
[----:B------:R-:W-:-:S02]  /*d70d0*/  ISETP.GE.AND P4, PT, R197, R239, PT ;  /* 0x000000efc500720c */ /* 0x000fc40003f86270 */
[----:B------:R-:W-:Y:S01]  /*d70e0*/  ISETP.LT.AND P6, PT, R15, R196, !P6 ;  /* 0x000000c40f00720c */ /* 0x000fe200077c1270 */
[C---:B------:R-:W-:Y:S01]  /*d70f0*/  IMAD.WIDE R196, R16.reuse, 0x4, R4 ;  /* 0x0000000410c47825 */ /* 0x040fe200078e0204 */
[----:B------:R-:W3:Y:S04]  /*d7100*/  LDL.LU R246, [R1+0x58c] ;  /* 0x00058c0001f67983 */ /* 0x000ee80000300800 */
[----:B------:R-:W3:Y:S01]  /*d7110*/  LDL.LU R247, [R1+0x18c] ;  /* 0x00018c0001f77983 */ /* 0x000ee20000300800 */
[----:B------:R-:W-:Y:S01]  /*d7120*/  IMAD.WIDE R198, R16, 0x4, R6 ;  /* 0x0000000410c67825 */ /* 0x000fe200078e0206 */
[----:B------:R-:W-:Y:S01]  /*d7130*/  IADD3 R232, R10, 0xc8, RZ ;  /* 0x000000c80ae87810 */ /* 0x000fe20007ffe0ff */
[----:B------:R-:W1:Y:S01]  /*d7140*/  LDC R239, c[0x0][0x228] ;  /* 0x00008a00ffef7b82 */ /* 0x000e620000000800 */
[----:B----4-:R4:W-:Y:S01]  /*d7150*/  @P0 STG.E desc[UR60][R196.64], R233 ;  /* 0x000000e9c4000986 */ /* 0x0109e2000c10193c */
[----:B--2---:R-:W-:-:S03]  /*d7160*/  ISETP.LT.AND P0, PT, R13, R234, !P4 ;  /* 0x000000ea0d00720c */ /* 0x004fc60006701270 */
[----:B------:R-:W2:Y:S04]  /*d7170*/  LDL.LU R234, [R1+0x118c] ;  /* 0x00118c0001ea7983 */ /* 0x000ea80000300800 */
[----:B---3--:R3:W-:Y:S01]  /*d7180*/  @P5 STG.E desc[UR60][R198.64], R0 ;  /* 0x00000000c6005986 */ /* 0x0087e2000c10193c */
[----:B----4-:R-:W-:-:S04]  /*d7190*/  IMAD.WIDE R196, R16, 0x4, R8 ;  /* 0x0000000410c47825 */ /* 0x010fc800078e0208 */
[----:B---3--:R-:W-:Y:S01]  /*d71a0*/  IMAD.IADD R0, R16, 0x1, R14 ;  /* 0x0000000110007824 */ /* 0x008fe200078e020e */
[----:B------:R-:W-:Y:S01]  /*d71b0*/  ISETP.LT.AND P3, PT, R11, R237, !P4 ;  /* 0x000000ed0b00720c */ /* 0x000fe20006761270 */
[----:B------:R-:W3:Y:S01]  /*d71c0*/  LDL.LU R16, [R1+0x98c] ;  /* 0x00098c0001107983 */ /* 0x000ee20000300800 */
[----:B------:R-:W4:Y:S01]  /*d71d0*/  LDC R237, c[0x0][0x22c] ;  /* 0x00008b00ffed7b82 */ /* 0x000f220000000800 */
[----:B------:R-:W-:Y:S02]  /*d71e0*/  ISETP.LT.AND P5, PT, R17, R245, !P4 ;  /* 0x000000f51100720c */ /* 0x000fe400067a1270 */
[----:B------:R-:W-:Y:S01]  /*d71f0*/  ISETP.LT.AND P4, PT, R15, R235, !P4 ;  /* 0x000000eb0f00720c */ /* 0x000fe20006781270 */
[----:B------:R-:W-:-:S04]  /*d7200*/  IMAD.WIDE R198, R0, 0x4, R2 ;  /* 0x0000000400c67825 */ /* 0x000fc800078e0202 */
[----:B------:R-:W1:Y:S08]  /*d7210*/  LDC R233, c[0x0][0x228] ;  /* 0x00008a00ffe97b82 */ /* 0x000e700000000800 */
[----:B------:R-:W1:Y:S08]  /*d7220*/  LDC R235, c[0x0][0x228] ;  /* 0x00008a00ffeb7b82 */ /* 0x000e700000000800 */
[----:B------:R-:W1:Y:S01]  /*d7230*/  LDC R245, c[0x0][0x22c] ;  /* 0x00008b00fff57b82 */ /* 0x000e620000000800 */
[----:B--2---:R2:W-:Y:S01]  /*d7240*/  @P6 STG.E desc[UR60][R196.64], R234 ;  /* 0x000000eac4006986 */ /* 0x0045e2000c10193c */
[----:B------:R-:W-:-:S03]  /*d7250*/  ISETP.GE.AND P6, PT, R232, R236, PT ;  /* 0x000000ece800720c */ /* 0x000fc60003fc6270 */
[----:B------:R-:W4:Y:S04]  /*d7260*/  LDL.LU R236, [R1+0x1980] ;  /* 0x0019800001ec7983 */ /* 0x000f280000300800 */
[----:B------:R1:W-:Y:S01]  /*d7270*/  @P3 STG.E desc[UR60][R198.64], R252 ;  /* 0x000000fcc6003986 */ /* 0x0003e2000c10193c */
[----:B--2---:R-:W-:-:S04]  /*d7280*/  IMAD.WIDE R196, R0, 0x4, R4 ;  /* 0x0000000400c47825 */ /* 0x004fc800078e0204 */
[C---:B-1----:R-:W-:Y:S01]  /*d7290*/  IMAD.WIDE R198, R0.reuse, 0x4, R6 ;  /* 0x0000000400c67825 */ /* 0x042fe200078e0206 */
[----:B------:R-:W1:Y:S01]  /*d72a0*/  LDC R234, c[0x0][0x228] ;  /* 0x00008a00ffea7b82 */ /* 0x000e620000000800 */
[----:B------:R-:W2:Y:S04]  /*d72b0*/  LDL.LU R252, [R1+0x1580] ;  /* 0x0015800001fc7983 */ /* 0x000ea80000300800 */
[----:B---3--:R3:W-:Y:S04]  /*d72c0*/  @P0 STG.E desc[UR60][R196.64], R16 ;  /* 0x00000010c4000986 */ /* 0x0087e8000c10193c */
[----:B------:R3:W-:Y:S02]  /*d72d0*/  @P5 STG.E desc[UR60][R198.64], R246 ;  /* 0x000000f6c6005986 */ /* 0x0007e4000c10193c */
[----:B---3--:R-:W-:-:S04]  /*d72e0*/  IMAD.WIDE R196, R0, 0x4, R8 ;  /* 0x0000000400c47825 */ /* 0x008fc800078e0208 */
[----:B------:R-:W-:Y:S01]  /*d72f0*/  VIADD R16, R10, 0xc9 ;  /* 0x000000c90a107836 */ /* 0x000fe20000000000 */
[----:B------:R-:W3:Y:S04]  /*d7300*/  LDL.LU R246, [R1+0x990] ;  /* 0x0009900001f67983 */ /* 0x000ee80000300800 */
[----:B------:R1:W-:Y:S01]  /*d7310*/  @P4 STG.E desc[UR60][R196.64], R247 ;  /* 0x000000f7c4004986 */ /* 0x0003e2000c10193c */
[----:B----4-:R-:W-:-:S03]  /*d7320*/  ISETP.GE.AND P4, PT, R16, R237, PT ;  /* 0x000000ed1000720c */ /* 0x010fc60003f86270 */
[----:B-1----:R-:W4:Y:S04]  /*d7330*/  LDL.LU R247, [R1+0x590] ;  /* 0x0005900001f77983 */ /* 0x002f280000300800 */
[----:B------:R-:W2:Y:S01]  /*d7340*/  LDL.LU R16, [R1+0x1d70] ;  /* 0x001d700001107983 */ /* 0x000ea20000300800 */
[----:B------:R-:W-:Y:S02]  /*d7350*/  ISETP.LT.AND P5, PT, R11, R238, !P6 ;  /* 0x000000ee0b00720c */ /* 0x000fe400077a1270 */
[----:B------:R-:W-:Y:S01]  /*d7360*/  IADD3 R0, R0, R14, RZ ;  /* 0x0000000e00007210 */ /* 0x000fe20007ffe0ff */
[----:B------:R-:W1:Y:S01]  /*d7370*/  LDC R238, c[0x0][0x228] ;  /* 0x00008a00ffee7b82 */ /* 0x000e620000000800 */
[----:B------:R-:W-:Y:S02]  /*d7380*/  ISETP.LT.AND P0, PT, R13, R239, !P6 ;  /* 0x000000ef0d00720c */ /* 0x000fe40007701270 */
[----:B------:R-:W-:Y:S01]  /*d7390*/  ISETP.LT.AND P3, PT, R17, R244, !P6 ;  /* 0x000000f41100720c */ /* 0x000fe20007761270 */
[----:B------:R-:W3:Y:S01]  /*d73a0*/  LDL.LU R237, [R1+0x1190] ;  /* 0x0011900001ed7983 */ /* 0x000ee20000300800 */
[----:B------:R-:W-:Y:S01]  /*d73b0*/  IMAD.WIDE R196, R0, 0x4, R2 ;  /* 0x0000000400c47825 */ /* 0x000fe200078e0202 */
[----:B------:R-:W-:-:S03]  /*d73c0*/  ISETP.LT.AND P6, PT, R15, R233, !P6 ;  /* 0x000000e90f00720c */ /* 0x000fc600077c1270 */
[----:B------:R-:W-:-:S04]  /*d73d0*/  IMAD.WIDE R198, R0, 0x4, R4 ;  /* 0x0000000400c67825 */ /* 0x000fc800078e0204 */
[----:B------:R-:W-:Y:S01]  /*d73e0*/  IMAD.WIDE R232, R0, 0x4, R6 ;  /* 0x0000000400e87825 */ /* 0x000fe200078e0206 */
[----:B------:R-:W4:Y:S08]  /*d73f0*/  LDC R239, c[0x0][0x228] ;  /* 0x00008a00ffef7b82 */ /* 0x000f300000000800 */
[----:B------:R-:W4:Y:S01]  /*d7400*/  LDC R244, c[0x0][0x228] ;  /* 0x00008a00fff47b82 */ /* 0x000f220000000800 */
[----:B------:R1:W-:Y:S07]  /*d7410*/  @P5 STG.E desc[UR60][R196.64], R236 ;  /* 0x000000ecc4005986 */ /* 0x0003ee000c10193c */
[----:B-1----:R-:W1:Y:S01]  /*d7420*/  LDC R236, c[0x0][0x228] ;  /* 0x00008a00ffec7b82 */ /* 0x002e620000000800 */
[----:B--2---:R-:W-:Y:S04]  /*d7430*/  @P0 STG.E desc[UR60][R198.64], R16 ;  /* 0x00000010c6000986 */ /* 0x004fe8000c10193c */
[----:B------:R2:W-:Y:S01]  /*d7440*/  @P3 STG.E desc[UR60][R232.64], R252 ;  /* 0x000000fce8003986 */ /* 0x0005e2000c10193c */
[----:B-1----:R-:W-:-:S02]  /*d7450*/  ISETP.LT.AND P5, PT, R17, R236, !P4 ;  /* 0x000000ec1100720c */ /* 0x002fc400067a1270 */
[----:B------:R-:W-:Y:S02]  /*d7460*/  ISETP.LT.AND P0, PT, R13, R235, !P4 ;  /* 0x000000eb0d00720c */ /* 0x000fe40006701270 */
[----:B------:R-:W-:Y:S02]  /*d7470*/  ISETP.LT.AND P3, PT, R11, R234, !P4 ;  /* 0x000000ea0b00720c */ /* 0x000fe40006761270 */
[----:B------:R-:W-:Y:S01]  /*d7480*/  ISETP.LT.AND P4, PT, R15, R238, !P4 ;  /* 0x000000ee0f00720c */ /* 0x000fe20006781270 */
[----:B------:R-:W1:Y:S08]  /*d7490*/  LDC R236, c[0x0][0x228] ;  /* 0x00008a00ffec7b82 */ /* 0x000e700000000800 */
[----:B------:R-:W1:Y:S01]  /*d74a0*/  LDC R235, c[0x0][0x22c] ;  /* 0x00008b00ffeb7b82 */ /* 0x000e620000000800 */
[C---:B------:R-:W-:Y:S01]  /*d74b0*/  IMAD.WIDE R196, R0.reuse, 0x4, R8 ;  /* 0x0000000400c47825 */ /* 0x040fe200078e0208 */
[----:B--2---:R-:W2:Y:S04]  /*d74c0*/  LDL.LU R233, [R1+0xd80] ;  /* 0x000d800001e97983 */ /* 0x004ea80000300800 */
[----:B------:R-:W4:Y:S04]  /*d74d0*/  LDL.LU R252, [R1+0x1984] ;  /* 0x0019840001fc7983 */ /* 0x000f280000300800 */
[----:B------:R-:W4:Y:S01]  /*d74e0*/  LDL.LU R238, [R1+0x190] ;  /* 0x0001900001ee7983 */ /* 0x000f220000300800 */
[----:B------:R-:W-:-:S03]  /*d74f0*/  IMAD.IADD R0, R0, 0x1, R14 ;  /* 0x0000000100007824 */ /* 0x000fc600078e020e */
[----:B---3--:R3:W-:Y:S01]  /*d7500*/  @P6 STG.E desc[UR60][R196.64], R237 ;  /* 0x000000edc4006986 */ /* 0x0087e2000c10193c */
[C---:B------:R-:W-:Y:S01]  /*d7510*/  IADD3 R16, R10.reuse, 0xca, RZ ;  /* 0x000000ca0a107810 */ /* 0x040fe20007ffe0ff */
[----:B------:R-:W-:Y:S02]  /*d7520*/  VIADD R232, R10, 0xcb ;  /* 0x000000cb0ae87836 */ /* 0x000fe40000000000 */
[----:B------:R-:W-:Y:S01]  /*d7530*/  IMAD.WIDE R198, R0, 0x4, R2 ;  /* 0x0000000400c67825 */ /* 0x000fe200078e0202 */
[----:B------:R-:W1:Y:S01]  /*d7540*/  LDC R234, c[0x0][0x228] ;  /* 0x00008a00ffea7b82 */ /* 0x000e620000000800 */
[----:B------:R-:W-:Y:S02]  /*d7550*/  ISETP.GE.AND P6, PT, R16, R245, PT ;  /* 0x000000f51000720c */ /* 0x000fe40003fc6270 */
[C---:B---3--:R-:W-:Y:S01]  /*d7560*/  IMAD.WIDE R196, R0.reuse, 0x4, R4 ;  /* 0x0000000400c47825 */ /* 0x048fe200078e0204 */
[----:B------:R-:W-:-:S04]  /*d7570*/  IADD3 R16, R0, R14, RZ ;  /* 0x0000000e00107210 */ /* 0x000fc80007ffe0ff */
[----:B------:R-:W3:Y:S08]  /*d7580*/  LDC R237, c[0x0][0x228] ;  /* 0x00008a00ffed7b82 */ /* 0x000ef00000000800 */
[----:B------:R-:W3:Y:S01]  /*d7590*/  LDC R245, c[0x0][0x228] ;  /* 0x00008a00fff57b82 */ /* 0x000ee20000000800 */
[----:B--2---:R2:W-:Y:S04]  /*d75a0*/  @P3 STG.E desc[UR60][R198.64], R233 ;  /* 0x000000e9c6003986 */ /* 0x0045e8000c10193c */
[----:B------:R1:W-:Y:S01]  /*d75b0*/  @P0 STG.E desc[UR60][R196.64], R246 ;  /* 0x000000f6c4000986 */ /* 0x0003e2000c10193c */
[----:B--2---:R-:W-:-:S04]  /*d75c0*/  IMAD.WIDE R198, R0, 0x4, R6 ;  /* 0x0000000400c67825 */ /* 0x004fc800078e0206 */
[----:B-1----:R-:W-:Y:S01]  /*d75d0*/  IMAD.WIDE R196, R0, 0x4, R8 ;  /* 0x0000000400c47825 */ /* 0x002fe200078e0208 */
[----:B----4-:R-:W-:Y:S01]  /*d75e0*/  ISETP.LT.AND P3, PT, R13, R244, !P6 ;  /* 0x000000f40d00720c */ /* 0x010fe20007761270 */
[----:B------:R-:W2:Y:S04]  /*d75f0*/  LDL.LU R0, [R1+0x1584] ;  /* 0x0015840001007983 */ /* 0x000ea80000300800 */
[----:B------:R1:W-:Y:S01]  /*d7600*/  @P5 STG.E desc[UR60][R198.64], R247 ;  /* 0x000000f7c6005986 */ /* 0x0003e2000c10193c */
[----:B------:R-:W-:-:S03]  /*d7610*/  ISETP.LT.AND P5, PT, R17, R236, !P6 ;  /* 0x000000ec1100720c */ /* 0x000fc600077a1270 */
[----:B------:R4:W-:Y:S04]  /*d7620*/  @P4 STG.E desc[UR60][R196.64], R238 ;  /* 0x000000eec4004986 */ /* 0x0009e8000c10193c */
[----:B------:R-:W2:Y:S01]  /*d7630*/  LDL.LU R236, [R1+0x1194] ;  /* 0x0011940001ec7983 */ /* 0x000ea20000300800 */
[----:B------:R-:W-:Y:S02]  /*d7640*/  ISETP.GE.AND P4, PT, R232, R235, PT ;  /* 0x000000ebe800720c */ /* 0x000fe40003f86270 */
[----:B------:R-:W-:Y:S01]  /*d7650*/  ISETP.LT.AND P0, PT, R11, R239, !P6 ;  /* 0x000000ef0b00720c */ /* 0x000fe20007701270 */
[----:B------:R-:W2:Y:S04]  /*d7660*/  LDL.LU R232, [R1+0x1d74] ;  /* 0x001d740001e87983 */ /* 0x000ea80000300800 */
[----:B------:R-:W2:Y:S01]  /*d7670*/  LDL.LU R235, [R1+0xd84] ;  /* 0x000d840001eb7983 */ /* 0x000ea20000300800 */
[----:B------:R-:W2:Y:S08]  /*d7680*/  LDC R233, c[0x0][0x228] ;  /* 0x00008a00ffe97b82 */ /* 0x000eb00000000800 */
[----:B-1----:R-:W1:Y:S08]  /*d7690*/  LDC R247, c[0x0][0x228] ;  /* 0x00008a00fff77b82 */ /* 0x002e700000000800 */
[----:B------:R-:W1:Y:S08]  /*d76a0*/  LDC R246, c[0x0][0x22c] ;  /* 0x00008b00fff67b82 */ /* 0x000e700000000800 */
[----:B----4-:R-:W4:Y:S01]  /*d76b0*/  LDC R238, c[0x0][0x228] ;  /* 0x00008a00ffee7b82 */ /* 0x010f220000000800 */
[----:B------:R-:W-:-:S04]  /*d76c0*/  IMAD.WIDE R198, R16, 0x4, R2 ;  /* 0x0000000410c67825 */ /* 0x000fc800078e0202 */
[----:B------:R-:W-:-:S03]  /*d76d0*/  IMAD.WIDE R196, R16, 0x4, R4 ;  /* 0x0000000410c47825 */ /* 0x000fc600078e0204 */
[----:B------:R-:W4:Y:S08]  /*d76e0*/  LDC R239, c[0x0][0x228] ;  /* 0x00008a00ffef7b82 */ /* 0x000f300000000800 */
[----:B------:R-:W4:Y:S01]  /*d76f0*/  LDC R244, c[0x0][0x228] ;  /* 0x00008a00fff47b82 */ /* 0x000f220000000800 */
[----:B------:R3:W-:Y:S01]  /*d7700*/  @P0 STG.E desc[UR60][R198.64], R252 ;  /* 0x000000fcc6000986 */ /* 0x0007e2000c10193c */
[----:B------:R-:W-:Y:S01]  /*d7710*/  ISETP.LT.AND P6, PT, R15, R234, !P6 ;  /* 0x000000ea0f00720c */ /* 0x000fe200077c1270 */
[----:B---3--:R-:W-:-:S02]  /*d7720*/  IMAD.WIDE R198, R16, 0x4, R6 ;  /* 0x0000000410c67825 */ /* 0x008fc400078e0206 */
[----:B------:R-:W3:Y:S01]  /*d7730*/  LDL.LU R252, [R1+0x194] ;  /* 0x0001940001fc7983 */ /* 0x000ee20000300800 */
[----:B------:R-:W-:Y:S02]  /*d7740*/  ISETP.LT.AND P0, PT, R11, R237, !P4 ;  /* 0x000000ed0b00720c */ /* 0x000fe40006701270 */
[----:B------:R-:W3:Y:S08]  /*d7750*/  LDC R234, c[0x0][0x228] ;  /* 0x00008a00ffea7b82 */ /* 0x000ef00000000800 */
[----:B------:R-:W3:Y:S01]  /*d7760*/  LDC R237, c[0x0][0x22c] ;  /* 0x00008b00ffed7b82 */ /* 0x000ee20000000800 */
[----:B--2---:R2:W-:Y:S04]  /*d7770*/  @P3 STG.E desc[UR60][R196.64], R232 ;  /* 0x000000e8c4003986 */ /* 0x0045e8000c10193c */
[----:B------:R4:W-:Y:S01]  /*d7780*/  @P5 STG.E desc[UR60][R198.64], R0 ;  /* 0x00000000c6005986 */ /* 0x0009e2000c10193c */
[----:B-1----:R-:W-:Y:S01]  /*d7790*/  ISETP.LT.AND P5, PT, R17, R247, !P4 ;  /* 0x000000f71100720c */ /* 0x002fe200067a1270 */
[----:B--2---:R-:W-:-:S04]  /*d77a0*/  IMAD.WIDE R196, R16, 0x4, R8 ;  /* 0x0000000410c47825 */ /* 0x004fc800078e0208 */
[----:B----4-:R-:W-:Y:S02]  /*d77b0*/  IMAD.IADD R0, R16, 0x1, R14 ;  /* 0x0000000110007824 */ /* 0x010fe400078e020e */
[----:B------:R-:W2:Y:S04]  /*d77c0*/  LDL.LU R16, [R1+0x594] ;  /* 0x0005940001107983 */ /* 0x000ea80000300800 */
[----:B------:R-:W4:Y:S04]  /*d77d0*/  LDL.LU R247, [R1+0x994] ;  /* 0x0009940001f77983 */ /* 0x000f280000300800 */
[----:B------:R1:W-:Y:S04]  /*d77e0*/  @P6 STG.E desc[UR60][R196.64], R236 ;  /* 0x000000ecc4006986 */ /* 0x0003e8000c10193c */
[----:B-1----:R-:W3:Y:S01]  /*d77f0*/  LDL.LU R236, [R1+0x1988] ;  /* 0x0019880001ec7983 */ /* 0x002ee20000300800 */
[----:B------:R-:W-:Y:S01]  /*d7800*/  ISETP.LT.AND P3, PT, R13, R233, !P4 ;  /* 0x000000e90d00720c */ /* 0x000fe20006761270 */
[----:B------:R-:W-:Y:S01]  /*d7810*/  IMAD.WIDE R198, R0, 0x4, R2 ;  /* 0x0000000400c67825 */ /* 0x000fe200078e0202 */
[----:B------:R-:W-:-:S03]  /*d7820*/  IADD3 R232, R10, 0xcc, RZ ;  /* 0x000000cc0ae87810 */ /* 0x000fc60007ffe0ff */
[----:B------:R-:W-:Y:S01]  /*d7830*/  IMAD.WIDE R196, R0, 0x4, R4 ;  /* 0x0000000400c47825 */ /* 0x000fe200078e0204 */
[----:B------:R-:W-:Y:S01]  /*d7840*/  ISETP.LT.AND P4, PT, R15, R245, !P4 ;  /* 0x000000f50f00720c */ /* 0x000fe20006781270 */
[----:B------:R-:W1:Y:S01]  /*d7850*/  LDC R233, c[0x0][0x228] ;  /* 0x00008a00ffe97b82 */ /* 0x000e620000000800 */
[----:B------:R1:W-:Y:S01]  /*d7860*/  @P0 STG.E desc[UR60][R198.64], R235 ;  /* 0x000000ebc6000986 */ /* 0x0003e2000c10193c */
[----:B------:R-:W-:-:S03]  /*d7870*/  ISETP.GE.AND P6, PT, R232, R246, PT ;  /* 0x000000f6e800720c */ /* 0x000fc60003fc6270 */
[----:B------:R-:W3:Y:S03]  /*d7880*/  LDL.LU R246, [R1+0xd88] ;  /* 0x000d880001f67983 */ /* 0x000ee60000300800 */
[----:B------:R-:W3:Y:S01]  /*d7890*/  LDC R245, c[0x0][0x22c] ;  /* 0x00008b00fff57b82 */ /* 0x000ee20000000800 */
[----:B-1----:R-:W-:-:S07]  /*d78a0*/  IMAD.WIDE R198, R0, 0x4, R6 ;  /* 0x0000000400c67825 */ /* 0x002fce00078e0206 */
[----:B------:R-:W1:Y:S01]  /*d78b0*/  LDC R235, c[0x0][0x228] ;  /* 0x00008a00ffeb7b82 */ /* 0x000e620000000800 */
[----:B----4-:R4:W-:Y:S04]  /*d78c0*/  @P3 STG.E desc[UR60][R196.64], R247 ;  /* 0x000000f7c4003986 */ /* 0x0109e8000c10193c */
[----:B--2---:R2:W-:Y:S01]  /*d78d0*/  @P5 STG.E desc[UR60][R198.64], R16 ;  /* 0x00000010c6005986 */ /* 0x0045e2000c10193c */
[----:B------:R-:W-:Y:S01]  /*d78e0*/  ISETP.LT.AND P5, PT, R11, R238, !P6 ;  /* 0x000000ee0b00720c */ /* 0x000fe200077a1270 */
[C---:B----4-:R-:W-:Y:S01]  /*d78f0*/  IMAD.WIDE R196, R0.reuse, 0x4, R8 ;  /* 0x0000000400c47825 */ /* 0x050fe200078e0208 */
[----:B------:R-:W-:-:S03]  /*d7900*/  IADD3 R0, R0, R14, RZ ;  /* 0x0000000e00007210 */ /* 0x000fc60007ffe0ff */
[----:B--2---:R-:W-:Y:S01]  /*d7910*/  VIADD R16, R10, 0xcd ;  /* 0x000000cd0a107836 */ /* 0x004fe20000000000 */
[----:B------:R-:W2:Y:S04]  /*d7920*/  LDL.LU R247, [R1+0x998] ;  /* 0x0009980001f77983 */ /* 0x000ea80000300800 */
[----:B---3--:R3:W-:Y:S01]  /*d7930*/  @P4 STG.E desc[UR60][R196.64], R252 ;  /* 0x000000fcc4004986 */ /* 0x0087e2000c10193c */
[----:B------:R-:W-:Y:S02]  /*d7940*/  ISETP.LT.AND P3, PT, R13, R239, !P6 ;  /* 0x000000ef0d00720c */ /* 0x000fe40007761270 */
[----:B------:R-:W-:Y:S02]  /*d7950*/  ISETP.LT.AND P0, PT, R17, R244, !P6 ;  /* 0x000000f41100720c */ /* 0x000fe40007701270 */
[----:B------:R-:W-:Y:S01]  /*d7960*/  ISETP.GE.AND P4, PT, R16, R237, PT ;  /* 0x000000ed1000720c */ /* 0x000fe20003f86270 */
[----:B------:R-:W4:Y:S08]  /*d7970*/  LDC R238, c[0x0][0x228] ;  /* 0x00008a00ffee7b82 */ /* 0x000f300000000800 */
[----:B------:R-:W4:Y:S01]  /*d7980*/  LDC R244, c[0x0][0x228] ;  /* 0x00008a00fff47b82 */ /* 0x000f220000000800 */
[C---:B---3--:R-:W-:Y:S01]  /*d7990*/  IMAD.WIDE R196, R0.reuse, 0x4, R2 ;  /* 0x0000000400c47825 */ /* 0x048fe200078e0202 */
[----:B------:R-:W3:Y:S04]  /*d79a0*/  LDL.LU R252, [R1+0x598] ;  /* 0x0005980001fc7983 */ /* 0x000ee80000300800 */
[----:B------:R-:W4:Y:S04]  /*d79b0*/  LDL.LU R16, [R1+0x1588] ;  /* 0x0015880001107983 */ /* 0x000f280000300800 */
[----:B------:R-:W2:Y:S01]  /*d79c0*/  LDL.LU R237, [R1+0x1198] ;  /* 0x0011980001ed7983 */ /* 0x000ea20000300800 */
[----:B------:R-:W-:-:S03]  /*d79d0*/  IMAD.WIDE R198, R0, 0x4, R4 ;  /* 0x0000000400c67825 */ /* 0x000fc600078e0204 */
[----:B------:R1:W-:Y:S01]  /*d79e0*/  @P5 STG.E desc[UR60][R196.64], R236 ;  /* 0x000000ecc4005986 */ /* 0x0003e2000c10193c */
[----:B------:R-:W3:Y:S03]  /*d79f0*/  LDC R239, c[0x0][0x228] ;  /* 0x00008a00ffef7b82 */ /* 0x000ee60000000800 */
[----:B-1----:R-:W3:Y:S05]  /*d7a00*/  LDL.LU R197, [R1+0x1d78] ;  /* 0x001d780001c57983 */ /* 0x002eea0000300800 */
[----:B------:R-:W1:Y:S01]  /*d7a10*/  LDC R236, c[0x0][0x228] ;  /* 0x00008a00ffec7b82 */ /* 0x000e620000000800 */
[----:B------:R-:W-:Y:S01]  /*d7a20*/  ISETP.LT.AND P6, PT, R15, R233, !P6 ;  /* 0x000000e90f00720c */ /* 0x000fe200077c1270 */
[----:B------:R-:W-:Y:S01]  /*d7a30*/  IMAD.WIDE R232, R0, 0x4, R6 ;  /* 0x0000000400e87825 */ /* 0x000fe200078e0206 */
[----:B-1----:R-:W-:-:S05]  /*d7a40*/  ISETP.LT.AND P5, PT, R17, R236, !P4 ;  /* 0x000000ec1100720c */ /* 0x002fca00067a1270 */
[----:B------:R-:W1:Y:S01]  /*d7a50*/  LDC R236, c[0x0][0x228] ;  /* 0x00008a00ffec7b82 */ /* 0x000e620000000800 */
[----:B---3--:R3:W-:Y:S04]  /*d7a60*/  @P3 STG.E desc[UR60][R198.64], R197 ;  /* 0x000000c5c6003986 */ /* 0x0087e8000c10193c */
[----:B----4-:R4:W-:Y:S01]  /*d7a70*/  @P0 STG.E desc[UR60][R232.64], R16 ;  /* 0x00000010e8000986 */ /* 0x0109e2000c10193c */
[----:B------:R-:W-:Y:S02]  /*d7a80*/  ISETP.LT.AND P0, PT, R11, R234, !P4 ;  /* 0x000000ea0b00720c */ /* 0x000fe40006701270 */
[----:B------:R-:W-:Y:S01]  /*d7a90*/  ISETP.LT.AND P3, PT, R13, R235, !P4 ;  /* 0x000000eb0d00720c */ /* 0x000fe20006761270 */
[----:B---3--:R-:W-:-:S04]  /*d7aa0*/  IMAD.WIDE R196, R0, 0x4, R8 ;  /* 0x0000000400c47825 */ /* 0x008fc800078e0208 */
[----:B------:R-:W-:Y:S01]  /*d7ab0*/  IMAD.IADD R0, R0, 0x1, R14 ;  /* 0x0000000100007824 */ /* 0x000fe200078e020e */
[C---:B----4-:R-:W-:Y:S01]  /*d7ac0*/  IADD3 R16, R10.reuse, 0xce, RZ ;  /* 0x000000ce0a107810 */ /* 0x050fe20007ffe0ff */
[----:B------:R-:W3:Y:S01]  /*d7ad0*/  LDC R235, c[0x0][0x22c] ;  /* 0x00008b00ffeb7b82 */ /* 0x000ee20000000800 */
[----:B------:R-:W-:Y:S02]  /*d7ae0*/  VIADD R232, R10, 0xcf ;  /* 0x000000cf0ae87836 */ /* 0x000fe40000000000 */
[----:B------:R-:W-:Y:S01]  /*d7af0*/  IMAD.WIDE R198, R0, 0x4, R2 ;  /* 0x0000000400c67825 */ /* 0x000fe200078e0202 */
[----:B--2---:R2:W-:Y:S01]  /*d7b00*/  @P6 STG.E desc[UR60][R196.64], R237 ;  /* 0x000000edc4006986 */ /* 0x0045e2000c10193c */
[----:B------:R-:W-:Y:S02]  /*d7b10*/  ISETP.GE.AND P6, PT, R16, R245, PT ;  /* 0x000000f51000720c */ /* 0x000fe40003fc6270 */
[----:B------:R-:W-:Y:S01]  /*d7b20*/  ISETP.LT.AND P4, PT, R15, R238, !P4 ;  /* 0x000000ee0f00720c */ /* 0x000fe20006781270 */
[----:B------:R-:W4:Y:S01]  /*d7b30*/  LDC R234, c[0x0][0x228] ;  /* 0x00008a00ffea7b82 */ /* 0x000f220000000800 */
[----:B------:R1:W-:Y:S04]  /*d7b40*/  @P0 STG.E desc[UR60][R198.64], R246 ;  /* 0x000000f6c6000986 */ /* 0x0003e8000c10193c */
[----:B------:R-:W4:Y:S01]  /*d7b50*/  LDL.LU R238, [R1+0x198c] ;  /* 0x00198c0001ee7983 */ /* 0x000f220000300800 */
[----:B------:R-:W-:-:S03]  /*d7b60*/  ISETP.LT.AND P0, PT, R13, R244, !P6 ;  /* 0x000000f40d00720c */ /* 0x000fc60007701270 */
[----:B------:R-:W3:Y:S01]  /*d7b70*/  LDL.LU R244, [R1+0x198] ;  /* 0x0001980001f47983 */ /* 0x000ee20000300800 */
[----:B------:R-:W4:Y:S08]  /*d7b80*/  LDC R233, c[0x0][0x228] ;  /* 0x00008a00ffe97b82 */ /* 0x000f300000000800 */
[----:B--2---:R-:W2:Y:S01]  /*d7b90*/  LDC R237, c[0x0][0x228] ;  /* 0x00008a00ffed7b82 */ /* 0x004ea20000000800 */
[C---:B------:R-:W-:Y:S01]  /*d7ba0*/  IMAD.WIDE R196, R0.reuse, 0x4, R4 ;  /* 0x0000000400c47825 */ /* 0x040fe200078e0204 */
[----:B------:R-:W-:-:S06]  /*d7bb0*/  IADD3 R16, R0, R14, RZ ;  /* 0x0000000e00107210 */ /* 0x000fcc0007ffe0ff */
[----:B-1----:R-:W1:Y:S08]  /*d7bc0*/  LDC R246, c[0x0][0x22c] ;  /* 0x00008b00fff67b82 */ /* 0x002e700000000800 */
[----:B------:R-:W1:Y:S01]  /*d7bd0*/  LDC R245, c[0x0][0x228] ;  /* 0x00008a00fff57b82 */ /* 0x000e620000000800 */
[C---:B------:R-:W-:Y:S01]  /*d7be0*/  IMAD.WIDE R198, R0.reuse, 0x4, R6 ;  /* 0x0000000400c67825 */ /* 0x040fe200078e0206 */
[----:B------:R2:W-:Y:S04]  /*d7bf0*/  @P3 STG.E desc[UR60][R196.64], R247 ;  /* 0x000000f7c4003986 */ /* 0x0005e8000c10193c */
[----:B------:R2:W-:Y:S01]  /*d7c00*/  @P5 STG.E desc[UR60][R198.64], R252 ;  /* 0x000000fcc6005986 */ /* 0x0005e2000c10193c */
[----:B------:R-:W-:Y:S01]  /*d7c10*/  ISETP.LT.AND P5, PT, R17, R236, !P6 ;  /* 0x000000ec1100720c */ /* 0x000fe200077a1270 */
[----:B--2---:R-:W-:Y:S01]  /*d7c20*/  IMAD.WIDE R196, R0, 0x4, R8 ;  /* 0x0000000400c47825 */ /* 0x004fe200078e0208 */
[----:B------:R-:W2:Y:S01]  /*d7c30*/  LDC R247, c[0x0][0x228] ;  /* 0x00008a00fff77b82 */ /* 0x000ea20000000800 */
[----:B------:R-:W2:Y:S04]  /*d7c40*/  LDL.LU R252, [R1+0xd8c] ;  /* 0x000d8c0001fc7983 */ /* 0x000ea80000300800 */
[----:B------:R-:W2:Y:S04]  /*d7c50*/  LDL.LU R0, [R1+0x158c] ;  /* 0x00158c0001007983 */ /* 0x000ea80000300800 */
[----:B------:R-:W2:Y:S04]  /*d7c60*/  LDL.LU R236, [R1+0x119c] ;  /* 0x00119c0001ec7983 */ /* 0x000ea80000300800 */
[----:B---3--:R3:W-:Y:S01]  /*d7c70*/  @P4 STG.E desc[UR60][R196.64], R244 ;  /* 0x000000f4c4004986 */ /* 0x0087e2000c10193c */
[----:B------:R-:W-:-:S03]  /*d7c80*/  ISETP.GE.AND P4, PT, R232, R235, PT ;  /* 0x000000ebe800720c */ /* 0x000fc60003f86270 */
[----:B------:R-:W2:Y:S01]  /*d7c90*/  LDL.LU R235, [R1+0x1d7c] ;  /* 0x001d7c0001eb7983 */ /* 0x000ea20000300800 */
[----:B------:R-:W-:Y:S01]  /*d7ca0*/  ISETP.LT.AND P3, PT, R11, R239, !P6 ;  /* 0x000000ef0b00720c */ /* 0x000fe20007761270 */
[----:B------:R-:W-:Y:S01]  /*d7cb0*/  IMAD.WIDE R198, R16, 0x4, R2 ;  /* 0x0000000410c67825 */ /* 0x000fe200078e0202 */
[----:B----4-:R-:W-:-:S03]  /*d7cc0*/  ISETP.LT.AND P6, PT, R15, R234, !P6 ;  /* 0x000000ea0f00720c */ /* 0x010fc600077c1270 */
[----:B---3--:R-:W-:Y:S01]  /*d7cd0*/  IMAD.WIDE R196, R16, 0x4, R4 ;  /* 0x0000000410c47825 */ /* 0x008fe200078e0204 */
[----:B------:R-:W-:Y:S01]  /*d7ce0*/  IADD3 R232, R10, 0xd0, RZ ;  /* 0x000000d00ae87810 */ /* 0x000fe20007ffe0ff */
[----:B------:R-:W3:Y:S08]  /*d7cf0*/  LDC R239, c[0x0][0x228] ;  /* 0x00008a00ffef7b82 */ /* 0x000ef00000000800 */
[----:B------:R-:W4:Y:S01]  /*d7d00*/  LDC R244, c[0x0][0x228] ;  /* 0x00008a00fff47b82 */ /* 0x000f220000000800 */
[----:B------:R1:W-:Y:S07]  /*d7d10*/  @P3 STG.E desc[UR60][R198.64], R238 ;  /* 0x000000eec6003986 */ /* 0x0003ee000c10193c */
[----:B------:R-:W4:Y:S01]  /*d7d20*/  LDC R234, c[0x0][0x228] ;  /* 0x00008a00ffea7b82 */ /* 0x000f220000000800 */
[----:B-1----:R-:W-:-:S07]  /*d7d30*/  IMAD.WIDE R198, R16, 0x4, R6 ;  /* 0x0000000410c67825 */ /* 0x002fce00078e0206 */
[----:B------:R-:W1:Y:S01]  /*d7d40*/  LDC R238, c[0x0][0x228] ;  /* 0x00008a00ffee7b82 */ /* 0x000e620000000800 */
[----:B--2---:R2:W-:Y:S04]  /*d7d50*/  @P0 STG.E desc[UR60][R196.64], R235 ;  /* 0x000000ebc4000986 */ /* 0x0045e8000c10193c */
[----:B------:R3:W-:Y:S01]  /*d7d60*/  @P5 STG.E desc[UR60][R198.64], R0 ;  /* 0x00000000c6005986 */ /* 0x0007e2000c10193c */
[----:B------:R-:W-:Y:S01]  /*d7d70*/  ISETP.LT.AND P5, PT, R17, R247, !P4 ;  /* 0x000000f71100720c */ /* 0x000fe200067a1270 */
[----:B--2---:R-:W-:-:S04]  /*d7d80*/  IMAD.WIDE R196, R16, 0x4, R8 ;  /* 0x0000000410c47825 */ /* 0x004fc800078e0208 */
[----:B---3--:R-:W-:Y:S01]  /*d7d90*/  IMAD.IADD R0, R16, 0x1, R14 ;  /* 0x0000000110007824 */ /* 0x008fe200078e020e */
[----:B------:R-:W-:Y:S01]  /*d7da0*/  ISETP.LT.AND P3, PT, R11, R237, !P4 ;  /* 0x000000ed0b00720c */ /* 0x000fe20006761270 */
[----:B------:R-:W2:Y:S04]  /*d7db0*/  LDL.LU R16, [R1+0x59c] ;  /* 0x00059c0001107983 */ /* 0x000ea80000300800 */
[----:B------:R-:W3:Y:S04]  /*d7dc0*/  LDL.LU R247, [R1+0x19c] ;  /* 0x00019c0001f77983 */ /* 0x000ee80000300800 */
[----:B------:R4:W-:Y:S01]  /*d7dd0*/  @P6 STG.E desc[UR60][R196.64], R236 ;  /* 0x000000ecc4006986 */ /* 0x0009e2000c10193c */
[----:B------:R-:W-:Y:S01]  /*d7de0*/  ISETP.GE.AND P6, PT, R232, R246, PT ;  /* 0x000000f6e800720c */ /* 0x000fe20003fc6270 */
[----:B------:R-:W1:Y:S08]  /*d7df0*/  LDC R237, c[0x0][0x22c] ;  /* 0x00008b00ffed7b82 */ /* 0x000e700000000800 */
[----:B------:R-:W1:Y:S01]  /*d7e00*/  LDC R235, c[0x0][0x228] ;  /* 0x00008a00ffeb7b82 */ /* 0x000e620000000800 */
[----:B----4-:R-:W4:Y:S04]  /*d7e10*/  LDL.LU R236, [R1+0x1990] ;  /* 0x0019900001ec7983 */ /* 0x010f280000300800 */
[----:B------:R-:W2:Y:S01]  /*d7e20*/  LDL.LU R246, [R1+0x99c] ;  /* 0x00099c0001f67983 */ /* 0x000ea20000300800 */
[----:B------:R-:W-:Y:S01]  /*d7e30*/  ISETP.LT.AND P0, PT, R13, R233, !P4 ;  /* 0x000000e90d00720c */ /* 0x000fe20006701270 */
[----:B------:R-:W-:Y:S01]  /*d7e40*/  IMAD.WIDE R198, R0, 0x4, R2 ;  /* 0x0000000400c67825 */ /* 0x000fe200078e0202 */
[----:B------:R-:W-:-:S03]  /*d7e50*/  ISETP.LT.AND P4, PT, R15, R245, !P4 ;  /* 0x000000f50f00720c */ /* 0x000fc60006781270 */
[C---:B------:R-:W-:Y:S01]  /*d7e60*/  IMAD.WIDE R196, R0.reuse, 0x4, R4 ;  /* 0x0000000400c47825 */ /* 0x040fe200078e0204 */
[----:B------:R-:W4:Y:S08]  /*d7e70*/  LDC R233, c[0x0][0x228] ;  /* 0x00008a00ffe97b82 */ /* 0x000f300000000800 */
[----:B------:R-:W4:Y:S01]  /*d7e80*/  LDC R245, c[0x0][0x22c] ;  /* 0x00008b00fff57b82 */ /* 0x000f220000000800 */
[----:B------:R1:W-:Y:S02]  /*d7e90*/  @P3 STG.E desc[UR60][R198.64], R252 ;  /* 0x000000fcc6003986 */ /* 0x0003e4000c10193c */
[----:B-1----:R-:W-:-:S02]  /*d7ea0*/  IMAD.WIDE R198, R0, 0x4, R6 ;  /* 0x0000000400c67825 */ /* 0x002fc400078e0206 */
[----:B------:R-:W4:Y:S04]  /*d7eb0*/  LDL.LU R252, [R1+0x1590] ;  /* 0x0015900001fc7983 */ /* 0x000f280000300800 */
[----:B--2---:R1:W-:Y:S04]  /*d7ec0*/  @P0 STG.E desc[UR60][R196.64], R246 ;  /* 0x000000f6c4000986 */ /* 0x0043e8000c10193c */
[----:B------:R2:W-:Y:S01]  /*d7ed0*/  @P5 STG.E desc[UR60][R198.64], R16 ;  /* 0x00000010c6005986 */ /* 0x0005e2000c10193c */
[----:B-1----:R-:W-:-:S04]  /*d7ee0*/  IMAD.WIDE R196, R0, 0x4, R8 ;  /* 0x0000000400c47825 */ /* 0x002fc800078e0208 */
[----:B--2---:R-:W-:Y:S01]  /*d7ef0*/  VIADD R16, R10, 0xd1 ;  /* 0x000000d10a107836 */ /* 0x004fe20000000000 */
[----:B------:R-:W2:Y:S04]  /*d7f00*/  LDL.LU R246, [R1+0x9a0] ;  /* 0x0009a00001f67983 */ /* 0x000ea80000300800 */
[----:B---3--:R1:W-:Y:S01]  /*d7f10*/  @P4 STG.E desc[UR60][R196.64], R247 ;  /* 0x000000f7c4004986 */ /* 0x0083e2000c10193c */
[----:B------:R-:W-:-:S03]  /*d7f20*/  ISETP.GE.AND P4, PT, R16, R237, PT ;  /* 0x000000ed1000720c */ /* 0x000fc60003f86270 */
[----:B-1----:R-:W3:Y:S04]  /*d7f30*/  LDL.LU R247, [R1+0x5a0] ;  /* 0x0005a00001f77983 */ /* 0x002ee80000300800 */
[----:B------:R-:W2:Y:S01]  /*d7f40*/  LDL.LU R16, [R1+0x1d80] ;  /* 0x001d800001107983 */ /* 0x000ea20000300800 */
[----:B------:R-:W-:Y:S02]  /*d7f50*/  ISETP.LT.AND P5, PT, R11, R238, !P6 ;  /* 0x000000ee0b00720c */ /* 0x000fe400077a1270 */
[----:B------:R-:W-:Y:S01]  /*d7f60*/  IADD3 R0, R0, R14, RZ ;  /* 0x0000000e00007210 */ /* 0x000fe20007ffe0ff */
[----:B------:R-:W1:Y:S01]  /*d7f70*/  LDC R238, c[0x0][0x228] ;  /* 0x00008a00ffee7b82 */ /* 0x000e620000000800 */
[----:B------:R-:W-:Y:S02]  /*d7f80*/  ISETP.LT.AND P0, PT, R13, R239, !P6 ;  /* 0x000000ef0d00720c */ /* 0x000fe40007701270 */
[----:B------:R-:W-:Y:S01]  /*d7f90*/  ISETP.LT.AND P3, PT, R17, R244, !P6 ;  /* 0x000000f41100720c */ /* 0x000fe20007761270 */
[----:B------:R-:W3:Y:S01]  /*d7fa0*/  LDL.LU R237, [R1+0x11a0] ;  /* 0x0011a00001ed7983 */ /* 0x000ee20000300800 */
[----:B------:R-:W-:-:S04]  /*d7fb0*/  IMAD.WIDE R196, R0, 0x4, R2 ;  /* 0x0000000400c47825 */ /* 0x000fc800078e0202 */
[C---:B------:R-:W-:Y:S01]  /*d7fc0*/  IMAD.WIDE R198, R0.reuse, 0x4, R4 ;  /* 0x0000000400c67825 */ /* 0x040fe200078e0204 */
[----:B------:R-:W3:Y:S08]  /*d7fd0*/  LDC R239, c[0x0][0x228] ;  /* 0x00008a00ffef7b82 */ /* 0x000ef00000000800 */
[----:B------:R-:W3:Y:S01]  /*d7fe0*/  LDC R244, c[0x0][0x228] ;  /* 0x00008a00fff47b82 */ /* 0x000ee20000000800 */
[----:B----4-:R4:W-:Y:S07]  /*d7ff0*/  @P5 STG.E desc[UR60][R196.64], R236 ;  /* 0x000000ecc4005986 */ /* 0x0109ee000c10193c */
[----:B----4-:R-:W4:Y:S01]  /*d8000*/  LDC R236, c[0x0][0x228] ;  /* 0x00008a00ffec7b82 */ /* 0x010f220000000800 */
[----:B------:R-:W-:Y:S01]  /*d8010*/  ISETP.LT.AND P6, PT, R15, R233, !P6 ;  /* 0x000000e90f00720c */ /* 0x000fe200077c1270 */
[----:B------:R-:W-:Y:S01]  /*d8020*/  IMAD.WIDE R232, R0, 0x4, R6 ;  /* 0x0000000400e87825 */ /* 0x000fe200078e0206 */
[----:B----4-:R-:W-:-:S05]  /*d8030*/  ISETP.LT.AND P5, PT, R17, R236, !P4 ;  /* 0x000000ec1100720c */ /* 0x010fca00067a1270 */
[----:B------:R-:W4:Y:S01]  /*d8040*/  LDC R236, c[0x0][0x228] ;  /* 0x00008a00ffec7b82 */ /* 0x000f220000000800 */
[----:B--2---:R-:W-:Y:S04]  /*d8050*/  @P0 STG.E desc[UR60][R198.64], R16 ;  /* 0x00000010c6000986 */ /* 0x004fe8000c10193c */
[----:B------:R2:W-:Y:S01]  /*d8060*/  @P3 STG.E desc[UR60][R232.64], R252 ;  /* 0x000000fce8003986 */ /* 0x0005e2000c10193c */
[----:B------:R-:W-:Y:S02]  /*d8070*/  ISETP.LT.AND P0, PT, R13, R235, !P4 ;  /* 0x000000eb0d00720c */ /* 0x000fe40006701270 */
[----:B------:R-:W-:Y:S02]  /*d8080*/  ISETP.LT.AND P3, PT, R11, R234, !P4 ;  /* 0x000000ea0b00720c */ /* 0x000fe40006761270 */
[----:B-1----:R-:W-:Y:S01]  /*d8090*/  ISETP.LT.AND P4, PT, R15, R238, !P4 ;  /* 0x000000ee0f00720c */ /* 0x002fe20006781270 */
        /* <DEDUP_REMOVED lines=20> */
[----:B------:R-:W-:Y:S01]  /*d81e0*/  ISETP.LT.AND P3, PT, R13, R244, !P6 ;  /* 0x000000f40d00720c */ /* 0x000fe20007761270 */
[----:B------:R-:W2:Y:S04]  /*d81f0*/  LDL.LU R0, [R1+0x1594] ;  /* 0x0015940001007983 */ /* 0x000ea80000300800 */
[----:B------:R1:W-:Y:S01]  /*d8200*/  @P5 STG.E desc[UR60][R198.64], R247 ;  /* 0x000000f7c6005986 */ /* 0x0003e2000c10193c */
[----:B----4-:R-:W-:-:S03]  /*d8210*/  ISETP.LT.AND P5, PT, R17, R236, !P6 ;  /* 0x000000ec1100720c */ /* 0x010fc600077a1270 */
        /* <DEDUP_REMOVED lines=517> */
[----:B------:R-:W1:Y:S08]  /*da270*/  LDC R233, c[0x0][0x228] ;  /* 0x00008a00ffe97b82 */ /* 0x000e700000000800 */
        /* <DEDUP_REMOVED lines=14> */
[----:B------:R-:W-:Y:S02]  /*da360*/  ISETP.LT.AND P0, PT, R13, R239, !P6 ;  /* 0x000000ef0d00720c */ /* 0x000fe40007701270 */
[----:B------:R-:W-:Y:S02]  /*da370*/  ISETP.LT.AND P3, PT, R17, R244, !P6 ;  /* 0x000000f41100720c */ /* 0x000fe40007761270 */
[----:B------:R-:W-:-:S02]  /*da380*/  IADD3 R0, R0, R14, RZ ;  /* 0x0000000e00007210 */ /* 0x000fc40007ffe0ff */
[----:B------:R-:W-:Y:S01]  /*da390*/  ISETP.LT.AND P6, PT, R15, R233, !P6 ;  /* 0x000000e90f00720c */ /* 0x000fe200077c1270 */
[----:B------:R-:W3:Y:S01]  /*da3a0*/  LDL.LU R237, [R1+0x11d0] ;  /* 0x0011d00001ed7983 */ /* 0x000ee20000300800 */
[----:B------:R-:W1:Y:S08]  /*da3b0*/  LDC R238, c[0x0][0x228] ;  /* 0x00008a00ffee7b82 */ /* 0x000e700000000800 */
[----:B------:R-:W3:Y:S01]  /*da3c0*/  LDC R239, c[0x0][0x228] ;  /* 0x00008a00ffef7b82 */ /* 0x000ee20000000800 */
[----:B------:R-:W-:-:S04]  /*da3d0*/  IMAD.WIDE R196, R0, 0x4, R2 ;  /* 0x0000000400c47825 */ /* 0x000fc800078e0202 */
[----:B------:R-:W-:-:S04]  /*da3e0*/  IMAD.WIDE R198, R0, 0x4, R4 ;  /* 0x0000000400c67825 */ /* 0x000fc800078e0204 */
[----:B------:R-:W-:Y:S01]  /*da3f0*/  IMAD.WIDE R232, R0, 0x4, R6 ;  /* 0x0000000400e87825 */ /* 0x000fe200078e0206 */
[----:B------:R-:W3:Y:S01]  /*da400*/  LDC R244, c[0x0][0x228] ;  /* 0x00008a00fff47b82 */ /* 0x000ee20000000800 */
[----:B----4-:R4:W-:Y:S07]  /*da410*/  @P5 STG.E desc[UR60][R196.64], R236 ;  /* 0x000000ecc4005986 */ /* 0x0109ee000c10193c */
[----:B----4-:R-:W4:Y:S01]  /*da420*/  LDC R236, c[0x0][0x228] ;  /* 0x00008a00ffec7b82 */ /* 0x010f220000000800 */
[----:B--2---:R-:W-:Y:S04]  /*da430*/  @P0 STG.E desc[UR60][R198.64], R16 ;  /* 0x00000010c6000986 */ /* 0x004fe8000c10193c */
[----:B------:R2:W-:Y:S04]  /*da440*/  @P3 STG.E desc[UR60][R232.64], R252 ;  /* 0x000000fce8003986 */ /* 0x0005e8000c10193c */
[----:B--2---:R-:W2:Y:S04]  /*da450*/  LDL.LU R233, [R1+0xdc0] ;  /* 0x000dc00001e97983 */ /* 0x004ea80000300800 */
[----:B------:R-:W2:Y:S01]  /*da460*/  LDL.LU R252, [R1+0x1d0] ;  /* 0x0001d00001fc7983 */ /* 0x000ea20000300800 */
[----:B----4-:R-:W-:-:S02]  /*da470*/  ISETP.LT.AND P5, PT, R17, R236, !P4 ;  /* 0x000000ec1100720c */ /* 0x010fc400067a1270 */
[----:B------:R-:W-:Y:S01]  /*da480*/  ISETP.LT.AND P0, PT, R13, R235, !P4 ;  /* 0x000000eb0d00720c */ /* 0x000fe20006701270 */
[----:B------:R-:W4:Y:S08]  /*da490*/  LDC R236, c[0x0][0x228] ;  /* 0x00008a00ffec7b82 */ /* 0x000f300000000800 */
[----:B------:R-:W4:Y:S01]  /*da4a0*/  LDC R235, c[0x0][0x22c] ;  /* 0x00008b00ffeb7b82 */ /* 0x000f220000000800 */
[----:B------:R-:W-:Y:S01]  /*da4b0*/  ISETP.LT.AND P3, PT, R11, R234, !P4 ;  /* 0x000000ea0b00720c */ /* 0x000fe20006761270 */
[----:B------:R-:W-:-:S04]  /*da4c0*/  IMAD.WIDE R196, R0, 0x4, R8 ;  /* 0x0000000400c47825 */ /* 0x000fc800078e0208 */
[----:B------:R-:W-:Y:S01]  /*da4d0*/  IMAD.IADD R0, R0, 0x1, R14 ;  /* 0x0000000100007824 */ /* 0x000fe200078e020e */
[----:B-1----:R-:W-:Y:S02]  /*da4e0*/  ISETP.LT.AND P4, PT, R15, R238, !P4 ;  /* 0x000000ee0f00720c */ /* 0x002fe40006781270 */
[C---:B------:R-:W-:Y:S01]  /*da4f0*/  IADD3 R16, R10.reuse, 0xea, RZ ;  /* 0x000000ea0a107810 */ /* 0x040fe20007ffe0ff */
[----:B------:R-:W-:Y:S02]  /*da500*/  VIADD R232, R10, 0xeb ;  /* 0x000000eb0ae87836 */ /* 0x000fe40000000000 */
[----:B------:R-:W-:Y:S01]  /*da510*/  IMAD.WIDE R198, R0, 0x4, R2 ;  /* 0x0000000400c67825 */ /* 0x000fe200078e0202 */
[----:B---3--:R1:W-:Y:S01]  /*da520*/  @P6 STG.E desc[UR60][R196.64], R237 ;  /* 0x000000edc4006986 */ /* 0x0083e2000c10193c */
[----:B------:R-:W-:-:S03]  /*da530*/  ISETP.GE.AND P6, PT, R16, R245, PT ;  /* 0x000000f51000720c */ /* 0x000fc60003fc6270 */
[----:B------:R-:W3:Y:S01]  /*da540*/  LDL.LU R238, [R1+0x19c4] ;  /* 0x0019c40001ee7983 */ /* 0x000ee20000300800 */
[C---:B------:R-:W-:Y:S01]  /*da550*/  IADD3 R16, R0.reuse, R14, RZ ;  /* 0x0000000e00107210 */ /* 0x040fe20007ffe0ff */
[----:B------:R-:W3:Y:S08]  /*da560*/  LDC R234, c[0x0][0x228] ;  /* 0x00008a00ffea7b82 */ /* 0x000ef00000000800 */
[----:B------:R-:W3:Y:S08]  /*da570*/  LDC R245, c[0x0][0x228] ;  /* 0x00008a00fff57b82 */ /* 0x000ef00000000800 */
[----:B-1----:R-:W1:Y:S01]  /*da580*/  LDC R237, c[0x0][0x228] ;  /* 0x00008a00ffed7b82 */ /* 0x002e620000000800 */
[C---:B------:R-:W-:Y:S01]  /*da590*/  IMAD.WIDE R196, R0.reuse, 0x4, R4 ;  /* 0x0000000400c47825 */ /* 0x040fe200078e0204 */
[----:B--2---:R2:W-:Y:S04]  /*da5a0*/  @P3 STG.E desc[UR60][R198.64], R233 ;  /* 0x000000e9c6003986 */ /* 0x0045e8000c10193c */
[----:B------:R4:W-:Y:S01]  /*da5b0*/  @P0 STG.E desc[UR60][R196.64], R246 ;  /* 0x000000f6c4000986 */ /* 0x0009e2000c10193c */
[----:B--2---:R-:W-:-:S04]  /*da5c0*/  IMAD.WIDE R198, R0, 0x4, R6 ;  /* 0x0000000400c67825 */ /* 0x004fc800078e0206 */
[----:B----4-:R-:W-:Y:S01]  /*da5d0*/  IMAD.WIDE R196, R0, 0x4, R8 ;  /* 0x0000000400c47825 */ /* 0x010fe200078e0208 */
[----:B------:R-:W-:Y:S01]  /*da5e0*/  ISETP.LT.AND P3, PT, R13, R244, !P6 ;  /* 0x000000f40d00720c */ /* 0x000fe20007761270 */
[----:B------:R-:W2:Y:S04]  /*da5f0*/  LDL.LU R0, [R1+0x15c4] ;  /* 0x0015c40001007983 */ /* 0x000ea80000300800 */
[----:B------:R4:W-:Y:S01]  /*da600*/  @P5 STG.E desc[UR60][R198.64], R247 ;  /* 0x000000f7c6005986 */ /* 0x0009e2000c10193c */
[----:B------:R-:W-:-:S03]  /*da610*/  ISETP.LT.AND P5, PT, R17, R236, !P6 ;  /* 0x000000ec1100720c */ /* 0x000fc600077a1270 */
[----:B------:R-:W2:Y:S04]  /*da620*/  LDL.LU R236, [R1+0x11d4] ;  /* 0x0011d40001ec7983 */ /* 0x000ea80000300800 */
[----:B------:R1:W-:Y:S01]  /*da630*/  @P4 STG.E desc[UR60][R196.64], R252 ;  /* 0x000000fcc4004986 */ /* 0x0003e2000c10193c */
[----:B------:R-:W-:Y:S02]  /*da640*/  ISETP.GE.AND P4, PT, R232, R235, PT ;  /* 0x000000ebe800720c */ /* 0x000fe40003f86270 */
[----:B------:R-:W-:Y:S01]  /*da650*/  ISETP.LT.AND P0, PT, R11, R239, !P6 ;  /* 0x000000ef0b00720c */ /* 0x000fe20007701270 */
[----:B------:R-:W2:Y:S08]  /*da660*/  LDC R233, c[0x0][0x228] ;  /* 0x00008a00ffe97b82 */ /* 0x000eb00000000800 */
[----:B----4-:R-:W4:Y:S08]  /*da670*/  LDC R247, c[0x0][0x228] ;  /* 0x00008a00fff77b82 */ /* 0x010f300000000800 */
[----:B------:R-:W4:Y:S08]  /*da680*/  LDC R246, c[0x0][0x22c] ;  /* 0x00008b00fff67b82 */ /* 0x000f300000000800 */
[----:B------:R-:W4:Y:S01]  /*da690*/  LDC R244, c[0x0][0x228] ;  /* 0x00008a00fff47b82 */ /* 0x000f220000000800 */
[----:B-1----:R-:W4:Y:S04]  /*da6a0*/  LDL.LU R252, [R1+0x9d4] ;  /* 0x0009d40001fc7983 */ /* 0x002f280000300800 */
[----:B------:R-:W2:Y:S01]  /*da6b0*/  LDL.LU R232, [R1+0x1db4] ;  /* 0x001db40001e87983 */ /* 0x000ea20000300800 */
[----:B------:R-:W-:-:S04]  /*da6c0*/  IMAD.WIDE R198, R16, 0x4, R2 ;  /* 0x0000000410c67825 */ /* 0x000fc800078e0202 */
[C---:B------:R-:W-:Y:S01]  /*da6d0*/  IMAD.WIDE R196, R16.reuse, 0x4, R4 ;  /* 0x0000000410c47825 */ /* 0x040fe200078e0204 */
[----:B------:R-:W4:Y:S04]  /*da6e0*/  LDL.LU R235, [R1+0xdc4] ;  /* 0x000dc40001eb7983 */ /* 0x000f280000300800 */
[----:B---3--:R1:W-:Y:S01]  /*da6f0*/  @P0 STG.E desc[UR60][R198.64], R238 ;  /* 0x000000eec6000986 */ /* 0x0083e2000c10193c */
[----:B------:R-:W3:Y:S01]  /*da700*/  LDC R239, c[0x0][0x228] ;  /* 0x00008a00ffef7b82 */ /* 0x000ee20000000800 */
[----:B-1----:R-:W-:Y:S01]  /*da710*/  IMAD.WIDE R198, R16, 0x4, R6 ;  /* 0x0000000410c67825 */ /* 0x002fe200078e0206 */
[----:B------:R-:W-:Y:S02]  /*da720*/  ISETP.LT.AND P6, PT, R15, R234, !P6 ;  /* 0x000000ea0f00720c */ /* 0x000fe400077c1270 */
[----:B------:R-:W-:-:S04]  /*da730*/  ISETP.LT.AND P0, PT, R11, R237, !P4 ;  /* 0x000000ed0b00720c */ /* 0x000fc80006701270 */
[----:B------:R-:W1:Y:S08]  /*da740*/  LDC R238, c[0x0][0x228] ;  /* 0x00008a00ffee7b82 */ /* 0x000e700000000800 */
[----:B------:R-:W3:Y:S08]  /*da750*/  LDC R237, c[0x0][0x22c] ;  /* 0x00008b00ffed7b82 */ /* 0x000ef00000000800 */
[----:B------:R-:W1:Y:S01]  /*da760*/  LDC R234, c[0x0][0x228] ;  /* 0x00008a00ffea7b82 */ /* 0x000e620000000800 */
[----:B--2---:R2:W-:Y:S04]  /*da770*/  @P3 STG.E desc[UR60][R196.64], R232 ;  /* 0x000000e8c4003986 */ /* 0x0045e8000c10193c */
[----:B------:R3:W-:Y:S01]  /*da780*/  @P5 STG.E desc[UR60][R198.64], R0 ;  /* 0x00000000c6005986 */ /* 0x0007e2000c10193c */
[----:B----4-:R-:W-:Y:S01]  /*da790*/  ISETP.LT.AND P5, PT, R17, R247, !P4 ;  /* 0x000000f71100720c */ /* 0x010fe200067a1270 */
[----:B--2---:R-:W-:-:S04]  /*da7a0*/  IMAD.WIDE R196, R16, 0x4, R8 ;  /* 0x0000000410c47825 */ /* 0x004fc800078e0208 */
[----:B---3--:R-:W-:Y:S02]  /*da7b0*/  IMAD.IADD R0, R16, 0x1, R14 ;  /* 0x0000000110007824 */ /* 0x008fe400078e020e */
[----:B------:R-:W2:Y:S04]  /*da7c0*/  LDL.LU R16, [R1+0x5d4] ;  /* 0x0005d40001107983 */ /* 0x000ea80000300800 */
[----:B------:R-:W3:Y:S01]  /*da7d0*/  LDL.LU R247, [R1+0x1d4] ;  /* 0x0001d40001f77983 */ /* 0x000ee20000300800 */
[----:B------:R-:W-:Y:S01]  /*da7e0*/  ISETP.LT.AND P3, PT, R13, R233, !P4 ;  /* 0x000000e90d00720c */ /* 0x000fe20006761270 */
[----:B------:R-:W-:Y:S01]  /*da7f0*/  IMAD.WIDE R198, R0, 0x4, R2 ;  /* 0x0000000400c67825 */ /* 0x000fe200078e0202 */
[----:B------:R-:W-:Y:S01]  /*da800*/  ISETP.LT.AND P4, PT, R15, R245, !P4 ;  /* 0x000000f50f00720c */ /* 0x000fe20006781270 */
[----:B------:R4:W-:Y:S04]  /*da810*/  @P6 STG.E desc[UR60][R196.64], R236 ;  /* 0x000000ecc4006986 */ /* 0x0009e8000c10193c */
[----:B------:R1:W-:Y:S01]  /*da820*/  @P0 STG.E desc[UR60][R198.64], R235 ;  /* 0x000000ebc6000986 */ /* 0x0003e2000c10193c */
[----:B------:R-:W-:Y:S01]  /*da830*/  IADD3 R232, R10, 0xec, RZ ;  /* 0x000000ec0ae87810 */ /* 0x000fe20007ffe0ff */
[----:B------:R-:W3:Y:S08]  /*da840*/  LDC R233, c[0x0][0x228] ;  /* 0x00008a00ffe97b82 */ /* 0x000ef00000000800 */
[----:B------:R-:W3:Y:S01]  /*da850*/  LDC R245, c[0x0][0x22c] ;  /* 0x00008b00fff57b82 */ /* 0x000ee20000000800 */
[----:B----4-:R-:W-:-:S04]  /*da860*/  IMAD.WIDE R196, R0, 0x4, R4 ;  /* 0x0000000400c47825 */ /* 0x010fc800078e0204 */
[----:B-1----:R-:W-:Y:S01]  /*da870*/  IMAD.WIDE R198, R0, 0x4, R6 ;  /* 0x0000000400c67825 */ /* 0x002fe200078e0206 */
[----:B------:R-:W4:Y:S04]  /*da880*/  LDL.LU R236, [R1+0x19c8] ;  /* 0x0019c80001ec7983 */ /* 0x000f280000300800 */
[----:B------:R1:W-:Y:S01]  /*da890*/  @P3 STG.E desc[UR60][R196.64], R252 ;  /* 0x000000fcc4003986 */ /* 0x0003e2000c10193c */
[----:B------:R-:W-:Y:S01]  /*da8a0*/  ISETP.GE.AND P6, PT, R232, R246, PT ;  /* 0x000000f6e800720c */ /* 0x000fe20003fc6270 */
[----:B------:R-:W4:Y:S01]  /*da8b0*/  LDC R235, c[0x0][0x228] ;  /* 0x00008a00ffeb7b82 */ /* 0x000f220000000800 */
[----:B-1----:R-:W-:Y:S01]  /*da8c0*/  IMAD.WIDE R196, R0, 0x4, R8 ;  /* 0x0000000400c47825 */ /* 0x002fe200078e0208 */
[----:B------:R-:W4:Y:S04]  /*da8d0*/  LDL.LU R252, [R1+0x11d8] ;  /* 0x0011d80001fc7983 */ /* 0x000f280000300800 */
[----:B------:R-:W4:Y:S04]  /*da8e0*/  LDL.LU R246, [R1+0x9d8] ;  /* 0x0009d80001f67983 */ /* 0x000f280000300800 */
[----:B--2---:R1:W-:Y:S04]  /*da8f0*/  @P5 STG.E desc[UR60][R198.64], R16 ;  /* 0x00000010c6005986 */ /* 0x0043e8000c10193c */
[----:B---3--:R2:W-:Y:S01]  /*da900*/  @P4 STG.E desc[UR60][R196.64], R247 ;  /* 0x000000f7c4004986 */ /* 0x0085e2000c10193c */
[----:B-1----:R-:W-:-:S03]  /*da910*/  VIADD R16, R10, 0xed ;  /* 0x000000ed0a107836 */ /* 0x002fc60000000000 */
[----:B--2---:R-:W2:Y:S02]  /*da920*/  LDL.LU R247, [R1+0x5d8] ;  /* 0x0005d80001f77983 */ /* 0x004ea40000300800 */
[----:B------:R-:W-:Y:S02]  /*da930*/  ISETP.GE.AND P4, PT, R16, R237, PT ;  /* 0x000000ed1000720c */ /* 0x000fe40003f86270 */
[----:B------:R-:W3:Y:S04]  /*da940*/  LDL.LU R16, [R1+0x1db8] ;  /* 0x001db80001107983 */ /* 0x000ee80000300800 */
[----:B------:R-:W2:Y:S01]  /*da950*/  LDL.LU R237, [R1+0x15c8] ;  /* 0x0015c80001ed7983 */ /* 0x000ea20000300800 */
[----:B------:R-:W-:Y:S02]  /*da960*/  ISETP.LT.AND P5, PT, R11, R238, !P6 ;  /* 0x000000ee0b00720c */ /* 0x000fe400077a1270 */
[----:B------:R-:W-:-:S02]  /*da970*/  ISETP.LT.AND P3, PT, R13, R239, !P6 ;  /* 0x000000ef0d00720c */ /* 0x000fc40007761270 */
[----:B------:R-:W-:Y:S02]  /*da980*/  ISETP.LT.AND P0, PT, R17, R244, !P6 ;  /* 0x000000f41100720c */ /* 0x000fe40007701270 */
[----:B------:R-:W-:Y:S02]  /*da990*/  IADD3 R0, R0, R14, RZ ;  /* 0x0000000e00007210 */ /* 0x000fe40007ffe0ff */
[----:B------:R-:W-:Y:S01]  /*da9a0*/  ISETP.LT.AND P6, PT, R15, R233, !P6 ;  /* 0x000000e90f00720c */ /* 0x000fe200077c1270 */
[----:B------:R-:W1:Y:S08]  /*da9b0*/  LDC R238, c[0x0][0x228] ;  /* 0x00008a00ffee7b82 */ /* 0x000e700000000800 */
[----:B------:R-:W1:Y:S08]  /*da9c0*/  LDC R244, c[0x0][0x228] ;  /* 0x00008a00fff47b82 */ /* 0x000e700000000800 */
[----:B------:R-:W1:Y:S01]  /*da9d0*/  LDC R239, c[0x0][0x228] ;  /* 0x00008a00ffef7b82 */ /* 0x000e620000000800 */
[----:B------:R-:W-:-:S04]  /*da9e0*/  IMAD.WIDE R196, R0, 0x4, R2 ;  /* 0x0000000400c47825 */ /* 0x000fc800078e0202 */
[----:B------:R-:W-:-:S04]  /*da9f0*/  IMAD.WIDE R198, R0, 0x4, R4 ;  /* 0x0000000400c67825 */ /* 0x000fc800078e0204 */
[C---:B------:R-:W-:Y:S01]  /*daa00*/  IMAD.WIDE R232, R0.reuse, 0x4, R6 ;  /* 0x0000000400e87825 */ /* 0x040fe200078e0206 */
[----:B----4-:R4:W-:Y:S02]  /*daa10*/  @P5 STG.E desc[UR60][R196.64], R236 ;  /* 0x000000ecc4005986 */ /* 0x0109e4000c10193c */
[----:B----4-:R-:W4:Y:S02]  /*daa20*/  LDC R236, c[0x0][0x228] ;  /* 0x00008a00ffec7b82 */ /* 0x010f240000000800 */
[----:B---3--:R-:W-:Y:S04]  /*daa30*/  @P3 STG.E desc[UR60][R198.64], R16 ;  /* 0x00000010c6003986 */ /* 0x008fe8000c10193c */
[----:B--2---:R2:W-:Y:S04]  /*daa40*/  @P0 STG.E desc[UR60][R232.64], R237 ;  /* 0x000000ede8000986 */ /* 0x0045e8000c10193c */
[----:B--2---:R-:W2:Y:S01]  /*daa50*/  LDL.LU R233, [R1+0xdc8] ;  /* 0x000dc80001e97983 */ /* 0x004ea20000300800 */
[----:B------:R-:W-:Y:S01]  /*daa60*/  ISETP.LT.AND P0, PT, R11, R234, !P4 ;  /* 0x000000ea0b00720c */ /* 0x000fe20006701270 */
[----:B------:R-:W-:-:S04]  /*daa70*/  IMAD.WIDE R196, R0, 0x4, R8 ;  /* 0x0000000400c47825 */ /* 0x000fc800078e0208 */
[----:B------:R-:W-:Y:S01]  /*daa80*/  IMAD.IADD R0, R0, 0x1, R14 ;  /* 0x0000000100007824 */ /* 0x000fe200078e020e */
[----:B------:R-:W-:Y:S02]  /*daa90*/  IADD3 R16, R10, 0xee, RZ ;  /* 0x000000ee0a107810 */ /* 0x000fe40007ffe0ff */
[----:B------:R-:W-:Y:S02]  /*daaa0*/  ISETP.LT.AND P3, PT, R13, R235, !P4 ;  /* 0x000000eb0d00720c */ /* 0x000fe40006761270 */
[----:B----4-:R-:W-:Y:S01]  /*daab0*/  ISETP.LT.AND P5, PT, R17, R236, !P4 ;  /* 0x000000ec1100720c */ /* 0x010fe200067a1270 */
[----:B------:R-:W-:Y:S01]  /*daac0*/  IMAD.WIDE R198, R0, 0x4, R2 ;  /* 0x0000000400c67825 */ /* 0x000fe200078e0202 */
[----:B------:R3:W-:Y:S01]  /*daad0*/  @P6 STG.E desc[UR60][R196.64], R252 ;  /* 0x000000fcc4006986 */ /* 0x0007e2000c10193c */
[----:B------:R-:W-:Y:S02]  /*daae0*/  ISETP.GE.AND P6, PT, R16, R245, PT ;  /* 0x000000f51000720c */ /* 0x000fe40003fc6270 */
[----:B-1----:R-:W-:Y:S01]  /*daaf0*/  ISETP.LT.AND P4, PT, R15, R238, !P4 ;  /* 0x000000ee0f00720c */ /* 0x002fe20006781270 */
[----:B------:R-:W1:Y:S01]  /*dab00*/  LDC R236, c[0x0][0x228] ;  /* 0x00008a00ffec7b82 */ /* 0x000e620000000800 */
[----:B------:R-:W-:-:S07]  /*dab10*/  IADD3 R16, R0, R14, RZ ;  /* 0x0000000e00107210 */ /* 0x000fce0007ffe0ff */
[----:B------:R-:W4:Y:S08]  /*dab20*/  LDC R235, c[0x0][0x22c] ;  /* 0x00008b00ffeb7b82 */ /* 0x000f300000000800 */
[----:B------:R-:W4:Y:S01]  /*dab30*/  LDC R234, c[0x0][0x228] ;  /* 0x00008a00ffea7b82 */ /* 0x000f220000000800 */
[----:B------:R-:W-:-:S07]  /*dab40*/  VIADD R232, R10, 0xef ;  /* 0x000000ef0ae87836 */ /* 0x000fce0000000000 */
[----:B------:R-:W4:Y:S08]  /*dab50*/  LDC R237, c[0x0][0x228] ;  /* 0x00008a00ffed7b82 */ /* 0x000f300000000800 */
[----:B------:R-:W4:Y:S01]  /*dab60*/  LDC R245, c[0x0][0x228] ;  /* 0x00008a00fff57b82 */ /* 0x000f220000000800 */
[----:B---3--:R-:W3:Y:S04]  /*dab70*/  LDL.LU R252, [R1+0x1dbc] ;  /* 0x001dbc0001fc7983 */ /* 0x008ee80000300800 */
[----:B------:R-:W3:Y:S01]  /*dab80*/  LDL.LU R238, [R1+0x19cc] ;  /* 0x0019cc0001ee7983 */ /* 0x000ee20000300800 */
[----:B------:R-:W-:-:S03]  /*dab90*/  IMAD.WIDE R196, R0, 0x4, R4 ;  /* 0x0000000400c47825 */ /* 0x000fc600078e0204 */
[----:B--2---:R2:W-:Y:S01]  /*daba0*/  @P0 STG.E desc[UR60][R198.64], R233 ;  /* 0x000000e9c6000986 */ /* 0x0045e2000c10193c */
[----:B------:R-:W-:-:S03]  /*dabb0*/  ISETP.LT.AND P0, PT, R13, R244, !P6 ;  /* 0x000000f40d00720c */ /* 0x000fc60007701270 */
[----:B------:R-:W3:Y:S04]  /*dabc0*/  LDL.LU R244, [R1+0x1d8] ;  /* 0x0001d80001f47983 */ /* 0x000ee80000300800 */
[----:B------:R1:W-:Y:S01]  /*dabd0*/  @P3 STG.E desc[UR60][R196.64], R246 ;  /* 0x000000f6c4003986 */ /* 0x0003e2000c10193c */
[----:B--2---:R-:W-:-:S04]  /*dabe0*/  IMAD.WIDE R198, R0, 0x4, R6 ;  /* 0x0000000400c67825 */ /* 0x004fc800078e0206 */
[----:B-1----:R-:W-:Y:S01]  /*dabf0*/  IMAD.WIDE R196, R0, 0x4, R8 ;  /* 0x0000000400c47825 */ /* 0x002fe200078e0208 */
[----:B------:R-:W1:Y:S01]  /*dac00*/  LDC R233, c[0x0][0x228] ;  /* 0x00008a00ffe97b82 */ /* 0x000e620000000800 */
[----:B------:R-:W2:Y:S04]  /*dac10*/  LDL.LU R0, [R1+0x15cc] ;  /* 0x0015cc0001007983 */ /* 0x000ea80000300800 */
[----:B------:R4:W-:Y:S01]  /*dac20*/  @P5 STG.E desc[UR60][R198.64], R247 ;  /* 0x000000f7c6005986 */ /* 0x0009e2000c10193c */
[----:B------:R-:W-:-:S03]  /*dac30*/  ISETP.LT.AND P5, PT, R17, R236, !P6 ;  /* 0x000000ec1100720c */ /* 0x000fc600077a1270 */
[----:B------:R-:W2:Y:S01]  /*dac40*/  LDL.LU R236, [R1+0x11dc] ;  /* 0x0011dc0001ec7983 */ /* 0x000ea20000300800 */
[----:B------:R-:W-:Y:S01]  /*dac50*/  ISETP.LT.AND P3, PT, R11, R239, !P6 ;  /* 0x000000ef0b00720c */ /* 0x000fe20007761270 */
[----:B------:R-:W1:Y:S08]  /*dac60*/  LDC R246, c[0x0][0x22c] ;  /* 0x00008b00fff67b82 */ /* 0x000e700000000800 */
[----:B----4-:R-:W4:Y:S01]  /*dac70*/  LDC R247, c[0x0][0x228] ;  /* 0x00008a00fff77b82 */ /* 0x010f220000000800 */
[----:B------:R-:W-:Y:S01]  /*dac80*/  IMAD.WIDE R198, R16, 0x4, R2 ;  /* 0x0000000410c67825 */ /* 0x000fe200078e0202 */
[----:B------:R-:W-:-:S06]  /*dac90*/  ISETP.LT.AND P6, PT, R15, R234, !P6 ;  /* 0x000000ea0f00720c */ /* 0x000fcc00077c1270 */
[----:B------:R-:W1:Y:S08]  /*daca0*/  LDC R239, c[0x0][0x228] ;  /* 0x00008a00ffef7b82 */ /* 0x000e700000000800 */
[----:B------:R-:W1:Y:S01]  /*dacb0*/  LDC R234, c[0x0][0x228] ;  /* 0x00008a00ffea7b82 */ /* 0x000e620000000800 */
[----:B---3--:R3:W-:Y:S04]  /*dacc0*/  @P4 STG.E desc[UR60][R196.64], R244 ;  /* 0x000000f4c4004986 */ /* 0x0087e8000c10193c */
[----:B------:R4:W-:Y:S01]  /*dacd0*/  @P3 STG.E desc[UR60][R198.64], R238 ;  /* 0x000000eec6003986 */ /* 0x0009e2000c10193c */
[----:B------:R-:W-:-:S03]  /*dace0*/  ISETP.GE.AND P4, PT, R232, R235, PT ;  /* 0x000000ebe800720c */ /* 0x000fc60003f86270 */
[----:B------:R-:W2:Y:S01]  /*dacf0*/  LDL.LU R235, [R1+0xdcc] ;  /* 0x000dcc0001eb7983 */ /* 0x000ea20000300800 */
[----:B---3--:R-:W-:-:S04]  /*dad00*/  IMAD.WIDE R196, R16, 0x4, R4 ;  /* 0x0000000410c47825 */ /* 0x008fc800078e0204 */
[----:B----4-:R-:W-:Y:S01]  /*dad10*/  IMAD.WIDE R198, R16, 0x4, R6 ;  /* 0x0000000410c67825 */ /* 0x010fe200078e0206 */
[----:B------:R-:W3:Y:S08]  /*dad20*/  LDC R238, c[0x0][0x228] ;  /* 0x00008a00ffee7b82 */ /* 0x000ef00000000800 */
[----:B------:R-:W4:Y:S01]  /*dad30*/  LDC R244, c[0x0][0x228] ;  /* 0x00008a00fff47b82 */ /* 0x000f220000000800 */
[----:B------:R1:W-:Y:S04]  /*dad40*/  @P0 STG.E desc[UR60][R196.64], R252 ;  /* 0x000000fcc4000986 */ /* 0x0003e8000c10193c */
[----:B--2---:R2:W-:Y:S01]  /*dad50*/  @P5 STG.E desc[UR60][R198.64], R0 ;  /* 0x00000000c6005986 */ /* 0x0045e2000c10193c */
[----:B------:R-:W-:-:S03]  /*dad60*/  ISETP.LT.AND P5, PT, R17, R247, !P4 ;  /* 0x000000f71100720c */ /* 0x000fc600067a1270 */
[----:B-1----:R-:W4:Y:S01]  /*dad70*/  LDL.LU R252, [R1+0x1dc] ;  /* 0x0001dc0001fc7983 */ /* 0x002f220000300800 */
[C---:B--2---:R-:W-:Y:S02]  /*dad80*/  IMAD.IADD R0, R16.reuse, 0x1, R14 ;  /* 0x0000000110007824 */ /* 0x044fe400078e020e */
[----:B------:R-:W-:Y:S02]  /*dad90*/  IMAD.WIDE R196, R16, 0x4, R8 ;  /* 0x0000000410c47825 */ /* 0x000fe400078e0208 */
[----:B------:R-:W2:Y:S04]  /*dada0*/  LDL.LU R16, [R1+0x5dc] ;  /* 0x0005dc0001107983 */ /* 0x000ea80000300800 */
[----:B------:R-:W3:Y:S04]  /*dadb0*/  LDL.LU R247, [R1+0x9dc] ;  /* 0x0009dc0001f77983 */ /* 0x000ee80000300800 */
[----:B------:R1:W-:Y:S04]  /*dadc0*/  @P6 STG.E desc[UR60][R196.64], R236 ;  /* 0x000000ecc4006986 */ /* 0x0003e8000c10193c */
[----:B-1----:R-:W4:Y:S01]  /*dadd0*/  LDL.LU R236, [R1+0x19d0] ;  /* 0x0019d00001ec7983 */ /* 0x002f220000300800 */
[----:B------:R-:W-:-:S02]  /*dade0*/  ISETP.LT.AND P3, PT, R11, R237, !P4 ;  /* 0x000000ed0b00720c */ /* 0x000fc40006761270 */
[----:B------:R-:W-:Y:S01]  /*dadf0*/  ISETP.LT.AND P0, PT, R13, R233, !P4 ;  /* 0x000000e90d00720c */ /* 0x000fe20006701270 */
[----:B------:R-:W-:Y:S01]  /*dae00*/  IMAD.WIDE R198, R0, 0x4, R2 ;  /* 0x0000000400c67825 */ /* 0x000fe200078e0202 */
[----:B------:R-:W-:-:S03]  /*dae10*/  IADD3 R232, R10, 0xf0, RZ ;  /* 0x000000f00ae87810 */ /* 0x000fc60007ffe0ff */
[----:B------:R-:W-:Y:S01]  /*dae20*/  IMAD.WIDE R196, R0, 0x4, R4 ;  /* 0x0000000400c47825 */ /* 0x000fe200078e0204 */
[----:B------:R-:W-:Y:S01]  /*dae30*/  ISETP.LT.AND P4, PT, R15, R245, !P4 ;  /* 0x000000f50f00720c */ /* 0x000fe20006781270 */
[----:B------:R-:W1:Y:S01]  /*dae40*/  LDC R237, c[0x0][0x22c] ;  /* 0x00008b00ffed7b82 */ /* 0x000e620000000800 */
[----:B------:R-:W-:-:S07]  /*dae50*/  ISETP.GE.AND P6, PT, R232, R246, PT ;  /* 0x000000f6e800720c */ /* 0x000fce0003fc6270 */
[----:B------:R-:W1:Y:S08]  /*dae60*/  LDC R233, c[0x0][0x228] ;  /* 0x00008a00ffe97b82 */ /* 0x000e700000000800 */
[----:B------:R-:W1:Y:S08]  /*dae70*/  LDC R246, c[0x0][0x228] ;  /* 0x00008a00fff67b82 */ /* 0x000e700000000800 */
[----:B------:R-:W1:Y:S01]  /*dae80*/  LDC R245, c[0x0][0x228] ;  /* 0x00008a00fff57b82 */ /* 0x000e620000000800 */
[----:B------:R1:W-:Y:S02]  /*dae90*/  @P3 STG.E desc[UR60][R198.64], R235 ;  /* 0x000000ebc6003986 */ /* 0x0003e4000c10193c */
[----:B-1----:R-:W-:-:S05]  /*daea0*/  IMAD.WIDE R198, R0, 0x4, R6 ;  /* 0x0000000400c67825 */ /* 0x002fca00078e0206 */
[----:B------:R-:W1:Y:S01]  /*daeb0*/  LDC R235, c[0x0][0x228] ;  /* 0x00008a00ffeb7b82 */ /* 0x000e620000000800 */
[----:B---3--:R3:W-:Y:S04]  /*daec0*/  @P0 STG.E desc[UR60][R196.64], R247 ;  /* 0x000000f7c4000986 */ /* 0x0087e8000c10193c */
[----:B--2---:R2:W-:Y:S01]  /*daed0*/  @P5 STG.E desc[UR60][R198.64], R16 ;  /* 0x00000010c6005986 */ /* 0x0045e2000c10193c */
[----:B------:R-:W-:Y:S01]  /*daee0*/  ISETP.LT.AND P5, PT, R11, R238, !P6 ;  /* 0x000000ee0b00720c */ /* 0x000fe200077a1270 */
[C---:B---3--:R-:W-:Y:S01]  /*daef0*/  IMAD.WIDE R196, R0.reuse, 0x4, R8 ;  /* 0x0000000400c47825 */ /* 0x048fe200078e0208 */
[----:B------:R-:W-:Y:S01]  /*daf00*/  IADD3 R0, R0, R14, RZ ;  /* 0x0000000e00007210 */ /* 0x000fe20007ffe0ff */
[----:B------:R-:W3:Y:S04]  /*daf10*/  LDL.LU R247, [R1+0xdd0] ;  /* 0x000dd00001f77983 */ /* 0x000ee80000300800 */
[----:B----4-:R4:W-:Y:S01]  /*daf20*/  @P4 STG.E desc[UR60][R196.64], R252 ;  /* 0x000000fcc4004986 */ /* 0x0109e2000c10193c */
[----:B--2---:R-:W-:-:S03]  /*daf30*/  VIADD R16, R10, 0xf1 ;  /* 0x000000f10a107836 */ /* 0x004fc60000000000 */
[----:B------:R-:W2:Y:S01]  /*daf40*/  LDL.LU R238, [R1+0x15d0] ;  /* 0x0015d00001ee7983 */ /* 0x000ea20000300800 */
[----:B----4-:R-:W-:-:S03]  /*daf50*/  IMAD.WIDE R196, R0, 0x4, R2 ;  /* 0x0000000400c47825 */ /* 0x010fc600078e0202 */
[----:B------:R-:W4:Y:S04]  /*daf60*/  LDL.LU R252, [R1+0x5e0] ;  /* 0x0005e00001fc7983 */ /* 0x000f280000300800 */
[----:B------:R1:W-:Y:S01]  /*daf70*/  @P5 STG.E desc[UR60][R196.64], R236 ;  /* 0x000000ecc4005986 */ /* 0x0003e2000c10193c */
[----:B------:R-:W-:-:S03]  /*daf80*/  ISETP.GE.AND P4, PT, R16, R237, PT ;  /* 0x000000ed1000720c */ /* 0x000fc60003f86270 */
[----:B------:R-:W3:Y:S04]  /*daf90*/  LDL.LU R16, [R1+0x1dc0] ;  /* 0x001dc00001107983 */ /* 0x000ee80000300800 */
[----:B------:R-:W4:Y:S01]  /*dafa0*/  LDL.LU R237, [R1+0x11e0] ;  /* 0x0011e00001ed7983 */ /* 0x000f220000300800 */
[----:B-1----:R-:W1:Y:S02]  /*dafb0*/  LDC R236, c[0x0][0x228] ;  /* 0x00008a00ffec7b82 */ /* 0x002e640000000800 */
[----:B-1----:R-:W-:Y:S02]  /*dafc0*/  ISETP.LT.AND P5, PT, R17, R236, !P4 ;  /* 0x000000ec1100720c */ /* 0x002fe400067a1270 */
[----:B------:R-:W4:Y:S01]  /*dafd0*/  LDL.LU R236, [R1+0x9e0] ;  /* 0x0009e00001ec7983 */ /* 0x000f220000300800 */
[----:B------:R-:W-:-:S02]  /*dafe0*/  ISETP.LT.AND P0, PT, R13, R239, !P6 ;  /* 0x000000ef0d00720c */ /* 0x000fc40007701270 */
[----:B------:R-:W-:Y:S01]  /*daff0*/  ISETP.LT.AND P3, PT, R17, R244, !P6 ;  /* 0x000000f41100720c */ /* 0x000fe20007761270 */
[C---:B------:R-:W-:Y:S01]  /*db000*/  IMAD.WIDE R198, R0.reuse, 0x4, R4 ;  /* 0x0000000400c67825 */ /* 0x040fe200078e0204 */
[----:B------:R-:W1:Y:S01]  /*db010*/  LDC R244, c[0x0][0x22c] ;  /* 0x00008b00fff47b82 */ /* 0x000e620000000800 */
[----:B------:R-:W-:Y:S02]  /*db020*/  ISETP.LT.AND P6, PT, R15, R233, !P6 ;  /* 0x000000e90f00720c */ /* 0x000fe400077c1270 */
[----:B------:R-:W-:-:S04]  /*db030*/  IMAD.WIDE R232, R0, 0x4, R6 ;  /* 0x0000000400e87825 */ /* 0x000fc800078e0206 */
[C---:B------:R-:W-:Y:S01]  /*db040*/  IMAD.WIDE R196, R0.reuse, 0x4, R8 ;  /* 0x0000000400c47825 */ /* 0x040fe200078e0208 */
[----:B------:R-:W4:Y:S01]  /*db050*/  LDC R239, c[0x0][0x228] ;  /* 0x00008a00ffef7b82 */ /* 0x000f220000000800 */
[----:B---3--:R-:W-:Y:S04]  /*db060*/  @P0 STG.E desc[UR60][R198.64], R16 ;  /* 0x00000010c6000986 */ /* 0x008fe8000c10193c */
[----:B--2---:R2:W-:Y:S01]  /*db070*/  @P3 STG.E desc[UR60][R232.64], R238 ;  /* 0x000000eee8003986 */ /* 0x0045e2000c10193c */
[----:B------:R-:W-:Y:S02]  /*db080*/  ISETP.LT.AND P3, PT, R11, R234, !P4 ;  /* 0x000000ea0b00720c */ /* 0x000fe40006761270 */
[----:B------:R-:W-:Y:S01]  /*db090*/  ISETP.LT.AND P0, PT, R13, R235, !P4 ;  /* 0x000000eb0d00720c */ /* 0x000fe20006701270 */
[----:B------:R3:W-:Y:S01]  /*db0a0*/  @P6 STG.E desc[UR60][R196.64], R247 ;  /* 0x000000f7c4006986 */ /* 0x0007e2000c10193c */
[----:B------:R-:W4:Y:S08]  /*db0b0*/  LDC R235, c[0x0][0x22c] ;  /* 0x00008b00ffeb7b82 */ /* 0x000f300000000800 */
[----:B------:R-:W4:Y:S08]  /*db0c0*/  LDC R234, c[0x0][0x228] ;  /* 0x00008a00ffea7b82 */ /* 0x000f300000000800 */
[----:B--2---:R-:W2:Y:S08]  /*db0d0*/  LDC R238, c[0x0][0x228] ;  /* 0x00008a00ffee7b82 */ /* 0x004eb00000000800 */
[----:B------:R-:W2:Y:S01]  /*db0e0*/  LDC R233, c[0x0][0x228] ;  /* 0x00008a00ffe97b82 */ /* 0x000ea20000000800 */
[----:B------:R-:W-:Y:S01]  /*db0f0*/  IMAD.IADD R16, R0, 0x1, R14 ;  /* 0x0000000100107824 */ /* 0x000fe200078e020e */
[----:B------:R-:W-:-:S03]  /*db100*/  IADD3 R0, R10, 0xf2, RZ ;  /* 0x000000f20a007810 */ /* 0x000fc60007ffe0ff */
[----:B------:R-:W-:-:S04]  /*db110*/  IMAD.WIDE R198, R16, 0x4, R2 ;  /* 0x0000000410c67825 */ /* 0x000fc800078e0202 */
[----:B---3--:R-:W-:Y:S01]  /*db120*/  IMAD.WIDE R196, R16, 0x4, R4 ;  /* 0x0000000410c47825 */ /* 0x008fe200078e0204 */
[----:B-1----:R-:W-:Y:S01]  /*db130*/  ISETP.GE.AND P6, PT, R0, R244, PT ;  /* 0x000000f40000720c */ /* 0x002fe20003fc6270 */
[----:B------:R-:W3:Y:S04]  /*db140*/  LDL.LU R247, [R1+0x15d4] ;  /* 0x0015d40001f77983 */ /* 0x000ee80000300800 */
[----:B----4-:R1:W-:Y:S01]  /*db150*/  @P3 STG.E desc[UR60][R198.64], R237 ;  /* 0x000000edc6003986 */ /* 0x0103e2000c10193c */
[----:B------:R-:W-:Y:S01]  /*db160*/  IMAD.IADD R0, R16, 0x1, R14 ;  /* 0x0000000110007824 */ /* 0x000fe200078e020e */
[----:B------:R-:W-:Y:S02]  /*db170*/  ISETP.LT.AND P3, PT, R13, R246, !P6 ;  /* 0x000000f60d00720c */ /* 0x000fe40007761270 */
[----:B------:R-:W-:Y:S01]  /*db180*/  ISETP.LT.AND P4, PT, R15, R239, !P4 ;  /* 0x000000ef0f00720c */ /* 0x000fe20006781270 */
[----:B------:R-:W4:Y:S01]  /*db190*/  LDL.LU R246, [R1+0x1dc4] ;  /* 0x001dc40001f67983 */ /* 0x000f220000300800 */
[----:B------:R-:W-:Y:S01]  /*db1a0*/  IADD3 R232, R10, 0xf3, RZ ;  /* 0x000000f30ae87810 */ /* 0x000fe20007ffe0ff */
[----:B------:R-:W3:Y:S08]  /*db1b0*/  LDC R244, c[0x0][0x228] ;  /* 0x00008a00fff47b82 */ /* 0x000ef00000000800 */
[----:B-1----:R-:W1:Y:S08]  /*db1c0*/  LDC R237, c[0x0][0x228] ;  /* 0x00008a00ffed7b82 */ /* 0x002e700000000800 */
[----:B------:R-:W3:Y:S01]  /*db1d0*/  LDC R239, c[0x0][0x228] ;  /* 0x00008a00ffef7b82 */ /* 0x000ee20000000800 */
[----:B------:R-:W-:Y:S01]  /*db1e0*/  IMAD.WIDE R198, R16, 0x4, R6 ;  /* 0x0000000410c67825 */ /* 0x000fe200078e0206 */
[----:B------:R2:W-:Y:S01]  /*db1f0*/  @P0 STG.E desc[UR60][R196.64], R236 ;  /* 0x000000ecc4000986 */ /* 0x0005e2000c10193c */
[----:B------:R-:W-:-:S03]  /*db200*/  ISETP.LT.AND P0, PT, R11, R245, !P6 ;  /* 0x000000f50b00720c */ /* 0x000fc60007701270 */
[----:B------:R-:W3:Y:S04]  /*db210*/  LDL.LU R245, [R1+0x19d4] ;  /* 0x0019d40001f57983 */ /* 0x000ee80000300800 */
[----:B------:R2:W-:Y:S02]  /*db220*/  @P5 STG.E desc[UR60][R198.64], R252 ;  /* 0x000000fcc6005986 */ /* 0x0005e4000c10193c */
[----:B--2---:R-:W-:Y:S01]  /*db230*/  IMAD.WIDE R196, R16, 0x4, R8 ;  /* 0x0000000410c47825 */ /* 0x004fe200078e0208 */
[----:B------:R-:W2:Y:S01]  /*db240*/  LDC R236, c[0x0][0x22c] ;  /* 0x00008b00ffec7b82 */ /* 0x000ea20000000800 */
[----:B------:R-:W2:Y:S04]  /*db250*/  LDL.LU R252, [R1+0xdd4] ;  /* 0x000dd40001fc7983 */ /* 0x000ea80000300800 */
[----:B------:R-:W4:Y:S01]  /*db260*/  LDL.LU R16, [R1+0x1e0] ;  /* 0x0001e00001107983 */ /* 0x000f220000300800 */
[----:B------:R-:W-:Y:S01]  /*db270*/  IMAD.WIDE R198, R0, 0x4, R2 ;  /* 0x0000000400c67825 */ /* 0x000fe200078e0202 */
[----:B------:R-:W-:-:S02]  /*db280*/  ISETP.LT.AND P5, PT, R17, R238, !P6 ;  /* 0x000000ee1100720c */ /* 0x000fc400077a1270 */
[----:B------:R-:W2:Y:S01]  /*db290*/  LDL.LU R238, [R1+0x5e4] ;  /* 0x0005e40001ee7983 */ /* 0x000ea20000300800 */
[----:B------:R-:W-:Y:S02]  /*db2a0*/  ISETP.LT.AND P6, PT, R15, R233, !P6 ;  /* 0x000000e90f00720c */ /* 0x000fe400077c1270 */
[----:B------:R-:W2:Y:S01]  /*db2b0*/  LDC R233, c[0x0][0x228] ;  /* 0x00008a00ffe97b82 */ /* 0x000ea20000000800 */
[----:B----4-:R4:W-:Y:S01]  /*db2c0*/  @P4 STG.E desc[UR60][R196.64], R16 ;  /* 0x00000010c4004986 */ /* 0x0109e2000c10193c */
[----:B------:R-:W-:-:S03]  /*db2d0*/  ISETP.GE.AND P4, PT, R232, R235, PT ;  /* 0x000000ebe800720c */ /* 0x000fc60003f86270 */
[----:B---3--:R3:W-:Y:S03]  /*db2e0*/  @P0 STG.E desc[UR60][R198.64], R245 ;  /* 0x000000f5c6000986 */ /* 0x0087e6000c10193c */
[----:B------:R-:W2:Y:S08]  /*db2f0*/  LDC R232, c[0x0][0x228] ;  /* 0x00008a00ffe87b82 */ /* 0x000eb00000000800 */
[----:B------:R-:W2:Y:S01]  /*db300*/  LDC R235, c[0x0][0x228] ;  /* 0x00008a00ffeb7b82 */ /* 0x000ea20000000800 */
[----:B----4-:R-:W-:-:S04]  /*db310*/  IMAD.WIDE R196, R0, 0x4, R4 ;  /* 0x0000000400c47825 */ /* 0x010fc800078e0204 */
[C---:B---3--:R-:W-:Y:S01]  /*db320*/  IMAD.WIDE R198, R0.reuse, 0x4, R6 ;  /* 0x0000000400c67825 */ /* 0x048fe200078e0206 */
[----:B------:R-:W-:Y:S02]  /*db330*/  IADD3 R16, R0, R14, RZ ;  /* 0x0000000e00107210 */ /* 0x000fe40007ffe0ff */
[----:B------:R-:W3:Y:S01]  /*db340*/  LDC R245, c[0x0][0x228] ;  /* 0x00008a00fff57b82 */ /* 0x000ee20000000800 */
[----:B------:R4:W-:Y:S01]  /*db350*/  @P3 STG.E desc[UR60][R196.64], R246 ;  /* 0x000000f6c4003986 */ /* 0x0009e2000c10193c */
[----:B-1----:R-:W-:-:S03]  /*db360*/  ISETP.LT.AND P3, PT, R11, R237, !P4 ;  /* 0x000000ed0b00720c */ /* 0x002fc60006761270 */
[----:B------:R-:W3:Y:S04]  /*db370*/  LDL.LU R237, [R1+0x9e4] ;  /* 0x0009e40001ed7983 */ /* 0x000ee80000300800 */
[----:B----4-:R-:W4:Y:S01]  /*db380*/  LDL.LU R246, [R1+0x19d8] ;  /* 0x0019d80001f67983 */ /* 0x010f220000300800 */
[----:B------:R-:W-:-:S03]  /*db390*/  IMAD.WIDE R196, R0, 0x4, R8 ;  /* 0x0000000400c47825 */ /* 0x000fc600078e0208 */
[----:B------:R-:W3:Y:S04]  /*db3a0*/  LDL.LU R0, [R1+0x11e4] ;  /* 0x0011e40001007983 */ /* 0x000ee80000300800 */
[----:B------:R1:W-:Y:S04]  /*db3b0*/  @P5 STG.E desc[UR60][R198.64], R247 ;  /* 0x000000f7c6005986 */ /* 0x0003e8000c10193c */
[----:B--2---:R2:W-:Y:S01]  /*db3c0*/  @P6 STG.E desc[UR60][R196.64], R252 ;  /* 0x000000fcc4006986 */ /* 0x0045e2000c10193c */
[----:B-1----:R-:W-:-:S03]  /*db3d0*/  VIADD R198, R10, 0xf4 ;  /* 0x000000f40ac67836 */ /* 0x002fc60000000000 */
[----:B------:R-:W4:Y:S04]  /*db3e0*/  LDL.LU R247, [R1+0x1dc8] ;  /* 0x001dc80001f77983 */ /* 0x000f280000300800 */
[----:B--2---:R-:W2:Y:S01]  /*db3f0*/  LDL.LU R252, [R1+0x15d8] ;  /* 0x0015d80001fc7983 */ /* 0x004ea20000300800 */
[----:B------:R-:W-:Y:S01]  /*db400*/  ISETP.GE.AND P6, PT, R198, R236, PT ;  /* 0x000000ecc600720c */ /* 0x000fe20003fc6270 */
[C---:B------:R-:W-:Y:S01]  /*db410*/  IMAD.WIDE R198, R16.reuse, 0x4, R2 ;  /* 0x0000000410c67825 */ /* 0x040fe200078e0202 */
[----:B------:R-:W-:Y:S02]  /*db420*/  ISETP.LT.AND P0, PT, R13, R244, !P4 ;  /* 0x000000f40d00720c */ /* 0x000fe40006701270 */
[----:B------:R-:W-:Y:S01]  /*db430*/  ISETP.LT.AND P5, PT, R17, R234, !P4 ;  /* 0x000000ea1100720c */ /* 0x000fe200067a1270 */
[----:B------:R-:W-:Y:S01]  /*db440*/  IMAD.WIDE R196, R16, 0x4, R4 ;  /* 0x0000000410c47825 */ /* 0x000fe200078e0204 */
[----:B------:R-:W1:Y:S01]  /*db450*/  LDC R236, c[0x0][0x228] ;  /* 0x00008a00ffec7b82 */ /* 0x000e620000000800 */
[----:B---3--:R3:W-:Y:S01]  /*db460*/  @P3 STG.E desc[UR60][R198.64], R0 ;  /* 0x00000000c6003986 */ /* 0x0087e2000c10193c */
[----:B------:R-:W-:-:S03]  /*db470*/  ISETP.LT.AND P3, PT, R11, R232, !P6 ;  /* 0x000000e80b00720c */ /* 0x000fc60007761270 */
[----:B------:R-:W4:Y:S01]  /*db480*/  LDL.LU R232, [R1+0x1e4] ;  /* 0x0001e40001e87983 */ /* 0x000f220000300800 */
[----:B------:R-:W-:Y:S02]  /*db490*/  ISETP.LT.AND P4, PT, R15, R239, !P4 ;  /* 0x000000ef0f00720c */ /* 0x000fe40006781270 */
[----:B------:R-:W1:Y:S08]  /*db4a0*/  LDC R244, c[0x0][0x228] ;  /* 0x00008a00fff47b82 */ /* 0x000e700000000800 */
[----:B------:R-:W2:Y:S01]  /*db4b0*/  LDC R239, c[0x0][0x228] ;  /* 0x00008a00ffef7b82 */ /* 0x000ea20000000800 */
[----:B------:R3:W-:Y:S07]  /*db4c0*/  @P0 STG.E desc[UR60][R196.64], R237 ;  /* 0x000000edc4000986 */ /* 0x0007ee000c10193c */
[----:B------:R-:W1:Y:S01]  /*db4d0*/  LDC R234, c[0x0][0x228] ;  /* 0x00008a00ffea7b82 */ /* 0x000e620000000800 */
[----:B---3--:R-:W-:-:S05]  /*db4e0*/  IMAD.WIDE R198, R16, 0x4, R6 ;  /* 0x0000000410c67825 */ /* 0x008fca00078e0206 */
[----:B------:R3:W-:Y:S01]  /*db4f0*/  @P5 STG.E desc[UR60][R198.64], R238 ;  /* 0x000000eec6005986 */ /* 0x0007e2000c10193c */
[C---:B------:R-:W-:Y:S01]  /*db500*/  IMAD.IADD R0, R16.reuse, 0x1, R14 ;  /* 0x0000000110007824 */ /* 0x040fe200078e020e */
[----:B------:R-:W-:Y:S02]  /*db510*/  ISETP.LT.AND P5, PT, R13, R235, !P6 ;  /* 0x000000eb0d00720c */ /* 0x000fe400077a1270 */
[----:B------:R-:W-:Y:S01]  /*db520*/  ISETP.LT.AND P0, PT, R17, R233, !P6 ;  /* 0x000000e91100720c */ /* 0x000fe20007701270 */
[----:B------:R-:W1:Y:S08]  /*db530*/  LDC R237, c[0x0][0x22c] ;  /* 0x00008b00ffed7b82 */ /* 0x000e700000000800 */
[----:B---3--:R-:W3:Y:S01]  /*db540*/  LDC R238, c[0x0][0x22c] ;  /* 0x00008b00ffee7b82 */ /* 0x008ee20000000800 */
[----:B------:R-:W-:-:S04]  /*db550*/  IMAD.WIDE R196, R16, 0x4, R8 ;  /* 0x0000000410c47825 */ /* 0x000fc800078e0208 */
[----:B------:R-:W-:-:S04]  /*db560*/  IMAD.WIDE R198, R0, 0x4, R2 ;  /* 0x0000000400c67825 */ /* 0x000fc800078e0202 */
[----:B------:R-:W-:Y:S01]  /*db570*/  VIADD R233, R10, 0xf9 ;  /* 0x000000f90ae97836 */ /* 0x000fe20000000000 */
[----:B--2---:R-:W-:Y:S01]  /*db580*/  ISETP.LT.AND P6, PT, R15, R239, !P6 ;  /* 0x000000ef0f00720c */ /* 0x004fe200077c1270 */
[----:B------:R-:W2:Y:S01]  /*db590*/  LDC R235, c[0x0][0x228] ;  /* 0x00008a00ffeb7b82 */ /* 0x000ea20000000800 */
[----:B------:R-:W2:Y:S01]  /*db5a0*/  LDL.LU R239, [R1+0x5e8] ;  /* 0x0005e80001ef7983 */ /* 0x000ea20000300800 */
[----:B------:R-:W-:-:S03]  /*db5b0*/  IADD3 R16, R0, R14, RZ ;  /* 0x0000000e00107210 */ /* 0x000fc60007ffe0ff */
[----:B----4-:R4:W-:Y:S04]  /*db5c0*/  @P4 STG.E desc[UR60][R196.64], R232 ;  /* 0x000000e8c4004986 */ /* 0x0109e8000c10193c */
[----:B------:R1:W-:Y:S01]  /*db5d0*/  @P3 STG.E desc[UR60][R198.64], R246 ;  /* 0x000000f6c6003986 */ /* 0x0003e2000c10193c */
[----:B----4-:R-:W-:-:S04]  /*db5e0*/  IMAD.WIDE R196, R0, 0x4, R4 ;  /* 0x0000000400c47825 */ /* 0x010fc800078e0204 */
[----:B-1----:R-:W-:Y:S01]  /*db5f0*/  IMAD.WIDE R198, R0, 0x4, R6 ;  /* 0x0000000400c67825 */ /* 0x002fe200078e0206 */
[----:B------:R-:W-:Y:S02]  /*db600*/  ISETP.LT.AND P4, PT, R17, R245, !P2 ;  /* 0x000000f51100720c */ /* 0x000fe40005781270 */
[----:B------:R-:W-:Y:S01]  /*db610*/  ISETP.LT.AND P3, PT, R13, R234, !P2 ;  /* 0x000000ea0d00720c */ /* 0x000fe20005761270 */
[----:B------:R-:W1:Y:S01]  /*db620*/  LDC R246, c[0x0][0x22c] ;  /* 0x00008b00fff67b82 */ /* 0x000e620000000800 */
[----:B------:R4:W-:Y:S01]  /*db630*/  @P5 STG.E desc[UR60][R196.64], R247 ;  /* 0x000000f7c4005986 */ /* 0x0009e2000c10193c */
[----:B------:R-:W-:-:S03]  /*db640*/  ISETP.LT.AND P5, PT, R11, R244, !P2 ;  /* 0x000000f40b00720c */ /* 0x000fc600057a1270 */
[----:B------:R-:W2:Y:S04]  /*db650*/  LDL.LU R244, [R1+0x11e8] ;  /* 0x0011e80001f47983 */ /* 0x000ea80000300800 */
[----:B------:R4:W-:Y:S01]  /*db660*/  @P0 STG.E desc[UR60][R198.64], R252 ;  /* 0x000000fcc6000986 */ /* 0x0009e2000c10193c */
[----:B---3--:R-:W-:Y:S02]  /*db670*/  ISETP.GE.AND P0, PT, R233, R238, PT ;  /* 0x000000eee900720c */ /* 0x008fe40003f06270 */
[----:B------:R-:W-:Y:S01]  /*db680*/  IADD3 R232, R10, 0xf6, RZ ;  /* 0x000000f60ae87810 */ /* 0x000fe20007ffe0ff */
[----:B------:R-:W3:Y:S08]  /*db690*/  LDC R234, c[0x0][0x228] ;  /* 0x00008a00ffea7b82 */ /* 0x000ef00000000800 */
[----:B----4-:R-:W4:Y:S08]  /*db6a0*/  LDC R247, c[0x0][0x228] ;  /* 0x00008a00fff77b82 */ /* 0x010f300000000800 */
[----:B------:R-:W1:Y:S01]  /*db6b0*/  LDC R245, c[0x0][0x228] ;  /* 0x00008a00fff57b82 */ /* 0x000e620000000800 */
[----:B------:R-:W-:Y:S01]  /*db6c0*/  IMAD.WIDE R196, R0, 0x4, R8 ;  /* 0x0000000400c47825 */ /* 0x000fe200078e0208 */
[----:B------:R-:W3:Y:S04]  /*db6d0*/  LDL.LU R252, [R1+0x19dc] ;  /* 0x0019dc0001fc7983 */ /* 0x000ee80000300800 */
[----:B------:R-:W4:Y:S04]  /*db6e0*/  LDL.LU R0, [R1+0x9e8] ;  /* 0x0009e80001007983 */ /* 0x000f280000300800 */
[----:B------:R-:W2:Y:S01]  /*db6f0*/  LDL.LU R238, [R1+0xdd8] ;  /* 0x000dd80001ee7983 */ /* 0x000ea20000300800 */
[----:B------:R-:W-:Y:S01]  /*db700*/  ISETP.LT.AND P2, PT, R15, R236, !P2 ;  /* 0x000000ec0f00720c */ /* 0x000fe20005741270 */
[----:B------:R-:W-:-:S02]  /*db710*/  IMAD.WIDE R198, R16, 0x4, R2 ;  /* 0x0000000410c67825 */ /* 0x000fc400078e0202 */
[----:B------:R-:W3:Y:S01]  /*db720*/  LDL.LU R236, [R1+0x1e8] ;  /* 0x0001e80001ec7983 */ /* 0x000ee20000300800 */
[----:B------:R-:W1:Y:S03]  /*db730*/  LDC R233, c[0x0][0x228] ;  /* 0x00008a00ffe97b82 */ /* 0x000e660000000800 */
[----:B--2---:R2:W-:Y:S04]  /*db740*/  @P6 STG.E desc[UR60][R196.64], R238 ;  /* 0x000000eec4006986 */ /* 0x0045e8000c10193c */
[----:B------:R1:W-:Y:S01]  /*db750*/  @P5 STG.E desc[UR60][R198.64], R244 ;  /* 0x000000f4c6005986 */ /* 0x0003e2000c10193c */
[----:B------:R-:W-:Y:S01]  /*db760*/  ISETP.GE.AND P6, PT, R232, R237, PT ;  /* 0x000000ede800720c */ /* 0x000fe20003fc6270 */
[----:B------:R-:W-:Y:S01]  /*db770*/  VIADD R232, R10, 0xf7 ;  /* 0x000000f70ae87836 */ /* 0x000fe20000000000 */
[----:B------:R-:W3:Y:S01]  /*db780*/  LDC R237, c[0x0][0x22c] ;  /* 0x00008b00ffed7b82 */ /* 0x000ee20000000800 */
[----:B--2---:R-:W-:-:S04]  /*db790*/  IMAD.WIDE R196, R16, 0x4, R4 ;  /* 0x0000000410c47825 */ /* 0x004fc800078e0204 */
[----:B-1----:R-:W-:-:S03]  /*db7a0*/  IMAD.WIDE R198, R16, 0x4, R6 ;  /* 0x0000000410c67825 */ /* 0x002fc600078e0206 */
[----:B------:R-:W1:Y:S08]  /*db7b0*/  LDC R244, c[0x0][0x228] ;  /* 0x00008a00fff47b82 */ /* 0x000e700000000800 */
[----:B------:R-:W2:Y:S01]  /*db7c0*/  LDC R238, c[0x0][0x228] ;  /* 0x00008a00ffee7b82 */ /* 0x000ea20000000800 */
[----:B----4-:R4:W-:Y:S04]  /*db7d0*/  @P3 STG.E desc[UR60][R196.64], R0 ;  /* 0x00000000c4003986 */ /* 0x0109e8000c10193c */
[----:B------:R3:W-:Y:S01]  /*db7e0*/  @P4 STG.E desc[UR60][R198.64], R239 ;  /* 0x000000efc6004986 */ /* 0x0007e2000c10193c */
[----:B------:R-:W-:Y:S01]  /*db7f0*/  ISETP.LT.AND P4, PT, R17, R247, !P6 ;  /* 0x000000f71100720c */ /* 0x000fe20007781270 */
[C---:B----4-:R-:W-:Y:S01]  /*db800*/  IMAD.WIDE R196, R16.reuse, 0x4, R8 ;  /* 0x0000000410c47825 */ /* 0x050fe200078e0208 */
[----:B------:R-:W-:-:S02]  /*db810*/  IADD3 R0, R16, R14, RZ ;  /* 0x0000000e10007210 */ /* 0x000fc40007ffe0ff */
[----:B---3--:R-:W-:Y:S01]  /*db820*/  ISETP.LT.AND P3, PT, R11, R234, !P6 ;  /* 0x000000ea0b00720c */ /* 0x008fe20007761270 */
[----:B------:R-:W3:Y:S04]  /*db830*/  LDL.LU R16, [R1+0x15dc] ;  /* 0x0015dc0001107983 */ /* 0x000ee80000300800 */
[----:B------:R4:W-:Y:S04]  /*db840*/  @P2 STG.E desc[UR60][R196.64], R236 ;  /* 0x000000ecc4002986 */ /* 0x0009e8000c10193c */
[----:B------:R-:W2:Y:S01]  /*db850*/  LDL.LU R247, [R1+0xddc] ;  /* 0x000ddc0001f77983 */ /* 0x000ea20000300800 */
[----:B------:R-:W-:-:S02]  /*db860*/  ISETP.GE.AND P2, PT, R232, R246, PT ;  /* 0x000000f6e800720c */ /* 0x000fc40003f46270 */
[----:B------:R-:W-:Y:S01]  /*db870*/  ISETP.LT.AND P5, PT, R13, R235, !P6 ;  /* 0x000000eb0d00720c */ /* 0x000fe200077a1270 */
[----:B------:R-:W3:Y:S01]  /*db880*/  LDL.LU R232, [R1+0x1dcc] ;  /* 0x001dcc0001e87983 */ /* 0x000ee20000300800 */
[C---:B------:R-:W-:Y:S01]  /*db890*/  IMAD.WIDE R198, R0.reuse, 0x4, R2 ;  /* 0x0000000400c67825 */ /* 0x040fe200078e0202 */
[----:B------:R-:W-:Y:S02]  /*db8a0*/  ISETP.LT.AND P6, PT, R15, R245, !P6 ;  /* 0x000000f50f00720c */ /* 0x000fe400077c1270 */
[----:B------:R-:W2:Y:S01]  /*db8b0*/  LDL.LU R246, [R1+0x5ec] ;  /* 0x0005ec0001f67983 */ /* 0x000ea20000300800 */
[----:B------:R-:W2:Y:S08]  /*db8c0*/  LDC R239, c[0x0][0x228] ;  /* 0x00008a00ffef7b82 */ /* 0x000eb00000000800 */
[----:B------:R-:W2:Y:S08]  /*db8d0*/  LDC R234, c[0x0][0x228] ;  /* 0x00008a00ffea7b82 */ /* 0x000eb00000000800 */
[----:B------:R-:W2:Y:S01]  /*db8e0*/  LDC R235, c[0x0][0x228] ;  /* 0x00008a00ffeb7b82 */ /* 0x000ea20000000800 */
[----:B------:R1:W-:Y:S01]  /*db8f0*/  @P3 STG.E desc[UR60][R198.64], R252 ;  /* 0x000000fcc6003986 */ /* 0x0003e2000c10193c */
[----:B----4-:R-:W-:Y:S01]  /*db900*/  IMAD.WIDE R196, R0, 0x4, R4 ;  /* 0x0000000400c47825 */ /* 0x010fe200078e0204 */
[----:B-1----:R-:W-:-:S05]  /*db910*/  ISETP.LT.AND P3, PT, R13, R244, !P2 ;  /* 0x000000f40d00720c */ /* 0x002fca0005761270 */
[----:B------:R-:W1:Y:S08]  /*db920*/  LDC R236, c[0x0][0x228] ;  /* 0x00008a00ffec7b82 */ /* 0x000e700000000800 */
[----:B------:R-:W4:Y:S01]  /*db930*/  LDC R245, c[0x0][0x228] ;  /* 0x00008a00fff57b82 */ /* 0x000f220000000800 */
[C---:B------:R-:W-:Y:S01]  /*db940*/  IMAD.WIDE R198, R0.reuse, 0x4, R6 ;  /* 0x0000000400c67825 */ /* 0x040fe200078e0206 */
[----:B------:R-:W4:Y:S04]  /*db950*/  LDL.LU R252, [R1+0x1ec] ;  /* 0x0001ec0001fc7983 */ /* 0x000f280000300800 */
[----:B------:R-:W4:Y:S04]  /*db960*/  LDL.LU R244, [R1+0x1dd0] ;  /* 0x001dd00001f47983 */ /* 0x000f280000300800 */
[----:B---3--:R3:W-:Y:S04]  /*db970*/  @P5 STG.E desc[UR60][R196.64], R232 ;  /* 0x000000e8c4005986 */ /* 0x0087e8000c10193c */
[----:B------:R1:W-:Y:S01]  /*db980*/  @P4 STG.E desc[UR60][R198.64], R16 ;  /* 0x00000010c6004986 */ /* 0x0003e2000c10193c */
[----:B---3--:R-:W-:-:S04]  /*db990*/  IMAD.WIDE R196, R0, 0x4, R8 ;  /* 0x0000000400c47825 */ /* 0x008fc800078e0208 */
[----:B-1----:R-:W-:Y:S01]  /*db9a0*/  VIADD R16, R10, 0xf8 ;  /* 0x000000f80a107836 */ /* 0x002fe20000000000 */
[----:B--2---:R1:W-:Y:S04]  /*db9b0*/  @P6 STG.E desc[UR60][R196.64], R247 ;  /* 0x000000f7c4006986 */ /* 0x0043e8000c10193c */
[----:B------:R-:W-:Y:S01]  /*db9c0*/  ISETP.GE.AND P6, PT, R16, R237, PT ;  /* 0x000000ed1000720c */ /* 0x000fe20003fc6270 */
[----:B-1----:R-:W2:Y:S04]  /*db9d0*/  LDL.LU R247, [R1+0x19e0] ;  /* 0x0019e00001f77983 */ /* 0x002ea80000300800 */
[----:B------:R-:W3:Y:S04]  /*db9e0*/  LDL.LU R16, [R1+0x11ec] ;  /* 0x0011ec0001107983 */ /* 0x000ee80000300800 */
[----:B------:R-:W4:Y:S01]  /*db9f0*/  LDL.LU R237, [R1+0x9ec] ;  /* 0x0009ec0001ed7983 */ /* 0x000f220000300800 */
[----:B------:R-:W-:-:S02]  /*dba00*/  ISETP.LT.AND P5, PT, R11, R238, !P2 ;  /* 0x000000ee0b00720c */ /* 0x000fc400057a1270 */
[----:B------:R-:W-:Y:S02]  /*dba10*/  IADD3 R0, R0, R14, RZ ;  /* 0x0000000e00007210 */ /* 0x000fe40007ffe0ff */
[----:B------:R-:W-:Y:S01]  /*dba20*/  ISETP.LT.AND P4, PT, R17, R239, !P2 ;  /* 0x000000ef1100720c */ /* 0x000fe20005781270 */
[----:B------:R-:W1:Y:S02]  /*dba30*/  LDC R238, c[0x0][0x228] ;  /* 0x00008a00ffee7b82 */ /* 0x000e640000000800 */
[----:B------:R-:W-:-:S04]  /*dba40*/  IMAD.WIDE R196, R0, 0x4, R2 ;  /* 0x0000000400c47825 */ /* 0x000fc800078e0202 */
[----:B------:R-:W-:Y:S01]  /*dba50*/  IMAD.WIDE R198, R0, 0x4, R4 ;  /* 0x0000000400c67825 */ /* 0x000fe200078e0204 */
[----:B------:R-:W-:-:S03]  /*dba60*/  ISETP.LT.AND P2, PT, R15, R233, !P2 ;  /* 0x000000e90f00720c */ /* 0x000fc60005741270 */
[C---:B------:R-:W-:Y:S01]  /*dba70*/  IMAD.WIDE R232, R0.reuse, 0x4, R6 ;  /* 0x0000000400e87825 */ /* 0x040fe200078e0206 */
[----:B------:R-:W1:Y:S01]  /*dba80*/  LDC R239, c[0x0][0x228] ;  /* 0x00008a00ffef7b82 */ /* 0x000e620000000800 */
[----:B---3--:R3:W-:Y:S04]  /*dba90*/  @P5 STG.E desc[UR60][R196.64], R16 ;  /* 0x00000010c4005986 */ /* 0x0087e8000c10193c */
[----:B----4-:R4:W-:Y:S01]  /*dbaa0*/  @P3 STG.E desc[UR60][R198.64], R237 ;  /* 0x000000edc6003986 */ /* 0x0109e2000c10193c */
[C---:B---3--:R-:W-:Y:S02]  /*dbab0*/  IMAD.IADD R16, R0.reuse, 0x1, R14 ;  /* 0x0000000100107824 */ /* 0x048fe400078e020e */
[----:B----4-:R-:W-:Y:S01]  /*dbac0*/  IMAD.WIDE R198, R0, 0x4, R8 ;  /* 0x0000000400c67825 */ /* 0x010fe200078e0208 */
[----:B------:R-:W3:Y:S01]  /*dbad0*/  LDC R237, c[0x0][0x22c] ;  /* 0x00008b00ffed7b82 */ /* 0x000ee20000000800 */
[----:B------:R-:W4:Y:S04]  /*dbae0*/  LDL.LU R0, [R1+0x15e0] ;  /* 0x0015e00001007983 */ /* 0x000f280000300800 */
[----:B------:R1:W-:Y:S01]  /*dbaf0*/  @P4 STG.E desc[UR60][R232.64], R246 ;  /* 0x000000f6e8004986 */ /* 0x0003e2000c10193c */
[----:B------:R-:W-:-:S02]  /*dbb00*/  ISETP.LT.AND P4, PT, R11, R234, !P6 ;  /* 0x000000ea0b00720c */ /* 0x000fc40007781270 */
[----:B------:R-:W-:Y:S02]  /*dbb10*/  ISETP.LT.AND P3, PT, R13, R235, !P6 ;  /* 0x000000eb0d00720c */ /* 0x000fe40007761270 */
[----:B------:R-:W-:Y:S01]  /*dbb20*/  ISETP.LT.AND P5, PT, R17, R236, !P6 ;  /* 0x000000ec1100720c */ /* 0x000fe200077a1270 */
[----:B------:R2:W-:Y:S01]  /*dbb30*/  @P2 STG.E desc[UR60][R198.64], R252 ;  /* 0x000000fcc6002986 */ /* 0x0005e2000c10193c */
[C---:B------:R-:W-:Y:S01]  /*dbb40*/  IMAD.WIDE R234, R16.reuse, 0x4, R6 ;  /* 0x0000000410ea7825 */ /* 0x040fe200078e0206 */
[----:B------:R-:W3:Y:S08]  /*dbb50*/  LDC.64 R196, c[0x0][0x228] ;  /* 0x00008a00ffc47b82 */ /* 0x000ef00000000a00 */
[----:B------:R-:W3:Y:S08]  /*dbb60*/  LDC R236, c[0x0][0x228] ;  /* 0x00008a00ffec7b82 */ /* 0x000ef00000000800 */
[----:B-1----:R-:W1:Y:S01]  /*dbb70*/  LDC R246, c[0x0][0x228] ;  /* 0x00008a00fff67b82 */ /* 0x002e620000000800 */
[----:B------:R-:W-:-:S04]  /*dbb80*/  IMAD.WIDE R232, R16, 0x4, R4 ;  /* 0x0000000410e87825 */ /* 0x000fc800078e0204 */
[----:B--2---:R-:W-:Y:S01]  /*dbb90*/  IMAD.WIDE R198, R16, 0x4, R2 ;  /* 0x0000000410c67825 */ /* 0x004fe200078e0202 */
[----:B------:R-:W2:Y:S04]  /*dbba0*/  LDL.LU R252, [R1+0x5f0] ;  /* 0x0005f00001fc7983 */ /* 0x000ea80000300800 */
[----:B------:R3:W-:Y:S04]  /*dbbb0*/  @P4 STG.E desc[UR60][R198.64], R244 ;  /* 0x000000f4c6004986 */ /* 0x0007e8000c10193c */
[----:B------:R3:W-:Y:S01]  /*dbbc0*/  @P3 STG.E desc[UR60][R232.64], R247 ;  /* 0x000000f7e8003986 */ /* 0x0007e2000c10193c */
[----:B------:R-:W-:-:S02]  /*dbbd0*/  ISETP.LT.AND P6, PT, R15, R238, !P6 ;  /* 0x000000ee0f00720c */ /* 0x000fc400077c1270 */
[----:B------:R-:W-:Y:S01]  /*dbbe0*/  ISETP.LT.AND P3, PT, R11, R239, !P0 ;  /* 0x000000ef0b00720c */ /* 0x000fe20004761270 */
[----:B------:R-:W2:Y:S01]  /*dbbf0*/  LDL.LU R238, [R1+0x11f0] ;  /* 0x0011f00001ee7983 */ /* 0x000ea20000300800 */
[----:B---3--:R-:W3:Y:S03]  /*dbc00*/  LDC R244, c[0x0][0x228] ;  /* 0x00008a00fff47b82 */ /* 0x008ee60000000800 */
[----:B------:R-:W2:Y:S04]  /*dbc10*/  LDL.LU R247, [R1+0x9f0] ;  /* 0x0009f00001f77983 */ /* 0x000ea80000300800 */
[----:B------:R-:W2:Y:S04]  /*dbc20*/  LDL.LU R239, [R1+0x1dd4] ;  /* 0x001dd40001ef7983 */ /* 0x000ea80000300800 */
[----:B----4-:R4:W-:Y:S02]  /*dbc30*/  @P5 STG.E desc[UR60][R234.64], R0 ;  /* 0x00000000ea005986 */ /* 0x0109e4000c10193c */
[----:B----4-:R-:W-:Y:S01]  /*dbc40*/  VIADD R234, R10, 0xfd ;  /* 0x000000fd0aea7836 */ /* 0x010fe20000000000 */
[----:B------:R-:W-:Y:S01]  /*dbc50*/  ISETP.LT.AND P2, PT, R17, R245, !P0 ;  /* 0x000000f51100720c */ /* 0x000fe20004741270 */
[----:B------:R-:W4:Y:S08]  /*dbc60*/  LDC R235, c[0x0][0x228] ;  /* 0x00008a00ffeb7b82 */ /* 0x000f300000000800 */
[----:B------:R-:W1:Y:S01]  /*dbc70*/  LDC R245, c[0x0][0x228] ;  /* 0x00008a00fff57b82 */ /* 0x000e620000000800 */
[----:B------:R-:W-:-:S02]  /*dbc80*/  ISETP.GE.AND P5, PT, R234, R237, PT ;  /* 0x000000edea00720c */ /* 0x000fc40003fa6270 */
[----:B------:R-:W2:Y:S04]  /*dbc90*/  LDL.LU R234, [R1+0xde0] ;  /* 0x000de00001ea7983 */ /* 0x000ea80000300800 */
[----:B------:R-:W4:Y:S01]  /*dbca0*/  LDL.LU R237, [R1+0x1f0] ;  /* 0x0001f00001ed7983 */ /* 0x000f220000300800 */
[C---:B------:R-:W-:Y:S02]  /*dbcb0*/  IADD3 R0, R16.reuse, R14, RZ ;  /* 0x0000000e10007210 */ /* 0x040fe40007ffe0ff */
[----:B---3--:R-:W-:Y:S01]  /*dbcc0*/  ISETP.LT.AND P4, PT, R13, R244, !P0 ;  /* 0x000000f40d00720c */ /* 0x008fe20004781270 */
[----:B------:R-:W-:Y:S01]  /*dbcd0*/  IMAD.WIDE R198, R16, 0x4, R8 ;  /* 0x0000000410c67825 */ /* 0x000fe200078e0208 */
[----:B------:R-:W3:Y:S03]  /*dbce0*/  LDC R244, c[0x0][0x22c] ;  /* 0x00008b00fff47b82 */ /* 0x000ee60000000800 */
[----:B------:R-:W-:Y:S01]  /*dbcf0*/  IMAD.WIDE R232, R0, 0x4, R2 ;  /* 0x0000000400e87825 */ /* 0x000fe200078e0202 */
[----:B------:R-:W-:-:S02]  /*dbd00*/  IADD3 R16, R10, 0xfa, RZ ;  /* 0x000000fa0a107810 */ /* 0x000fc40007ffe0ff */
[----:B------:R-:W-:Y:S02]  /*dbd10*/  ISETP.LT.AND P0, PT, R15, R236, !P0 ;  /* 0x000000ec0f00720c */ /* 0x000fe40004701270 */
[----:B------:R-:W3:Y:S01]  /*dbd20*/  LDC R236, c[0x0][0x228] ;  /* 0x00008a00ffec7b82 */ /* 0x000ee20000000800 */
[----:B--2---:R2:W-:Y:S04]  /*dbd30*/  @P6 STG.E desc[UR60][R198.64], R234 ;  /* 0x000000eac6006986 */ /* 0x0045e8000c10193c */
[----:B------:R1:W-:Y:S01]  /*dbd40*/  @P3 STG.E desc[UR60][R232.64], R238 ;  /* 0x000000eee8003986 */ /* 0x0003e2000c10193c */
[----:B------:R-:W-:Y:S01]  /*dbd50*/  ISETP.GE.AND P6, PT, R16, R197, PT ;  /* 0x000000c51000720c */ /* 0x000fe20003fc6270 */
[----:B--2---:R-:W-:-:S04]  /*dbd60*/  IMAD.WIDE R198, R0, 0x4, R4 ;  /* 0x0000000400c67825 */ /* 0x004fc800078e0204 */
[----:B-1----:R-:W-:Y:S01]  /*dbd70*/  IMAD.WIDE R232, R0, 0x4, R6 ;  /* 0x0000000400e87825 */ /* 0x002fe200078e0206 */
[----:B------:R-:W1:Y:S01]  /*dbd80*/  LDC R238, c[0x0][0x228] ;  /* 0x00008a00ffee7b82 */ /* 0x000e620000000800 */
[----:B------:R2:W-:Y:S01]  /*dbd90*/  @P4 STG.E desc[UR60][R198.64], R252 ;  /* 0x000000fcc6004986 */ /* 0x0005e2000c10193c */
[----:B------:R-:W-:-:S03]  /*dbda0*/  ISETP.LT.AND P4, PT, R11, R245, !P6 ;  /* 0x000000f50b00720c */ /* 0x000fc60007781270 */
[----:B----4-:R4:W-:Y:S01]  /*dbdb0*/  @P2 STG.E desc[UR60][R232.64], R237 ;  /* 0x000000ede8002986 */ /* 0x0109e2000c10193c */
[----:B------:R-:W-:Y:S02]  /*dbdc0*/  ISETP.LT.AND P3, PT, R17, R246, !P6 ;  /* 0x000000f61100720c */ /* 0x000fe40007761270 */
[----:B------:R-:W-:Y:S01]  /*dbdd0*/  ISETP.LT.AND P2, PT, R13, R235, !P6 ;  /* 0x000000eb0d00720c */ /* 0x000fe20007741270 */
[----:B------:R-:W-:Y:S01]  /*dbde0*/  VIADD R16, R10, 0xfb ;  /* 0x000000fb0a107836 */ /* 0x000fe20000000000 */
[----:B------:R-:W-:Y:S01]  /*dbdf0*/  ISETP.LT.AND P6, PT, R15, R196, !P6 ;  /* 0x000000c40f00720c */ /* 0x000fe200077c1270 */
[----:B------:R-:W1:Y:S08]  /*dbe00*/  LDC R245, c[0x0][0x228] ;  /* 0x00008a00fff57b82 */ /* 0x000e700000000800 */
[----:B--2---:R-:W2:Y:S08]  /*dbe10*/  LDC.64 R198, c[0x0][0x228] ;  /* 0x00008a00ffc67b82 */ /* 0x004eb00000000a00 */
[----:B----4-:R-:W4:Y:S08]  /*dbe20*/  LDC R237, c[0x0][0x228] ;  /* 0x00008a00ffed7b82 */ /* 0x010f300000000800 */
[----:B------:R-:W4:Y:S01]  /*dbe30*/  LDC R246, c[0x0][0x228] ;  /* 0x00008a00fff67b82 */ /* 0x000f220000000800 */
[----:B------:R-:W2:Y:S01]  /*dbe40*/  LDL.LU R252, [R1+0xde4] ;  /* 0x000de40001fc7983 */ /* 0x000ea20000300800 */
[C---:B------:R-:W-:Y:S01]  /*dbe50*/  IMAD.WIDE R232, R0.reuse, 0x4, R8 ;  /* 0x0000000400e87825 */ /* 0x040fe200078e0208 */
[----:B------:R-:W-:-:S05]  /*dbe60*/  IADD3 R0, R0, R14, RZ ;  /* 0x0000000e00007210 */ /* 0x000fca0007ffe0ff */
[----:B------:R-:W-:Y:S01]  /*dbe70*/  IMAD.WIDE R196, R0, 0x4, R2 ;  /* 0x0000000400c47825 */ /* 0x000fe200078e0202 */
[----:B------:R1:W-:Y:S01]  /*dbe80*/  @P0 STG.E desc[UR60][R232.64], R247 ;  /* 0x000000f7e8000986 */ /* 0x0003e2000c10193c */
[----:B---3--:R-:W-:Y:S02]  /*dbe90*/  ISETP.GE.AND P0, PT, R16, R244, PT ;  /* 0x000000f41000720c */ /* 0x008fe40003f06270 */
[C---:B------:R-:W-:Y:S01]  /*dbea0*/  IMAD.WIDE R234, R0.reuse, 0x4, R6 ;  /* 0x0000000400ea7825 */ /* 0x040fe200078e0206 */
[----:B------:R-:W3:Y:S01]  /*dbeb0*/  LDC R244, c[0x0][0x228] ;  /* 0x00008a00fff47b82 */ /* 0x000ee20000000800 */
[----:B------:R1:W-:Y:S04]  /*dbec0*/  @P4 STG.E desc[UR60][R196.64], R239 ;  /* 0x000000efc4004986 */ /* 0x0003e8000c10193c */
[----:B-1----:R-:W3:Y:S04]  /*dbed0*/  LDL.LU R247, [R1+0x1f4] ;  /* 0x0001f40001f77983 */ /* 0x002ee80000300800 */
[----:B------:R-:W4:Y:S04]  /*dbee0*/  LDL.LU R16, [R1+0x15e4] ;  /* 0x0015e40001107983 */ /* 0x000f280000300800 */
[----:B------:R-:W2:Y:S01]  /*dbef0*/  LDL.LU R197, [R1+0x19e4] ;  /* 0x0019e40001c57983 */ /* 0x000ea20000300800 */
[----:B------:R-:W-:Y:S01]  /*dbf00*/  IMAD.WIDE R232, R0, 0x4, R4 ;  /* 0x0000000400e87825 */ /* 0x000fe200078e0204 */
[----:B------:R-:W1:Y:S04]  /*dbf10*/  LDC R239, c[0x0][0x228] ;  /* 0x00008a00ffef7b82 */ /* 0x000e680000000800 */
[----:B--2---:R2:W-:Y:S04]  /*dbf20*/  @P2 STG.E desc[UR60][R232.64], R197 ;  /* 0x000000c5e8002986 */ /* 0x0045e8000c10193c */
[----:B----4-:R4:W-:Y:S01]  /*dbf30*/  @P3 STG.E desc[UR60][R234.64], R16 ;  /* 0x00000010ea003986 */ /* 0x0109e2000c10193c */
[----:B------:R-:W-:-:S03]  /*dbf40*/  ISETP.LT.AND P3, PT, R17, R236, !P0 ;  /* 0x000000ec1100720c */ /* 0x000fc60004761270 */
[----:B------:R-:W3:Y:S01]  /*dbf50*/  LDL.LU R236, [R1+0x5f4] ;  /* 0x0005f40001ec7983 */ /* 0x000ee20000300800 */
[----:B--2---:R-:W-:-:S04]  /*dbf60*/  IMAD.WIDE R196, R0, 0x4, R8 ;  /* 0x0000000400c47825 */ /* 0x004fc800078e0208 */
[----:B----4-:R-:W-:Y:S01]  /*dbf70*/  VIADD R16, R10, 0xfc ;  /* 0x000000fc0a107836 */ /* 0x010fe20000000000 */
[----:B------:R2:W-:Y:S04]  /*dbf80*/  @P6 STG.E desc[UR60][R196.64], R252 ;  /* 0x000000fcc4006986 */ /* 0x0005e8000c10193c */
[----:B------:R-:W-:Y:S01]  /*dbf90*/  ISETP.GE.AND P6, PT, R16, R199, PT ;  /* 0x000000c71000720c */ /* 0x000fe20003fc6270 */
[----:B--2---:R-:W2:Y:S04]  /*dbfa0*/  LDL.LU R252, [R1+0x19e8] ;  /* 0x0019e80001fc7983 */ /* 0x004ea80000300800 */
[----:B------:R-:W4:Y:S01]  /*dbfb0*/  LDL.LU R16, [R1+0x11f4] ;  /* 0x0011f40001107983 */ /* 0x000f220000300800 */
[----:B------:R-:W-:-:S02]  /*dbfc0*/  ISETP.LT.AND P2, PT, R11, R238, !P0 ;  /* 0x000000ee0b00720c */ /* 0x000fc40004741270 */
[----:B-1----:R-:W-:Y:S02]  /*dbfd0*/  ISETP.LT.AND P4, PT, R13, R239, !P0 ;  /* 0x000000ef0d00720c */ /* 0x002fe40004781270 */
[----:B------:R-:W-:Y:S01]  /*dbfe0*/  IADD3 R0, R0, R14, RZ ;  /* 0x0000000e00007210 */ /* 0x000fe20007ffe0ff */
[----:B------:R-:W2:Y:S01]  /*dbff0*/  LDL.LU R199, [R1+0x9f4] ;  /* 0x0009f40001c77983 */ /* 0x000ea20000300800 */
[----:B------:R-:W1:Y:S08]  /*dc000*/  LDC R238, c[0x0][0x228] ;  /* 0x00008a00ffee7b82 */ /* 0x000e700000000800 */
[----:B------:R-:W1:Y:S01]  /*dc010*/  LDC R239, c[0x0][0x228] ;  /* 0x00008a00ffef7b82 */ /* 0x000e620000000800 */
[----:B------:R-:W-:-:S04]  /*dc020*/  IMAD.WIDE R196, R0, 0x4, R2 ;  /* 0x0000000400c47825 */ /* 0x000fc800078e0202 */
[----:B------:R-:W-:-:S04]  /*dc030*/  IMAD.WIDE R232, R0, 0x4, R4 ;  /* 0x0000000400e87825 */ /* 0x000fc800078e0204 */
[----:B------:R-:W-:Y:S01]  /*dc040*/  IMAD.WIDE R234, R0, 0x4, R6 ;  /* 0x0000000400ea7825 */ /* 0x000fe200078e0206 */
[----:B------:R-:W-:Y:S02]  /*dc050*/  ISETP.LT.AND P0, PT, R15, R237, !P0 ;  /* 0x000000ed0f00720c */ /* 0x000fe40004701270 */
[----:B------:R-:W1:Y:S01]  /*dc060*/  LDC R237, c[0x0][0x228] ;  /* 0x00008a00ffed7b82 */ /* 0x000e620000000800 */
[----:B----4-:R4:W-:Y:S04]  /*dc070*/  @P2 STG.E desc[UR60][R196.64], R16 ;  /* 0x00000010c4002986 */ /* 0x0109e8000c10193c */
[----:B---3--:R3:W-:Y:S04]  /*dc080*/  @P4 STG.E desc[UR60][R232.64], R236 ;  /* 0x000000ece8004986 */ /* 0x0087e8000c10193c */
[----:B------:R1:W-:Y:S01]  /*dc090*/  @P3 STG.E desc[UR60][R234.64], R247 ;  /* 0x000000f7ea003986 */ /* 0x0003e2000c10193c */
[----:B------:R-:W-:-:S03]  /*dc0a0*/  ISETP.LT.AND P3, PT, R11, R244, !P6 ;  /* 0x000000f40b00720c */ /* 0x000fc60007761270 */
[----:B------:R-:W2:Y:S01]  /*dc0b0*/  LDL.LU R244, [R1+0x15e8] ;  /* 0x0015e80001f47983 */ /* 0x000ea20000300800 */
[C---:B----4-:R-:W-:Y:S02]  /*dc0c0*/  IMAD.IADD R16, R0.reuse, 0x1, R14 ;  /* 0x0000000100107824 */ /* 0x050fe400078e020e */
[----:B---3--:R-:W-:Y:S01]  /*dc0d0*/  IMAD.WIDE R232, R0, 0x4, R8 ;  /* 0x0000000400e87825 */ /* 0x008fe200078e0208 */
[----:B-1----:R-:W1:Y:S01]  /*dc0e0*/  LDC R247, c[0x0][0x22c] ;  /* 0x00008b00fff77b82 */ /* 0x002e620000000800 */
[----:B------:R-:W3:Y:S01]  /*dc0f0*/  LDL.LU R0, [R1+0x1dd8] ;  /* 0x001dd80001007983 */ /* 0x000ee20000300800 */
[----:B------:R-:W-:Y:S02]  /*dc100*/  ISETP.LT.AND P4, PT, R13, R245, !P6 ;  /* 0x000000f50d00720c */ /* 0x000fe40007781270 */
[----:B------:R-:W-:Y:S01]  /*dc110*/  ISETP.LT.AND P2, PT, R17, R246, !P6 ;  /* 0x000000f61100720c */ /* 0x000fe20007741270 */
[----:B--2---:R2:W-:Y:S01]  /*dc120*/  @P0 STG.E desc[UR60][R232.64], R199 ;  /* 0x000000c7e8000986 */ /* 0x0045e2000c10193c */
[----:B------:R-:W-:Y:S01]  /*dc130*/  ISETP.LT.AND P6, PT, R15, R198, !P6 ;  /* 0x000000c60f00720c */ /* 0x000fe200077c1270 */
[C---:B------:R-:W-:Y:S01]  /*dc140*/  IMAD.WIDE R234, R16.reuse, 0x4, R6 ;  /* 0x0000000410ea7825 */ /* 0x040fe200078e0206 */
[----:B------:R-:W4:Y:S08]  /*dc150*/  LDC R236, c[0x0][0x228] ;  /* 0x00008a00ffec7b82 */ /* 0x000f300000000800 */
[----:B------:R-:W4:Y:S08]  /*dc160*/  LDC.64 R196, c[0x0][0x228] ;  /* 0x00008a00ffc47b82 */ /* 0x000f300000000a00 */
[----:B------:R-:W4:Y:S01]  /*dc170*/  LDC R245, c[0x0][0x228] ;  /* 0x00008a00fff57b82 */ /* 0x000f220000000800 */
[----:B--2---:R-:W-:-:S07]  /*dc180*/  IMAD.WIDE R198, R16, 0x4, R2 ;  /* 0x0000000410c67825 */ /* 0x004fce00078e0202 */
[----:B------:R-:W2:Y:S01]  /*dc190*/  LDC R246, c[0x0][0x228] ;  /* 0x00008a00fff67b82 */ /* 0x000ea20000000800 */
[----:B------:R-:W-:Y:S01]  /*dc1a0*/  IMAD.WIDE R232, R16, 0x4, R4 ;  /* 0x0000000410e87825 */ /* 0x000fe200078e0204 */
[----:B------:R-:W-:Y:S01]  /*dc1b0*/  ISETP.LT.AND P0, PT, R17, R239, !P5 ;  /* 0x000000ef1100720c */ /* 0x000fe20006f01270 */
[----:B---3--:R-:W-:Y:S04]  /*dc1c0*/  @P3 STG.E desc[UR60][R198.64], R0 ;  /* 0x00000000c6003986 */ /* 0x008fe8000c10193c */
[----:B------:R3:W-:Y:S04]  /*dc1d0*/  @P4 STG.E desc[UR60][R232.64], R252 ;  /* 0x000000fce8004986 */ /* 0x0007e8000c10193c */
[----:B------:R1:W-:Y:S01]  /*dc1e0*/  @P2 STG.E desc[UR60][R234.64], R244 ;  /* 0x000000f4ea002986 */ /* 0x0003e2000c10193c */
[----:B------:R-:W-:-:S02]  /*dc1f0*/  ISETP.LT.AND P3, PT, R13, R238, !P5 ;  /* 0x000000ee0d00720c */ /* 0x000fc40006f61270 */
[----:B------:R-:W-:Y:S01]  /*dc200*/  ISETP.LT.AND P4, PT, R11, R237, !P5 ;  /* 0x000000ed0b00720c */ /* 0x000fe20006f81270 */
[----:B------:R-:W2:Y:S04]  /*dc210*/  LDL.LU R238, [R1+0x11f8] ;  /* 0x0011f80001ee7983 */ /* 0x000ea80000300800 */
[----:B---3--:R-:W3:Y:S01]  /*dc220*/  LDL.LU R252, [R1+0x9f8] ;  /* 0x0009f80001fc7983 */ /* 0x008ee20000300800 */
[----:B-1----:R-:W-:-:S03]  /*dc230*/  VIADD R234, R10, 0x101 ;  /* 0x000001010aea7836 */ /* 0x002fc60000000000 */
[----:B------:R-:W3:Y:S04]  /*dc240*/  LDL.LU R237, [R1+0x1f8] ;  /* 0x0001f80001ed7983 */ /* 0x000ee80000300800 */
[----:B------:R-:W3:Y:S01]  /*dc250*/  LDL.LU R239, [R1+0x1ddc] ;  /* 0x001ddc0001ef7983 */ /* 0x000ee20000300800 */
[----:B------:R-:W1:Y:S01]  /*dc260*/  LDC R244, c[0x0][0x22c] ;  /* 0x00008b00fff47b82 */ /* 0x000e620000000800 */
[----:B------:R-:W-:Y:S02]  /*dc270*/  IADD3 R0, R16, R14, RZ ;  /* 0x0000000e10007210 */ /* 0x000fe40007ffe0ff */
[----:B------:R-:W-:Y:S01]  /*dc280*/  ISETP.GE.AND P2, PT, R234, R247, PT ;  /* 0x000000f7ea00720c */ /* 0x000fe20003f46270 */
[----:B------:R-:W-:Y:S01]  /*dc290*/  IMAD.WIDE R198, R16, 0x4, R8 ;  /* 0x0000000410c67825 */ /* 0x000fe200078e0208 */
[----:B------:R-:W2:Y:S04]  /*dc2a0*/  LDL.LU R234, [R1+0xde8] ;  /* 0x000de80001ea7983 */ /* 0x000ea80000300800 */
[----:B------:R-:W3:Y:S01]  /*dc2b0*/  LDL.LU R247, [R1+0x5f8] ;  /* 0x0005f80001f77983 */ /* 0x000ee20000300800 */
[----:B----4-:R-:W-:Y:S01]  /*dc2c0*/  ISETP.LT.AND P5, PT, R15, R236, !P5 ;  /* 0x000000ec0f00720c */ /* 0x010fe20006fa1270 */
[----:B------:R-:W-:Y:S01]  /*dc2d0*/  IMAD.WIDE R232, R0, 0x4, R2 ;  /* 0x0000000400e87825 */ /* 0x000fe200078e0202 */
[----:B------:R-:W-:Y:S01]  /*dc2e0*/  IADD3 R16, R10, 0xfe, RZ ;  /* 0x000000fe0a107810 */ /* 0x000fe20007ffe0ff */
[----:B------:R-:W4:Y:S08]  /*dc2f0*/  LDC R235, c[0x0][0x228] ;  /* 0x00008a00ffeb7b82 */ /* 0x000f300000000800 */
[----:B------:R-:W1:Y:S01]  /*dc300*/  LDC R236, c[0x0][0x228] ;  /* 0x00008a00ffec7b82 */ /* 0x000e620000000800 */
[----:B--2---:R2:W-:Y:S04]  /*dc310*/  @P6 STG.E desc[UR60][R198.64], R234 ;  /* 0x000000eac6006986 */ /* 0x0045e8000c10193c */
[----:B------:R4:W-:Y:S01]  /*dc320*/  @P4 STG.E desc[UR60][R232.64], R238 ;  /* 0x000000eee8004986 */ /* 0x0009e2000c10193c */
[----:B------:R-:W-:Y:S01]  /*dc330*/  ISETP.GE.AND P6, PT, R16, R197, PT ;  /* 0x000000c51000720c */ /* 0x000fe20003fc6270 */
[----:B------:R-:W-:-:S02]  /*dc340*/  VIADD R16, R10, 0xff ;  /* 0x000000ff0a107836 */ /* 0x000fc40000000000 */
[----:B--2---:R-:W-:-:S04]  /*dc350*/  IMAD.WIDE R198, R0, 0x4, R4 ;  /* 0x0000000400c67825 */ /* 0x004fc800078e0204 */
[----:B----4-:R-:W-:Y:S01]  /*dc360*/  IMAD.WIDE R232, R0, 0x4, R6 ;  /* 0x0000000400e87825 */ /* 0x010fe200078e0206 */
[----:B------:R-:W2:Y:S01]  /*dc370*/  LDC R238, c[0x0][0x228] ;  /* 0x00008a00ffee7b82 */ /* 0x000ea20000000800 */
[----:B---3--:R3:W-:Y:S04]  /*dc380*/  @P3 STG.E desc[UR60][R198.64], R247 ;  /* 0x000000f7c6003986 */ /* 0x0087e8000c10193c */
[----:B------:R4:W-:Y:S01]  /*dc390*/  @P0 STG.E desc[UR60][R232.64], R237 ;  /* 0x000000ede8000986 */ /* 0x0009e2000c10193c */
[----:B------:R-:W-:-:S03]  /*dc3a0*/  ISETP.LT.AND P3, PT, R11, R245, !P6 ;  /* 0x000000f50b00720c */ /* 0x000fc60007761270 */
[----:B------:R-:W2:Y:S01]  /*dc3b0*/  LDL.LU R245, [R1+0x15ec] ;  /* 0x0015ec0001f57983 */ /* 0x000ea20000300800 */
[----:B---3--:R-:W-:Y:S01]  /*dc3c0*/  IMAD.WIDE R198, R0, 0x4, R8 ;  /* 0x0000000400c67825 */ /* 0x008fe200078e0208 */
[----:B----4-:R-:W3:Y:S01]  /*dc3d0*/  LDC.64 R232, c[0x0][0x228] ;  /* 0x00008a00ffe87b82 */ /* 0x010ee20000000a00 */
[----:B------:R-:W-:Y:S02]  /*dc3e0*/  ISETP.LT.AND P4, PT, R17, R246, !P6 ;  /* 0x000000f61100720c */ /* 0x000fe40007781270 */
[----:B------:R-:W-:-:S05]  /*dc3f0*/  ISETP.LT.AND P0, PT, R13, R235, !P6 ;  /* 0x000000eb0d00720c */ /* 0x000fca0007701270 */
[----:B------:R-:W4:Y:S01]  /*dc400*/  LDC R237, c[0x0][0x228] ;  /* 0x00008a00ffed7b82 */ /* 0x000f220000000800 */
[----:B------:R1:W-:Y:S02]  /*dc410*/  @P5 STG.E desc[UR60][R198.64], R252 ;  /* 0x000000fcc6005986 */ /* 0x0003e4000c10193c */
[----:B-1----:R-:W-:Y:S02]  /*dc420*/  ISETP.GE.AND P5, PT, R16, R244, PT ;  /* 0x000000f41000720c */ /* 0x002fe40003fa6270 */
[----:B------:R-:W3:Y:S04]  /*dc430*/  LDL.LU R16, [R1+0x19ec] ;  /* 0x0019ec0001107983 */ /* 0x000ee80000300800 */
[----:B------:R-:W4:Y:S01]  /*dc440*/  LDL.LU R244, [R1+0xdec] ;  /* 0x000dec0001f47983 */ /* 0x000f220000300800 */
[----:B------:R-:W-:-:S02]  /*dc450*/  IADD3 R0, R0, R14, RZ ;  /* 0x0000000e00007210 */ /* 0x000fc40007ffe0ff */
[----:B------:R-:W-:Y:S01]  /*dc460*/  ISETP.LT.AND P6, PT, R15, R196, !P6 ;  /* 0x000000c40f00720c */ /* 0x000fe200077c1270 */
[----:B------:R-:W1:Y:S02]  /*dc470*/  LDC R246, c[0x0][0x228] ;  /* 0x00008a00fff67b82 */ /* 0x000e640000000800 */
[----:B------:R-:W-:-:S04]  /*dc480*/  IMAD.WIDE R196, R0, 0x4, R2 ;  /* 0x0000000400c47825 */ /* 0x000fc800078e0202 */
[C---:B------:R-:W-:Y:S02]  /*dc490*/  IMAD.WIDE R234, R0.reuse, 0x4, R6 ;  /* 0x0000000400ea7825 */ /* 0x040fe400078e0206 */
[----:B------:R-:W1:Y:S08]  /*dc4a0*/  LDC R247, c[0x0][0x228] ;  /* 0x00008a00fff77b82 */ /* 0x000e700000000800 */
[----:B------:R-:W1:Y:S01]  /*dc4b0*/  LDC R252, c[0x0][0x228] ;  /* 0x00008a00fffc7b82 */ /* 0x000e620000000800 */
[C---:B------:R-:W-:Y:S01]  /*dc4c0*/  IMAD.WIDE R198, R0.reuse, 0x4, R4 ;  /* 0x0000000400c67825 */ /* 0x040fe200078e0204 */
[----:B------:R1:W-:Y:S03]  /*dc4d0*/  @P3 STG.E desc[UR60][R196.64], R239 ;  /* 0x000000efc4003986 */ /* 0x0003e6000c10193c */
[----:B-1----:R-:W-:-:S03]  /*dc4e0*/  IMAD.WIDE R196, R0, 0x4, R8 ;  /* 0x0000000400c47825 */ /* 0x002fc600078e0208 */
[----:B------:R-:W1:Y:S01]  /*dc4f0*/  LDC R239, c[0x0][0x228] ;  /* 0x00008a00ffef7b82 */ /* 0x000e620000000800 */
[----:B---3--:R3:W-:Y:S01]  /*dc500*/  @P0 STG.E desc[UR60][R198.64], R16 ;  /* 0x00000010c6000986 */ /* 0x0087e2000c10193c */
[----:B--2---:R-:W-:-:S03]  /*dc510*/  ISETP.LT.AND P0, PT, R11, R238, !P5 ;  /* 0x000000ee0b00720c */ /* 0x004fc60006f01270 */
[----:B------:R2:W-:Y:S04]  /*dc520*/  @P4 STG.E desc[UR60][R234.64], R245 ;  /* 0x000000f5ea004986 */ /* 0x0005e8000c10193c */
[----:B------:R-:W2:Y:S01]  /*dc530*/  LDL.LU R238, [R1+0x1fc] ;  /* 0x0001fc0001ee7983 */ /* 0x000ea20000300800 */
[----:B------:R-:W-:-:S03]  /*dc540*/  ISETP.LT.AND P4, PT, R17, R236, !P5 ;  /* 0x000000ec1100720c */ /* 0x000fc60006f81270 */
[----:B----4-:R4:W-:Y:S04]  /*dc550*/  @P6 STG.E desc[UR60][R196.64], R244 ;  /* 0x000000f4c4006986 */ /* 0x0109e8000c10193c */
[----:B------:R-:W4:Y:S01]  /*dc560*/  LDL.LU R236, [R1+0x9fc] ;  /* 0x0009fc0001ec7983 */ /* 0x000f220000300800 */
[----:B---3--:R-:W-:Y:S01]  /*dc570*/  VIADD R16, R10, 0x100 ;  /* 0x000001000a107836 */ /* 0x008fe20000000000 */
[----:B--2---:R-:W2:Y:S01]  /*dc580*/  LDC R245, c[0x0][0x228] ;  /* 0x00008a00fff57b82 */ /* 0x004ea20000000800 */
[----:B-1----:R-:W-:Y:S02]  /*dc590*/  ISETP.LT.AND P3, PT, R13, R239, !P5 ;  /* 0x000000ef0d00720c */ /* 0x002fe40006f61270 */
[----:B------:R-:W-:Y:S02]  /*dc5a0*/  IADD3 R0, R0, R14, RZ ;  /* 0x0000000e00007210 */ /* 0x000fe40007ffe0ff */
[----:B------:R-:W-:-:S03]  /*dc5b0*/  ISETP.GE.AND P6, PT, R16, R233, PT ;  /* 0x000000e91000720c */ /* 0x000fc60003fc6270 */
[----:B------:R-:W1:Y:S01]  /*dc5c0*/  LDC R239, c[0x0][0x228] ;  /* 0x00008a00ffef7b82 */ /* 0x000e620000000800 */
[----:B------:R-:W3:Y:S04]  /*dc5d0*/  LDL.LU R16, [R1+0x11fc] ;  /* 0x0011fc0001107983 */ /* 0x000ee80000300800 */
[----:B------:R-:W2:Y:S01]  /*dc5e0*/  LDL.LU R233, [R1+0x5fc] ;  /* 0x0005fc0001e97983 */ /* 0x000ea20000300800 */
[----:B------:R-:W-:Y:S01]  /*dc5f0*/  ISETP.LT.AND P5, PT, R15, R237, !P5 ;  /* 0x000000ed0f00720c */ /* 0x000fe20006fa1270 */
[----:B----4-:R-:W-:-:S04]  /*dc600*/  IMAD.WIDE R196, R0, 0x4, R2 ;  /* 0x0000000400c47825 */ /* 0x010fc800078e0202 */
[----:B------:R-:W-:-:S04]  /*dc610*/  IMAD.WIDE R198, R0, 0x4, R4 ;  /* 0x0000000400c67825 */ /* 0x000fc800078e0204 */
[----:B------:R-:W-:Y:S01]  /*dc620*/  IMAD.WIDE R234, R0, 0x4, R6 ;  /* 0x0000000400ea7825 */ /* 0x000fe200078e0206 */
[----:B------:R-:W4:Y:S01]  /*dc630*/  LDC R244, c[0x0][0x228] ;  /* 0x00008a00fff47b82 */ /* 0x000f220000000800 */
[----:B---3--:R3:W-:Y:S04]  /*dc640*/  @P0 STG.E desc[UR60][R196.64], R16 ;  /* 0x00000010c4000986 */ /* 0x0087e8000c10193c */
[----:B--2---:R-:W-:Y:S04]  /*dc650*/  @P3 STG.E desc[UR60][R198.64], R233 ;  /* 0x000000e9c6003986 */ /* 0x004fe8000c10193c */
[----:B------:R2:W-:Y:S01]  /*dc660*/  @P4 STG.E desc[UR60][R234.64], R238 ;  /* 0x000000eeea004986 */ /* 0x0005e2000c10193c */
[----:B------:R-:W-:-:S03]  /*dc670*/  ISETP.LT.AND P0, PT, R17, R252, !P6 ;  /* 0x000000fc1100720c */ /* 0x000fc60007701270 */
[----:B------:R-:W4:Y:S01]  /*dc680*/  LDL.LU R252, [R1+0x1de0] ;  /* 0x001de00001fc7983 */ /* 0x000f220000300800 */
[C---:B---3--:R-:W-:Y:S01]  /*dc690*/  IMAD.IADD R16, R0.reuse, 0x1, R14 ;  /* 0x0000000100107824 */ /* 0x048fe200078e020e */
[----:B------:R-:W3:Y:S01]  /*dc6a0*/  LDC.64 R196, c[0x0][0x228] ;  /* 0x00008a00ffc47b82 */ /* 0x000ee20000000a00 */
[----:B--2---:R-:W-:Y:S01]  /*dc6b0*/  IMAD.WIDE R234, R0, 0x4, R8 ;  /* 0x0000000400ea7825 */ /* 0x004fe200078e0208 */
[----:B------:R-:W2:Y:S04]  /*dc6c0*/  LDL.LU R238, [R1+0xdf0] ;  /* 0x000df00001ee7983 */ /* 0x000ea80000300800 */
[----:B------:R-:W3:Y:S02]  /*dc6d0*/  LDL.LU R0, [R1+0x15f0] ;  /* 0x0015f00001007983 */ /* 0x000ee40000300800 */
[----:B------:R-:W2:Y:S02]  /*dc6e0*/  LDC.64 R198, c[0x0][0x228] ;  /* 0x00008a00ffc67b82 */ /* 0x000ea40000000a00 */
[----:B------:R1:W-:Y:S01]  /*dc6f0*/  @P5 STG.E desc[UR60][R234.64], R236 ;  /* 0x000000ecea005986 */ /* 0x0003e2000c10193c */
[----:B------:R-:W-:-:S03]  /*dc700*/  ISETP.LT.AND P5, PT, R17, R245, !P2 ;  /* 0x000000f51100720c */ /* 0x000fc600057a1270 */
[----:B------:R-:W2:Y:S01]  /*dc710*/  LDL.LU R245, [R1+0x19f0] ;  /* 0x0019f00001f57983 */ /* 0x000ea20000300800 */
[----:B------:R-:W-:Y:S02]  /*dc720*/  ISETP.LT.AND P4, PT, R11, R246, !P6 ;  /* 0x000000f60b00720c */ /* 0x000fe40007781270 */
[----:B------:R-:W-:Y:S02]  /*dc730*/  ISETP.LT.AND P3, PT, R13, R247, !P6 ;  /* 0x000000f70d00720c */ /* 0x000fe40007761270 */
[----:B------:R-:W-:Y:S01]  /*dc740*/  ISETP.LT.AND P6, PT, R15, R232, !P6 ;  /* 0x000000e80f00720c */ /* 0x000fe200077c1270 */
[C---:B------:R-:W-:Y:S01]  /*dc750*/  IMAD.WIDE R232, R16.reuse, 0x4, R2 ;  /* 0x0000000410e87825 */ /* 0x040fe200078e0202 */
[----:B------:R-:W3:Y:S08]  /*dc760*/  LDC R246, c[0x0][0x228] ;  /* 0x00008a00fff67b82 */ /* 0x000ef00000000800 */
[----:B------:R-:W3:Y:S01]  /*dc770*/  LDC R247, c[0x0][0x228] ;  /* 0x00008a00fff77b82 */ /* 0x000ee20000000800 */
[----:B-1----:R-:W-:-:S04]  /*dc780*/  IMAD.WIDE R234, R16, 0x4, R4 ;  /* 0x0000000410ea7825 */ /* 0x002fc800078e0204 */
[----:B------:R-:W-:Y:S01]  /*dc790*/  IMAD.WIDE R236, R16, 0x4, R6 ;  /* 0x0000000410ec7825 */ /* 0x000fe200078e0206 */
[----:B----4-:R1:W-:Y:S01]  /*dc7a0*/  @P4 STG.E desc[UR60][R232.64], R252 ;  /* 0x000000fce8004986 */ /* 0x0103e2000c10193c */
[----:B------:R-:W-:-:S03]  /*dc7b0*/  ISETP.LT.AND P4, PT, R13, R244, !P2 ;  /* 0x000000f40d00720c */ /* 0x000fc60005781270 */
[----:B-1----:R-:W4:Y:S04]  /*dc7c0*/  LDL.LU R252, [R1+0x200] ;  /* 0x0002000001fc7983 */ /* 0x002f280000300800 */
[----:B--2---:R1:W-:Y:S04]  /*dc7d0*/  @P3 STG.E desc[UR60][R234.64], R245 ;  /* 0x000000f5ea003986 */ /* 0x0043e8000c10193c */
[----:B---3--:R2:W-:Y:S01]  /*dc7e0*/  @P0 STG.E desc[UR60][R236.64], R0 ;  /* 0x00000000ec000986 */ /* 0x0085e2000c10193c */
[----:B------:R-:W-:-:S03]  /*dc7f0*/  ISETP.LT.AND P3, PT, R11, R239, !P2 ;  /* 0x000000ef0b00720c */ /* 0x000fc60005761270 */
[----:B------:R-:W3:Y:S04]  /*dc800*/  LDL.LU R239, [R1+0xe00] ;  /* 0x000e000001ef7983 */ /* 0x000ee80000300800 */
[----:B------:R-:W4:Y:S01]  /*dc810*/  LDL.LU R244, [R1+0x1de4] ;  /* 0x001de40001f47983 */ /* 0x000f220000300800 */
[----:B------:R-:W-:Y:S01]  /*dc820*/  IMAD.WIDE R232, R16, 0x4, R8 ;  /* 0x0000000410e87825 */ /* 0x000fe200078e0208 */
[----:B-1----:R-:W1:Y:S03]  /*dc830*/  LDC R245, c[0x0][0x22c] ;  /* 0x00008b00fff57b82 */ /* 0x002e660000000800 */
[----:B--2---:R-:W-:-:S05]  /*dc840*/  VIADD R236, R10, 0x181 ;  /* 0x000001810aec7836 */ /* 0x004fca0000000000 */
[----:B------:R-:W2:Y:S01]  /*dc850*/  LDC R237, c[0x0][0x228] ;  /* 0x00008a00ffed7b82 */ /* 0x000ea20000000800 */
[----:B------:R-:W-:Y:S02]  /*dc860*/  ISETP.GE.AND P0, PT, R236, R197, PT ;  /* 0x000000c5ec00720c */ /* 0x000fe40003f06270 */
[----:B------:R-:W2:Y:S04]  /*dc870*/  LDL.LU R236, [R1+0x600] ;  /* 0x0006000001ec7983 */ /* 0x000ea80000300800 */
[----:B------:R-:W4:Y:S04]  /*dc880*/  LDL.LU R197, [R1+0xa00] ;  /* 0x000a000001c57983 */ /* 0x000f280000300800 */
[----:B------:R1:W-:Y:S02]  /*dc890*/  @P6 STG.E desc[UR60][R232.64], R238 ;  /* 0x000000eee8006986 */ /* 0x0003e4000c10193c */
[----:B-1----:R-:W1:Y:S01]  /*dc8a0*/  LDC R238, c[0x0][0x228] ;  /* 0x00008a00ffee7b82 */ /* 0x002e620000000800 */
[----:B------:R-:W-:-:S02]  /*dc8b0*/  IADD3 R0, R16, R14, RZ ;  /* 0x0000000e10007210 */ /* 0x000fc40007ffe0ff */
[----:B------:R-:W-:-:S03]  /*dc8c0*/  IADD3 R16, R10, 0x102, RZ ;  /* 0x000001020a107810 */ /* 0x000fc60007ffe0ff */
[----:B------:R-:W-:-:S04]  /*dc8d0*/  IMAD.WIDE R234, R0, 0x4, R2 ;  /* 0x0000000400ea7825 */ /* 0x000fc800078e0202 */
[----:B------:R-:W-:Y:S01]  /*dc8e0*/  IMAD.WIDE R232, R0, 0x4, R4 ;  /* 0x0000000400e87825 */ /* 0x000fe200078e0204 */
[----:B------:R-:W-:-:S03]  /*dc8f0*/  ISETP.GE.AND P6, PT, R16, R199, PT ;  /* 0x000000c71000720c */ /* 0x000fc60003fc6270 */
[----:B------:R-:W-:Y:S01]  /*dc900*/  VIADD R16, R10, 0x103 ;  /* 0x000001030a107836 */ /* 0x000fe20000000000 */
[----:B-1----:R-:W-:Y:S02]  /*dc910*/  ISETP.LT.AND P2, PT, R15, R238, !P2 ;  /* 0x000000ee0f00720c */ /* 0x002fe40005741270 */
[----:B------:R-:W1:Y:S01]  /*dc920*/  LDC R238, c[0x0][0x228] ;  /* 0x00008a00ffee7b82 */ /* 0x000e620000000800 */
[----:B---3--:R3:W-:Y:S01]  /*dc930*/  @P3 STG.E desc[UR60][R234.64], R239 ;  /* 0x000000efea003986 */ /* 0x0087e2000c10193c */
[----:B------:R-:W-:-:S06]  /*dc940*/  ISETP.LT.AND P3, PT, R17, R247, !P6 ;  /* 0x000000f71100720c */ /* 0x000fcc0007761270 */
[----:B------:R-:W1:Y:S01]  /*dc950*/  LDC R247, c[0x0][0x228] ;  /* 0x00008a00fff77b82 */ /* 0x000e620000000800 */
[----:B---3--:R-:W-:-:S07]  /*dc960*/  IMAD.WIDE R234, R0, 0x4, R6 ;  /* 0x0000000400ea7825 */ /* 0x008fce00078e0206 */
[----:B------:R-:W3:Y:S01]  /*dc970*/  LDC R239, c[0x0][0x228] ;  /* 0x00008a00ffef7b82 */ /* 0x000ee20000000800 */
[----:B--2---:R2:W-:Y:S01]  /*dc980*/  @P4 STG.E desc[UR60][R232.64], R236 ;  /* 0x000000ece8004986 */ /* 0x0045e2000c10193c */
[----:B------:R-:W-:-:S03]  /*dc990*/  ISETP.LT.AND P4, PT, R11, R246, !P6 ;  /* 0x000000f60b00720c */ /* 0x000fc60007781270 */
[----:B----4-:R4:W-:Y:S01]  /*dc9a0*/  @P5 STG.E desc[UR60][R234.64], R197 ;  /* 0x000000c5ea005986 */ /* 0x0109e2000c10193c */
[----:B------:R-:W-:Y:S02]  /*dc9b0*/  ISETP.LT.AND P5, PT, R13, R237, !P6 ;  /* 0x000000ed0d00720c */ /* 0x000fe400077a1270 */
[----:B------:R-:W-:Y:S01]  /*dc9c0*/  ISETP.LT.AND P6, PT, R15, R198, !P6 ;  /* 0x000000c60f00720c */ /* 0x000fe200077c1270 */
[----:B------:R-:W1:Y:S08]  /*dc9d0*/  LDC R246, c[0x0][0x228] ;  /* 0x00008a00fff67b82 */ /* 0x000e700000000800 */
[----:B--2---:R-:W2:Y:S01]  /*dc9e0*/  LDC.64 R232, c[0x0][0x228] ;  /* 0x00008a00ffe87b82 */ /* 0x004ea20000000a00 */
[C---:B----4-:R-:W-:Y:S01]  /*dc9f0*/  IMAD.WIDE R234, R0.reuse, 0x4, R8 ;  /* 0x0000000400ea7825 */ /* 0x050fe200078e0208 */
[----:B------:R-:W-:-:S06]  /*dca00*/  IADD3 R0, R0, R14, RZ ;  /* 0x0000000e00007210 */ /* 0x000fcc0007ffe0ff */
[----:B------:R-:W4:Y:S01]  /*dca10*/  LDC R197, c[0x0][0x228] ;  /* 0x00008a00ffc57b82 */ /* 0x000f220000000800 */
[----:B------:R-:W-:Y:S01]  /*dca20*/  IMAD.WIDE R198, R0, 0x4, R2 ;  /* 0x0000000400c67825 */ /* 0x000fe200078e0202 */
[----:B------:R3:W-:Y:S01]  /*dca30*/  @P2 STG.E desc[UR60][R234.64], R252 ;  /* 0x000000fcea002986 */ /* 0x0007e2000c10193c */
[----:B------:R-:W-:-:S03]  /*dca40*/  ISETP.GE.AND P2, PT, R16, R245, PT ;  /* 0x000000f51000720c */ /* 0x000fc60003f46270 */
[----:B------:R-:W2:Y:S04]  /*dca50*/  LDL.LU R16, [R1+0x15f4] ;  /* 0x0015f40001107983 */ /* 0x000ea80000300800 */
[----:B------:R-:W4:Y:S04]  /*dca60*/  LDL.LU R245, [R1+0xdf4] ;  /* 0x000df40001f57983 */ /* 0x000f280000300800 */
[----:B------:R1:W-:Y:S01]  /*dca70*/  @P4 STG.E desc[UR60][R198.64], R244 ;  /* 0x000000f4c6004986 */ /* 0x0003e2000c10193c */
[C---:B------:R-:W-:Y:S01]  /*dca80*/  IMAD.WIDE R236, R0.reuse, 0x4, R6 ;  /* 0x0000000400ec7825 */ /* 0x040fe200078e0206 */
[----:B---3--:R-:W3:Y:S08]  /*dca90*/  LDC R252, c[0x0][0x228] ;  /* 0x00008a00fffc7b82 */ /* 0x008ef00000000800 */
[----:B-1----:R-:W1:Y:S01]  /*dcaa0*/  LDC R244, c[0x0][0x228] ;  /* 0x00008a00fff47b82 */ /* 0x002e620000000800 */
[----:B------:R-:W3:Y:S01]  /*dcab0*/  LDL.LU R199, [R1+0x19f4] ;  /* 0x0019f40001c77983 */ /* 0x000ee20000300800 */
[----:B------:R-:W-:Y:S01]  /*dcac0*/  IMAD.WIDE R234, R0, 0x4, R4 ;  /* 0x0000000400ea7825 */ /* 0x000fe200078e0204 */
[----:B-1----:R-:W-:-:S02]  /*dcad0*/  ISETP.LT.AND P4, PT, R13, R244, !P2 ;  /* 0x000000f40d00720c */ /* 0x002fc40005781270 */
[----:B------:R-:W4:Y:S04]  /*dcae0*/  LDL.LU R244, [R1+0xa04] ;  /* 0x000a040001f47983 */ /* 0x000f280000300800 */
[----:B---3--:R1:W-:Y:S04]  /*dcaf0*/  @P5 STG.E desc[UR60][R234.64], R199 ;  /* 0x000000c7ea005986 */ /* 0x0083e8000c10193c */
[----:B--2---:R2:W-:Y:S01]  /*dcb00*/  @P3 STG.E desc[UR60][R236.64], R16 ;  /* 0x00000010ec003986 */ /* 0x0045e2000c10193c */
[----:B----4-:R-:W-:-:S03]  /*dcb10*/  ISETP.LT.AND P3, PT, R17, R197, !P2 ;  /* 0x000000c51100720c */ /* 0x010fc60005761270 */
[----:B------:R-:W3:Y:S01]  /*dcb20*/  LDL.LU R197, [R1+0x604] ;  /* 0x0006040001c57983 */ /* 0x000ee20000300800 */
[----:B-1----:R-:W-:-:S04]  /*dcb30*/  IMAD.WIDE R198, R0, 0x4, R8 ;  /* 0x0000000400c67825 */ /* 0x002fc800078e0208 */
[----:B--2---:R-:W-:Y:S01]  /*dcb40*/  VIADD R16, R10, 0x104 ;  /* 0x000001040a107836 */ /* 0x004fe20000000000 */
[----:B------:R1:W-:Y:S04]  /*dcb50*/  @P6 STG.E desc[UR60][R198.64], R245 ;  /* 0x000000f5c6006986 */ /* 0x0003e8000c10193c */
[----:B------:R-:W-:Y:S02]  /*dcb60*/  ISETP.GE.AND P6, PT, R16, R233, PT ;  /* 0x000000e91000720c */ /* 0x000fe40003fc6270 */
[----:B------:R-:W2:Y:S01]  /*dcb70*/  LDL.LU R16, [R1+0xe04] ;  /* 0x000e040001107983 */ /* 0x000ea20000300800 */
[----:B------:R-:W-:Y:S02]  /*dcb80*/  ISETP.LT.AND P5, PT, R11, R239, !P2 ;  /* 0x000000ef0b00720c */ /* 0x000fe400057a1270 */
[----:B------:R-:W-:Y:S01]  /*dcb90*/  IADD3 R0, R0, R14, RZ ;  /* 0x0000000e00007210 */ /* 0x000fe20007ffe0ff */
[----:B------:R-:W4:Y:S01]  /*dcba0*/  LDL.LU R233, [R1+0x204] ;  /* 0x0002040001e97983 */ /* 0x000f220000300800 */
[----:B------:R-:W4:Y:S08]  /*dcbb0*/  LDC R239, c[0x0][0x22c] ;  /* 0x00008b00ffef7b82 */ /* 0x000f300000000800 */
[----:B-1----:R-:W1:Y:S01]  /*dcbc0*/  LDC R245, c[0x0][0x228] ;  /* 0x00008a00fff57b82 */ /* 0x002e620000000800 */
[----:B------:R-:W-:-:S04]  /*dcbd0*/  IMAD.WIDE R234, R0, 0x4, R4 ;  /* 0x0000000400ea7825 */ /* 0x000fc800078e0204 */
[----:B------:R-:W-:-:S04]  /*dcbe0*/  IMAD.WIDE R198, R0, 0x4, R2 ;  /* 0x0000000400c67825 */ /* 0x000fc800078e0202 */
[C---:B------:R-:W-:Y:S01]  /*dcbf0*/  IMAD.WIDE R236, R0.reuse, 0x4, R6 ;  /* 0x0000000400ec7825 */ /* 0x040fe200078e0206 */
[----:B------:R-:W-:Y:S02]  /*dcc00*/  ISETP.LT.AND P2, PT, R15, R238, !P2 ;  /* 0x000000ee0f00720c */ /* 0x000fe40005741270 */
[----:B------:R-:W1:Y:S01]  /*dcc10*/  LDC R238, c[0x0][0x228] ;  /* 0x00008a00ffee7b82 */ /* 0x000e620000000800 */
[----:B--2---:R-:W-:Y:S04]  /*dcc20*/  @P5 STG.E desc[UR60][R198.64], R16 ;  /* 0x00000010c6005986 */ /* 0x004fe8000c10193c */
[----:B---3--:R2:W-:Y:S04]  /*dcc30*/  @P4 STG.E desc[UR60][R234.64], R197 ;  /* 0x000000c5ea004986 */ /* 0x0085e8000c10193c */
[----:B------:R3:W-:Y:S04]  /*dcc40*/  @P3 STG.E desc[UR60][R236.64], R244 ;  /* 0x000000f4ec003986 */ /* 0x0007e8000c10193c */
[----:B--2---:R-:W2:Y:S04]  /*dcc50*/  LDL.LU R234, [R1+0x19f8] ;  /* 0x0019f80001ea7983 */ /* 0x004ea80000300800 */
[----:B------:R-:W2:Y:S04]  /*dcc60*/  LDL.LU R235, [R1+0x15f8] ;  /* 0x0015f80001eb7983 */ /* 0x000ea80000300800 */
[----:B---3--:R-:W3:Y:S01]  /*dcc70*/  LDL.LU R236, [R1+0x1de8] ;  /* 0x001de80001ec7983 */ /* 0x008ee20000300800 */
[----:B------:R-:W-:Y:S01]  /*dcc80*/  ISETP.LT.AND P3, PT, R11, R246, !P6 ;  /* 0x000000f60b00720c */ /* 0x000fe20007761270 */
[----:B------:R-:W-:-:S04]  /*dcc90*/  IMAD.WIDE R198, R0, 0x4, R8 ;  /* 0x0000000400c67825 */ /* 0x000fc800078e0208 */
[----:B------:R-:W-:Y:S01]  /*dcca0*/  IMAD.IADD R0, R0, 0x1, R14 ;  /* 0x0000000100007824 */ /* 0x000fe200078e020e */
[----:B------:R-:W-:Y:S02]  /*dccb0*/  IADD3 R16, R10, 0x105, RZ ;  /* 0x000001050a107810 */ /* 0x000fe40007ffe0ff */
[----:B------:R-:W-:Y:S02]  /*dccc0*/  ISETP.LT.AND P4, PT, R13, R247, !P6 ;  /* 0x000000f70d00720c */ /* 0x000fe40007781270 */
[----:B------:R-:W-:Y:S01]  /*dccd0*/  ISETP.LT.AND P5, PT, R17, R252, !P6 ;  /* 0x000000fc1100720c */ /* 0x000fe200077a1270 */
[----:B----4-:R4:W-:Y:S01]  /*dcce0*/  @P2 STG.E desc[UR60][R198.64], R233 ;  /* 0x000000e9c6002986 */ /* 0x0109e2000c10193c */
[----:B------:R-:W-:-:S03]  /*dccf0*/  ISETP.GE.AND P2, PT, R16, R239, PT ;  /* 0x000000ef1000720c */ /* 0x000fc60003f46270 */
[----:B------:R-:W2:Y:S04]  /*dcd00*/  LDL.LU R247, [R1+0xe08] ;  /* 0x000e080001f77983 */ /* 0x000ea80000300800 */
[----:B------:R-:W2:Y:S01]  /*dcd10*/  LDL.LU R252, [R1+0x608] ;  /* 0x0006080001fc7983 */ /* 0x000ea20000300800 */
[----:B------:R-:W2:Y:S08]  /*dcd20*/  LDC R197, c[0x0][0x228] ;  /* 0x00008a00ffc57b82 */ /* 0x000eb00000000800 */
[----:B------:R-:W2:Y:S01]  /*dcd30*/  LDC R244, c[0x0][0x228] ;  /* 0x00008a00fff47b82 */ /* 0x000ea20000000800 */
[----:B------:R-:W-:-:S07]  /*dcd40*/  ISETP.LT.AND P6, PT, R15, R232, !P6 ;  /* 0x000000e80f00720c */ /* 0x000fce00077c1270 */
[----:B------:R-:W2:Y:S08]  /*dcd50*/  LDC R237, c[0x0][0x22c] ;  /* 0x00008b00ffed7b82 */ /* 0x000eb00000000800 */
[----:B------:R-:W2:Y:S08]  /*dcd60*/  LDC R246, c[0x0][0x22c] ;  /* 0x00008b00fff67b82 */ /* 0x000eb00000000800 */
[----:B------:R-:W2:Y:S01]  /*dcd70*/  LDC R239, c[0x0][0x228] ;  /* 0x00008a00ffef7b82 */ /* 0x000ea20000000800 */
[----:B----4-:R-:W-:-:S05]  /*dcd80*/  IMAD.WIDE R198, R0, 0x4, R2 ;  /* 0x0000000400c67825 */ /* 0x010fca00078e0202 */
[----:B---3--:R3:W-:Y:S01]  /*dcd90*/  @P3 STG.E desc[UR60][R198.64], R236 ;  /* 0x000000ecc6003986 */ /* 0x0087e2000c10193c */
[----:B-1----:R-:W-:-:S03]  /*dcda0*/  ISETP.LT.AND P3, PT, R13, R238, !P2 ;  /* 0x000000ee0d00720c */ /* 0x002fc60005761270 */
[----:B------:R-:W4:Y:S01]  /*dcdb0*/  LDL.LU R238, [R1+0xdf8] ;  /* 0x000df80001ee7983 */ /* 0x000f220000300800 */
[----:B------:R-:W-:-:S05]  /*dcdc0*/  IMAD.WIDE R232, R0, 0x4, R4 ;  /* 0x0000000400e87825 */ /* 0x000fca00078e0204 */
[----:B--2---:R1:W-:Y:S01]  /*dcdd0*/  @P4 STG.E desc[UR60][R232.64], R234 ;  /* 0x000000eae8004986 */ /* 0x0043e2000c10193c */
[----:B---3--:R-:W-:Y:S01]  /*dcde0*/  IMAD.WIDE R198, R0, 0x4, R6 ;  /* 0x0000000400c67825 */ /* 0x008fe200078e0206 */
[----:B------:R-:W2:Y:S08]  /*dcdf0*/  LDC R236, c[0x0][0x228] ;  /* 0x00008a00ffec7b82 */ /* 0x000eb00000000800 */
[----:B-1----:R-:W1:Y:S01]  /*dce00*/  LDC R234, c[0x0][0x228] ;  /* 0x00008a00ffea7b82 */ /* 0x002e620000000800 */
[----:B------:R3:W-:Y:S01]  /*dce10*/  @P5 STG.E desc[UR60][R198.64], R235 ;  /* 0x000000ebc6005986 */ /* 0x0007e2000c10193c */
[----:B------:R-:W-:Y:S01]  /*dce20*/  ISETP.LT.AND P4, PT, R11, R245, !P2 ;  /* 0x000000f50b00720c */ /* 0x000fe20005781270 */
[----:B------:R-:W-:-:S05]  /*dce30*/  VIADD R16, R10, 0x107 ;  /* 0x000001070a107836 */ /* 0x000fca0000000000 */
[----:B------:R-:W2:Y:S01]  /*dce40*/  LDC R245, c[0x0][0x22c] ;  /* 0x00008b00fff57b82 */ /* 0x000ea20000000800 */
[----:B---3--:R-:W-:-:S07]  /*dce50*/  IMAD.WIDE R198, R0, 0x4, R8 ;  /* 0x0000000400c67825 */ /* 0x008fce00078e0208 */
[----:B------:R-:W3:Y:S01]  /*dce60*/  LDC R235, c[0x0][0x228] ;  /* 0x00008a00ffeb7b82 */ /* 0x000ee20000000800 */
[----:B----4-:R4:W-:Y:S01]  /*dce70*/  @P6 STG.E desc[UR60][R198.64], R238 ;  /* 0x000000eec6006986 */ /* 0x0109e2000c10193c */
[----:B------:R-:W-:-:S03]  /*dce80*/  ISETP.LT.AND P6, PT, R17, R197, !P2 ;  /* 0x000000c51100720c */ /* 0x000fc600057c1270 */
[----:B------:R-:W2:Y:S01]  /*dce90*/  LDL.LU R197, [R1+0xa08] ;  /* 0x000a080001c57983 */ /* 0x000ea20000300800 */
[----:B------:R-:W-:-:S03]  /*dcea0*/  ISETP.LT.AND P2, PT, R15, R244, !P2 ;  /* 0x000000f40f00720c */ /* 0x000fc60005741270 */
[----:B------:R-:W3:Y:S01]  /*dceb0*/  LDL.LU R244, [R1+0x208] ;  /* 0x0002080001f47983 */ /* 0x000ee20000300800 */
[----:B------:R-:W-:Y:S02]  /*dcec0*/  IADD3 R0, R0, R14, RZ ;  /* 0x0000000e00007210 */ /* 0x000fe40007ffe0ff */
[----:B------:R-:W-:Y:S01]  /*dced0*/  ISETP.GE.AND P5, PT, R16, R237, PT ;  /* 0x000000ed1000720c */ /* 0x000fe20003fa6270 */
[----:B------:R-:W-:Y:S01]  /*dcee0*/  VIADD R16, R10, 0x106 ;  /* 0x000001060a107836 */ /* 0x000fe20000000000 */
[----:B------:R-:W3:Y:S08]  /*dcef0*/  LDC R237, c[0x0][0x228] ;  /* 0x00008a00ffed7b82 */ /* 0x000ef00000000800 */
[----:B----4-:R-:W4:Y:S01]  /*dcf00*/  LDC R238, c[0x0][0x228] ;  /* 0x00008a00ffee7b82 */ /* 0x010f220000000800 */
[----:B------:R-:W-:-:S04]  /*dcf10*/  IMAD.WIDE R232, R0, 0x4, R2 ;  /* 0x0000000400e87825 */ /* 0x000fc800078e0202 */
[----:B------:R-:W-:Y:S01]  /*dcf20*/  IMAD.WIDE R198, R0, 0x4, R4 ;  /* 0x0000000400c67825 */ /* 0x000fe200078e0204 */
[----:B------:R1:W-:Y:S04]  /*dcf30*/  @P4 STG.E desc[UR60][R232.64], R247 ;  /* 0x000000f7e8004986 */ /* 0x0003e8000c10193c */
[----:B------:R1:W-:Y:S01]  /*dcf40*/  @P3 STG.E desc[UR60][R198.64], R252 ;  /* 0x000000fcc6003986 */ /* 0x0003e2000c10193c */
[----:B------:R-:W-:Y:S01]  /*dcf50*/  ISETP.GE.AND P4, PT, R16, R246, PT ;  /* 0x000000f61000720c */ /* 0x000fe20003f86270 */
[----:B-1----:R-:W-:-:S04]  /*dcf60*/  IMAD.WIDE R232, R0, 0x4, R6 ;  /* 0x0000000400e87825 */ /* 0x002fc800078e0206 */
[----:B------:R-:W-:Y:S01]  /*dcf70*/  IMAD.WIDE R198, R0, 0x4, R8 ;  /* 0x0000000400c67825 */ /* 0x000fe200078e0208 */
[----:B------:R-:W4:Y:S04]  /*dcf80*/  LDL.LU R247, [R1+0x15fc] ;  /* 0x0015fc0001f77983 */ /* 0x000f280000300800 */
[----:B------:R-:W4:Y:S01]  /*dcf90*/  LDL.LU R252, [R1+0xdfc] ;  /* 0x000dfc0001fc7983 */ /* 0x000f220000300800 */
[----:B------:R-:W-:-:S03]  /*dcfa0*/  ISETP.LT.AND P3, PT, R11, R239, !P4 ;  /* 0x000000ef0b00720c */ /* 0x000fc60006761270 */
[----:B--2---:R1:W-:Y:S01]  /*dcfb0*/  @P6 STG.E desc[UR60][R232.64], R197 ;  /* 0x000000c5e8006986 */ /* 0x0043e2000c10193c */
[----:B------:R-:W-:-:S03]  /*dcfc0*/  ISETP.LT.AND P6, PT, R13, R234, !P4 ;  /* 0x000000ea0d00720c */ /* 0x000fc600067c1270 */
[----:B---3--:R2:W-:Y:S04]  /*dcfd0*/  @P2 STG.E desc[UR60][R198.64], R244 ;  /* 0x000000f4c6002986 */ /* 0x0085e8000c10193c */
[----:B------:R-:W3:Y:S01]  /*dcfe0*/  LDL.LU R234, [R1+0x19fc] ;  /* 0x0019fc0001ea7983 */ /* 0x000ee20000300800 */
[----:B------:R-:W-:-:S03]  /*dcff0*/  ISETP.LT.AND P2, PT, R15, R235, !P4 ;  /* 0x000000eb0f00720c */ /* 0x000fc60006741270 */
[----:B------:R-:W4:Y:S01]  /*dd000*/  LDL.LU R246, [R1+0x60c] ;  /* 0x00060c0001f67983 */ /* 0x000f220000300800 */
[----:B------:R-:W-:-:S03]  /*dd010*/  ISETP.LT.AND P4, PT, R17, R236, !P4 ;  /* 0x000000ec1100720c */ /* 0x000fc60006781270 */
[----:B------:R-:W3:Y:S01]  /*dd020*/  LDL.LU R236, [R1+0x1dec] ;  /* 0x001dec0001ec7983 */ /* 0x000ee20000300800 */
[----:B------:R-:W-:Y:S01]  /*dd030*/  IADD3 R0, R0, R14, RZ ;  /* 0x0000000e00007210 */ /* 0x000fe20007ffe0ff */
[----:B------:R-:W-:Y:S01]  /*dd040*/  VIADD R16, R10, 0x108 ;  /* 0x000001080a107836 */ /* 0x000fe20000000000 */
[----:B------:R-:W4:Y:S08]  /*dd050*/  LDC R239, c[0x0][0x228] ;  /* 0x00008a00ffef7b82 */ /* 0x000f300000000800 */
[----:B-1----:R-:W1:Y:S08]  /*dd060*/  LDC R197, c[0x0][0x228] ;  /* 0x00008a00ffc57b82 */ /* 0x002e700000000800 */
[----:B------:R-:W1:Y:S01]  /*dd070*/  LDC R235, c[0x0][0x228] ;  /* 0x00008a00ffeb7b82 */ /* 0x000e620000000800 */
[----:B------:R-:W-:-:S04]  /*dd080*/  IMAD.WIDE R232, R0, 0x4, R2 ;  /* 0x0000000400e87825 */ /* 0x000fc800078e0202 */
[----:B--2---:R-:W-:-:S03]  /*dd090*/  IMAD.WIDE R198, R0, 0x4, R4 ;  /* 0x0000000400c67825 */ /* 0x004fc600078e0204 */
[----:B------:R-:W2:Y:S01]  /*dd0a0*/  LDC R244, c[0x0][0x228] ;  /* 0x00008a00fff47b82 */ /* 0x000ea20000000800 */
[----:B---3--:R3:W-:Y:S01]  /*dd0b0*/  @P3 STG.E desc[UR60][R232.64], R236 ;  /* 0x000000ece8003986 */ /* 0x0087e2000c10193c */
[----:B------:R-:W-:-:S03]  /*dd0c0*/  ISETP.GE.AND P3, PT, R16, R245, PT ;  /* 0x000000f51000720c */ /* 0x000fc60003f66270 */
[----:B------:R-:W2:Y:S04]  /*dd0d0*/  LDL.LU R245, [R1+0xe0c] ;  /* 0x000e0c0001f57983 */ /* 0x000ea80000300800 */
[----:B------:R1:W-:Y:S01]  /*dd0e0*/  @P6 STG.E desc[UR60][R198.64], R234 ;  /* 0x000000eac6006986 */ /* 0x0003e2000c10193c */
[----:B----4-:R-:W-:Y:S02]  /*dd0f0*/  ISETP.LT.AND P6, PT, R11, R238, !P5 ;  /* 0x000000ee0b00720c */ /* 0x010fe40006fc1270 */
[----:B------:R-:W4:Y:S08]  /*dd100*/  LDC R238, c[0x0][0x228] ;  /* 0x00008a00ffee7b82 */ /* 0x000f300000000800 */
[----:B---3--:R-:W3:Y:S01]  /*dd110*/  LDC R236, c[0x0][0x22c] ;  /* 0x00008b00ffec7b82 */ /* 0x008ee20000000800 */
[----:B------:R-:W-:-:S04]  /*dd120*/  IMAD.WIDE R232, R0, 0x4, R6 ;  /* 0x0000000400e87825 */ /* 0x000fc800078e0206 */
[C---:B-1----:R-:W-:Y:S01]  /*dd130*/  IMAD.WIDE R198, R0.reuse, 0x4, R8 ;  /* 0x0000000400c67825 */ /* 0x042fe200078e0208 */
[----:B------:R-:W-:-:S03]  /*dd140*/  IADD3 R0, R0, R14, RZ ;  /* 0x0000000e00007210 */ /* 0x000fc60007ffe0ff */
[----:B------:R-:W-:Y:S01]  /*dd150*/  VIADD R16, R10, 0x109 ;  /* 0x000001090a107836 */ /* 0x000fe20000000000 */
[----:B------:R-:W1:Y:S01]  /*dd160*/  LDC R234, c[0x0][0x228] ;  /* 0x00008a00ffea7b82 */ /* 0x000e620000000800 */
[----:B------:R4:W-:Y:S04]  /*dd170*/  @P4 STG.E desc[UR60][R232.64], R247 ;  /* 0x000000f7e8004986 */ /* 0x0009e8000c10193c */
[----:B------:R4:W-:Y:S01]  /*dd180*/  @P2 STG.E desc[UR60][R198.64], R252 ;  /* 0x000000fcc6002986 */ /* 0x0009e2000c10193c */
[----:B------:R-:W-:-:S03]  /*dd190*/  ISETP.LT.AND P2, PT, R17, R197, !P5 ;  /* 0x000000c51100720c */ /* 0x000fc60006f41270 */
[----:B----4-:R-:W4:Y:S01]  /*dd1a0*/  LDL.LU R247, [R1+0x1a00] ;  /* 0x001a000001f77983 */ /* 0x010f220000300800 */
[----:B------:R-:W-:-:S03]  /*dd1b0*/  IMAD.WIDE R198, R0, 0x4, R2 ;  /* 0x0000000400c67825 */ /* 0x000fc600078e0202 */
[----:B------:R-:W4:Y:S04]  /*dd1c0*/  LDL.LU R252, [R1+0x1600] ;  /* 0x0016000001fc7983 */ /* 0x000f280000300800 */
[----:B------:R-:W3:Y:S04]  /*dd1d0*/  LDL.LU R197, [R1+0x20c] ;  /* 0x00020c0001c57983 */ /* 0x000ee80000300800 */
[----:B--2---:R2:W-:Y:S01]  /*dd1e0*/  @P6 STG.E desc[UR60][R198.64], R245 ;  /* 0x000000f5c6006986 */ /* 0x0045e2000c10193c */
[----:B------:R-:W-:-:S03]  /*dd1f0*/  ISETP.LT.AND P6, PT, R13, R239, !P3 ;  /* 0x000000ef0d00720c */ /* 0x000fc60005fc1270 */
[----:B------:R-:W4:Y:S01]  /*dd200*/  LDL.LU R239, [R1+0xa0c] ;  /* 0x000a0c0001ef7983 */ /* 0x000f220000300800 */
[----:B------:R-:W-:Y:S02]  /*dd210*/  ISETP.LT.AND P4, PT, R13, R237, !P5 ;  /* 0x000000ed0d00720c */ /* 0x000fe40006f81270 */
[----:B------:R-:W-:Y:S01]  /*dd220*/  ISETP.LT.AND P5, PT, R15, R235, !P5 ;  /* 0x000000eb0f00720c */ /* 0x000fe20006fa1270 */
[C---:B------:R-:W-:Y:S01]  /*dd230*/  IMAD.WIDE R232, R0.reuse, 0x4, R4 ;  /* 0x0000000400e87825 */ /* 0x040fe200078e0204 */
[----:B------:R-:W1:Y:S08]  /*dd240*/  LDC R235, c[0x0][0x228] ;  /* 0x00008a00ffeb7b82 */ /* 0x000e700000000800 */
[----:B------:R-:W1:Y:S08]  /*dd250*/  LDC R237, c[0x0][0x228] ;  /* 0x00008a00ffed7b82 */ /* 0x000e700000000800 */
[----:B--2---:R-:W2:Y:S01]  /*dd260*/  LDC R245, c[0x0][0x22c] ;  /* 0x00008b00fff57b82 */ /* 0x004ea20000000800 */
[----:B------:R-:W-:Y:S01]  /*dd270*/  IMAD.WIDE R198, R0, 0x4, R6 ;  /* 0x0000000400c67825 */ /* 0x000fe200078e0206 */
[----:B------:R3:W-:Y:S01]  /*dd280*/  @P4 STG.E desc[UR60][R232.64], R246 ;  /* 0x000000f6e8004986 */ /* 0x0007e2000c10193c */
[----:B------:R-:W-:-:S05]  /*dd290*/  ISETP.LT.AND P4, PT, R11, R244, !P3 ;  /* 0x000000f40b00720c */ /* 0x000fca0005f81270 */
[----:B------:R-:W2:Y:S01]  /*dd2a0*/  LDC R244, c[0x0][0x22c] ;  /* 0x00008b00fff47b82 */ /* 0x000ea20000000800 */
[C---:B---3--:R-:W-:Y:S01]  /*dd2b0*/  IMAD.WIDE R232, R0.reuse, 0x4, R8 ;  /* 0x0000000400e87825 */ /* 0x048fe200078e0208 */
[----:B------:R-:W-:Y:S01]  /*dd2c0*/  IADD3 R0, R0, R14, RZ ;  /* 0x0000000e00007210 */ /* 0x000fe20007ffe0ff */
[----:B------:R-:W3:Y:S04]  /*dd2d0*/  LDL.LU R246, [R1+0x1200] ;  /* 0x0012000001f67983 */ /* 0x000ee80000300800 */
[----:B----4-:R4:W-:Y:S04]  /*dd2e0*/  @P2 STG.E desc[UR60][R198.64], R239 ;  /* 0x000000efc6002986 */ /* 0x0109e8000c10193c */
[----:B------:R1:W-:Y:S01]  /*dd2f0*/  @P5 STG.E desc[UR60][R232.64], R197 ;  /* 0x000000c5e8005986 */ /* 0x0003e2000c10193c */
[----:B------:R-:W-:Y:S01]  /*dd300*/  ISETP.GE.AND P2, PT, R16, R236, PT ;  /* 0x000000ec1000720c */ /* 0x000fe20003f46270 */
[----:B----4-:R-:W-:-:S04]  /*dd310*/  IMAD.WIDE R198, R0, 0x4, R2 ;  /* 0x0000000400c67825 */ /* 0x010fc800078e0202 */
[----:B-1----:R-:W-:Y:S01]  /*dd320*/  IMAD.WIDE R232, R0, 0x4, R4 ;  /* 0x0000000400e87825 */ /* 0x002fe200078e0204 */
[----:B------:R-:W-:-:S03]  /*dd330*/  ISETP.LT.AND P5, PT, R17, R237, !P3 ;  /* 0x000000ed1100720c */ /* 0x000fc60005fa1270 */
[----:B------:R-:W-:Y:S01]  /*dd340*/  VIADD R16, R10, 0x10a ;  /* 0x0000010a0a107836 */ /* 0x000fe20000000000 */
[----:B------:R-:W1:Y:S01]  /*dd350*/  LDC R236, c[0x0][0x228] ;  /* 0x00008a00ffec7b82 */ /* 0x000e620000000800 */
[----:B------:R4:W-:Y:S01]  /*dd360*/  @P4 STG.E desc[UR60][R198.64], R247 ;  /* 0x000000f7c6004986 */ /* 0x0009e2000c10193c */
[----:B------:R-:W-:-:S03]  /*dd370*/  ISETP.LT.AND P4, PT, R13, R238, !P2 ;  /* 0x000000ee0d00720c */ /* 0x000fc60005781270 */
[----:B------:R2:W-:Y:S01]  /*dd380*/  @P6 STG.E desc[UR60][R232.64], R252 ;  /* 0x000000fce8006986 */ /* 0x0005e2000c10193c */
[----:B------:R-:W-:Y:S02]  /*dd390*/  ISETP.LT.AND P6, PT, R11, R235, !P2 ;  /* 0x000000eb0b00720c */ /* 0x000fe400057c1270 */
[----:B------:R-:W1:Y:S08]  /*dd3a0*/  LDC R197, c[0x0][0x228] ;  /* 0x00008a00ffc57b82 */ /* 0x000e700000000800 */
[----:B------:R-:W1:Y:S08]  /*dd3b0*/  LDC R237, c[0x0][0x228] ;  /* 0x00008a00ffed7b82 */ /* 0x000e700000000800 */
[----:B------:R-:W1:Y:S01]  /*dd3c0*/  LDC R239, c[0x0][0x228] ;  /* 0x00008a00ffef7b82 */ /* 0x000e620000000800 */
[----:B----4-:R-:W4:Y:S04]  /*dd3d0*/  LDL.LU R247, [R1+0xa10] ;  /* 0x000a100001f77983 */ /* 0x010f280000300800 */
[----:B------:R-:W4:Y:S04]  /*dd3e0*/  LDL.LU R238, [R1+0x610] ;  /* 0x0006100001ee7983 */ /* 0x000f280000300800 */
[----:B--2---:R-:W2:Y:S04]  /*dd3f0*/  LDL.LU R252, [R1+0x210] ;  /* 0x0002100001fc7983 */ /* 0x004ea80000300800 */
[----:B------:R-:W3:Y:S01]  /*dd400*/  LDL.LU R235, [R1+0x1df0] ;  /* 0x001df00001eb7983 */ /* 0x000ee20000300800 */
[----:B------:R-:W-:Y:S01]  /*dd410*/  IMAD.WIDE R232, R0, 0x4, R6 ;  /* 0x0000000400e87825 */ /* 0x000fe200078e0206 */
[----:B------:R-:W-:-:S03]  /*dd420*/  ISETP.LT.AND P3, PT, R15, R234, !P3 ;  /* 0x000000ea0f00720c */ /* 0x000fc60005f61270 */
[C---:B------:R-:W-:Y:S01]  /*dd430*/  IMAD.WIDE R198, R0.reuse, 0x4, R8 ;  /* 0x0000000400c67825 */ /* 0x040fe200078e0208 */
[----:B------:R-:W-:Y:S01]  /*dd440*/  IADD3 R0, R0, R14, RZ ;  /* 0x0000000e00007210 */ /* 0x000fe20007ffe0ff */
[----:B------:R-:W2:Y:S01]  /*dd450*/  LDC R234, c[0x0][0x228] ;  /* 0x00008a00ffea7b82 */ /* 0x000ea20000000800 */
[----:B---3--:R3:W-:Y:S01]  /*dd460*/  @P5 STG.E desc[UR60][R232.64], R235 ;  /* 0x000000ebe8005986 */ /* 0x0087e2000c10193c */
[----:B------:R-:W-:-:S03]  /*dd470*/  ISETP.GE.AND P5, PT, R16, R245, PT ;  /* 0x000000f51000720c */ /* 0x000fc60003fa6270 */
[----:B------:R-:W4:Y:S04]  /*dd480*/  LDL.LU R245, [R1+0xe10] ;  /* 0x000e100001f57983 */ /* 0x000f280000300800 */
[----:B------:R2:W-:Y:S01]  /*dd490*/  @P3 STG.E desc[UR60][R198.64], R246 ;  /* 0x000000f6c6003986 */ /* 0x0005e2000c10193c */
[----:B-1----:R-:W-:Y:S01]  /*dd4a0*/  ISETP.LT.AND P3, PT, R17, R236, !P2 ;  /* 0x000000ec1100720c */ /* 0x002fe20005761270 */
[----:B---3--:R-:W1:Y:S01]  /*dd4b0*/  LDC R235, c[0x0][0x228] ;  /* 0x00008a00ffeb7b82 */ /* 0x008e620000000800 */
[----:B--2---:R-:W-:-:S04]  /*dd4c0*/  IMAD.WIDE R198, R0, 0x4, R2 ;  /* 0x0000000400c67825 */ /* 0x004fc800078e0202 */
[----:B------:R-:W-:Y:S01]  /*dd4d0*/  IMAD.WIDE R232, R0, 0x4, R4 ;  /* 0x0000000400e87825 */ /* 0x000fe200078e0204 */
[----:B------:R-:W-:-:S03]  /*dd4e0*/  ISETP.LT.AND P2, PT, R15, R197, !P2 ;  /* 0x000000c50f00720c */ /* 0x000fc60005741270 */
[----:B------:R-:W-:Y:S01]  /*dd4f0*/  VIADD R16, R10, 0x10b ;  /* 0x0000010b0a107836 */ /* 0x000fe20000000000 */
[----:B------:R-:W2:Y:S01]  /*dd500*/  LDL.LU R246, [R1+0x1604] ;  /* 0x0016040001f67983 */ /* 0x000ea20000300800 */
[----:B------:R-:W3:Y:S08]  /*dd510*/  LDC R197, c[0x0][0x228] ;  /* 0x00008a00ffc57b82 */ /* 0x000ef00000000800 */
[----:B------:R-:W3:Y:S01]  /*dd520*/  LDC R236, c[0x0][0x228] ;  /* 0x00008a00ffec7b82 */ /* 0x000ee20000000800 */
[----:B----4-:R4:W-:Y:S04]  /*dd530*/  @P6 STG.E desc[UR60][R198.64], R245 ;  /* 0x000000f5c6006986 */ /* 0x0109e8000c10193c */
[----:B------:R1:W-:Y:S01]  /*dd540*/  @P4 STG.E desc[UR60][R232.64], R238 ;  /* 0x000000eee8004986 */ /* 0x0003e2000c10193c */
[----:B----4-:R-:W-:-:S03]  /*dd550*/  IMAD.WIDE R198, R0, 0x4, R6 ;  /* 0x0000000400c67825 */ /* 0x010fc600078e0206 */
[----:B------:R-:W4:Y:S01]  /*dd560*/  LDL.LU R245, [R1+0x1df4] ;  /* 0x001df40001f57983 */ /* 0x000f220000300800 */
[----:B------:R-:W-:Y:S01]  /*dd570*/  ISETP.LT.AND P6, PT, R13, R237, !P5 ;  /* 0x000000ed0d00720c */ /* 0x000fe20006fc1270 */
[----:B-1----:R-:W-:Y:S01]  /*dd580*/  IMAD.WIDE R232, R0, 0x4, R8 ;  /* 0x0000000400e87825 */ /* 0x002fe200078e0208 */
[----:B------:R-:W1:Y:S01]  /*dd590*/  LDC R238, c[0x0][0x22c] ;  /* 0x00008b00ffee7b82 */ /* 0x000e620000000800 */
[----:B------:R3:W-:Y:S01]  /*dd5a0*/  @P3 STG.E desc[UR60][R198.64], R247 ;  /* 0x000000f7c6003986 */ /* 0x0007e2000c10193c */
[----:B------:R-:W-:-:S03]  /*dd5b0*/  ISETP.GE.AND P3, PT, R16, R244, PT ;  /* 0x000000f41000720c */ /* 0x000fc60003f66270 */
[----:B------:R-:W2:Y:S04]  /*dd5c0*/  LDL.LU R16, [R1+0x1a04] ;  /* 0x001a040001107983 */ /* 0x000ea80000300800 */
[----:B------:R3:W-:Y:S01]  /*dd5d0*/  @P2 STG.E desc[UR60][R232.64], R252 ;  /* 0x000000fce8002986 */ /* 0x0007e2000c10193c */
[----:B------:R-:W-:Y:S02]  /*dd5e0*/  ISETP.LT.AND P4, PT, R11, R234, !P5 ;  /* 0x000000ea0b00720c */ /* 0x000fe40006f81270 */
[----:B------:R-:W-:Y:S02]  /*dd5f0*/  ISETP.LT.AND P2, PT, R17, R239, !P5 ;  /* 0x000000ef1100720c */ /* 0x000fe40006f41270 */
[----:B------:R-:W-:Y:S01]  /*dd600*/  ISETP.LT.AND P5, PT, R15, R235, !P5 ;  /* 0x000000eb0f00720c */ /* 0x000fe20006fa1270 */
[----:B------:R-:W1:Y:S01]  /*dd610*/  LDC R234, c[0x0][0x228] ;  /* 0x00008a00ffea7b82 */ /* 0x000e620000000800 */
[----:B------:R-:W-:-:S07]  /*dd620*/  IADD3 R0, R0, R14, RZ ;  /* 0x0000000e00007210 */ /* 0x000fce0007ffe0ff */
[----:B------:R-:W1:Y:S08]  /*dd630*/  LDC R237, c[0x0][0x228] ;  /* 0x00008a00ffed7b82 */ /* 0x000e700000000800 */
[----:B------:R-:W1:Y:S08]  /*dd640*/  LDC R239, c[0x0][0x228] ;  /* 0x00008a00ffef7b82 */ /* 0x000e700000000800 */
[----:B------:R-:W1:Y:S01]  /*dd650*/  LDC R244, c[0x0][0x228] ;  /* 0x00008a00fff47b82 */ /* 0x000e620000000800 */
[----:B---3--:R-:W3:Y:S04]  /*dd660*/  LDL.LU R247, [R1+0xe14] ;  /* 0x000e140001f77983 */ /* 0x008ee80000300800 */
[----:B------:R-:W3:Y:S04]  /*dd670*/  LDL.LU R252, [R1+0x614] ;  /* 0x0006140001fc7983 */ /* 0x000ee80000300800 */
[----:B------:R-:W3:Y:S01]  /*dd680*/  LDL.LU R235, [R1+0x1204] ;  /* 0x0012040001eb7983 */ /* 0x000ee20000300800 */
[----:B------:R-:W-:-:S04]  /*dd690*/  IMAD.WIDE R198, R0, 0x4, R2 ;  /* 0x0000000400c67825 */ /* 0x000fc800078e0202 */
[----:B------:R-:W-:Y:S01]  /*dd6a0*/  IMAD.WIDE R232, R0, 0x4, R4 ;  /* 0x0000000400e87825 */ /* 0x000fe200078e0204 */
[----:B--2---:R2:W-:Y:S04]  /*dd6b0*/  @P4 STG.E desc[UR60][R198.64], R16 ;  /* 0x00000010c6004986 */ /* 0x0045e8000c10193c */
[----:B------:R1:W-:Y:S01]  /*dd6c0*/  @P6 STG.E desc[UR60][R232.64], R246 ;  /* 0x000000f6e8006986 */ /* 0x0003e2000c10193c */
[----:B------:R-:W-:Y:S02]  /*dd6d0*/  ISETP.LT.AND P6, PT, R11, R197, !P3 ;  /* 0x000000c50b00720c */ /* 0x000fe40005fc1270 */
[----:B------:R-:W-:Y:S01]  /*dd6e0*/  ISETP.LT.AND P4, PT, R13, R236, !P3 ;  /* 0x000000ec0d00720c */ /* 0x000fe20005f81270 */
[----:B------:R-:W-:Y:S01]  /*dd6f0*/  VIADD R197, R10, 0x10c ;  /* 0x0000010c0ac57836 */ /* 0x000fe20000000000 */
[----:B------:R-:W3:Y:S01]  /*dd700*/  LDC R236, c[0x0][0x228] ;  /* 0x00008a00ffec7b82 */ /* 0x000ee20000000800 */
[----:B--2---:R-:W-:-:S04]  /*dd710*/  IMAD.WIDE R198, R0, 0x4, R6 ;  /* 0x0000000400c67825 */ /* 0x004fc800078e0206 */
[C---:B-1----:R-:W-:Y:S01]  /*dd720*/  IMAD.WIDE R232, R0.reuse, 0x4, R8 ;  /* 0x0000000400e87825 */ /* 0x042fe200078e0208 */
[----:B------:R-:W-:Y:S02]  /*dd730*/  IADD3 R16, R0, R14, RZ ;  /* 0x0000000e00107210 */ /* 0x000fe40007ffe0ff */
[----:B------:R-:W1:Y:S01]  /*dd740*/  LDC R246, c[0x0][0x22c] ;  /* 0x00008b00fff67b82 */ /* 0x000e620000000800 */
[----:B----4-:R2:W-:Y:S04]  /*dd750*/  @P2 STG.E desc[UR60][R198.64], R245 ;  /* 0x000000f5c6002986 */ /* 0x0105e8000c10193c */
[----:B---3--:R3:W-:Y:S01]  /*dd760*/  @P5 STG.E desc[UR60][R232.64], R235 ;  /* 0x000000ebe8005986 */ /* 0x0087e2000c10193c */
[----:B------:R-:W-:Y:S02]  /*dd770*/  ISETP.GE.AND P2, PT, R197, R238, PT ;  /* 0x000000eec500720c */ /* 0x000fe40003f46270 */
[----:B------:R-:W-:-:S02]  /*dd780*/  ISETP.LT.AND P5, PT, R17, R234, !P3 ;  /* 0x000000ea1100720c */ /* 0x000fc40005fa1270 */
[----:B------:R-:W-:Y:S01]  /*dd790*/  ISETP.LT.AND P3, PT, R15, R237, !P3 ;  /* 0x000000ed0f00720c */ /* 0x000fe20005f61270 */
[----:B------:R-:W4:Y:S04]  /*dd7a0*/  LDL.LU R234, [R1+0x1a08] ;  /* 0x001a080001ea7983 */ /* 0x000f280000300800 */
[----:B------:R-:W4:Y:S01]  /*dd7b0*/  LDL.LU R237, [R1+0xa14] ;  /* 0x000a140001ed7983 */ /* 0x000f220000300800 */
[----:B--2---:R-:W-:-:S04]  /*dd7c0*/  IMAD.WIDE R198, R16, 0x4, R2 ;  /* 0x0000000410c67825 */ /* 0x004fc800078e0202 */
[C---:B---3--:R-:W-:Y:S01]  /*dd7d0*/  IMAD.WIDE R232, R16.reuse, 0x4, R4 ;  /* 0x0000000410e87825 */ /* 0x048fe200078e0204 */
[----:B------:R-:W-:Y:S01]  /*dd7e0*/  IADD3 R0, R16, R14, RZ ;  /* 0x0000000e10007210 */ /* 0x000fe20007ffe0ff */
[----:B------:R-:W2:Y:S08]  /*dd7f0*/  LDC R245, c[0x0][0x228] ;  /* 0x00008a00fff57b82 */ /* 0x000eb00000000800 */
[----:B------:R-:W3:Y:S01]  /*dd800*/  LDC R235, c[0x0][0x228] ;  /* 0x00008a00ffeb7b82 */ /* 0x000ee20000000800 */
[----:B------:R1:W-:Y:S04]  /*dd810*/  @P6 STG.E desc[UR60][R198.64], R247 ;  /* 0x000000f7c6006986 */ /* 0x0003e8000c10193c */
[----:B------:R1:W-:Y:S01]  /*dd820*/  @P4 STG.E desc[UR60][R232.64], R252 ;  /* 0x000000fce8004986 */ /* 0x0003e2000c10193c */
[----:B------:R-:W-:Y:S01]  /*dd830*/  ISETP.LT.AND P4, PT, R11, R239, !P2 ;  /* 0x000000ef0b00720c */ /* 0x000fe20005781270 */
[----:B------:R-:W-:Y:S01]  /*dd840*/  VIADD R197, R10, 0x10d ;  /* 0x0000010d0ac57836 */ /* 0x000fe20000000000 */
[----:B------:R-:W3:Y:S01]  /*dd850*/  LDC R238, c[0x0][0x228] ;  /* 0x00008a00ffee7b82 */ /* 0x000ee20000000800 */
[----:B-1----:R-:W3:Y:S04]  /*dd860*/  LDL.LU R247, [R1+0x1df8] ;  /* 0x001df80001f77983 */ /* 0x002ee80000300800 */
[----:B------:R-:W3:Y:S04]  /*dd870*/  LDL.LU R252, [R1+0x1208] ;  /* 0x0012080001fc7983 */ /* 0x000ee80000300800 */
[----:B------:R-:W3:Y:S01]  /*dd880*/  LDL.LU R239, [R1+0x1608] ;  /* 0x0016080001ef7983 */ /* 0x000ee20000300800 */
[----:B------:R-:W-:-:S04]  /*dd890*/  IMAD.WIDE R232, R16, 0x4, R6 ;  /* 0x0000000410e87825 */ /* 0x000fc800078e0206 */
[----:B------:R-:W-:Y:S02]  /*dd8a0*/  IMAD.WIDE R198, R16, 0x4, R8 ;  /* 0x0000000410c67825 */ /* 0x000fe400078e0208 */
[----:B------:R-:W2:Y:S01]  /*dd8b0*/  LDL.LU R16, [R1+0x214] ;  /* 0x0002140001107983 */ /* 0x000ea20000300800 */
[----:B------:R-:W-:Y:S02]  /*dd8c0*/  ISETP.LT.AND P6, PT, R13, R244, !P2 ;  /* 0x000000f40d00720c */ /* 0x000fe400057c1270 */
[----:B------:R-:W1:Y:S01]  /*dd8d0*/  LDC R244, c[0x0][0x22c] ;  /* 0x00008b00fff47b82 */ /* 0x000e620000000800 */
[----:B----4-:R4:W-:Y:S02]  /*dd8e0*/  @P5 STG.E desc[UR60][R232.64], R237 ;  /* 0x000000ede8005986 */ /* 0x0109e4000c10193c */
[----:B----4-:R-:W-:-:S05]  /*dd8f0*/  IMAD.WIDE R232, R0, 0x4, R2 ;  /* 0x0000000400e87825 */ /* 0x010fca00078e0202 */
[----:B------:R-:W4:Y:S01]  /*dd900*/  LDC R237, c[0x0][0x228] ;  /* 0x00008a00ffed7b82 */ /* 0x000f220000000800 */
[----:B--2---:R2:W-:Y:S01]  /*dd910*/  @P3 STG.E desc[UR60][R198.64], R16 ;  /* 0x00000010c6003986 */ /* 0x0045e2000c10193c */
[----:B------:R-:W-:-:S03]  /*dd920*/  ISETP.LT.AND P3, PT, R17, R245, !P2 ;  /* 0x000000f51100720c */ /* 0x000fc60005761270 */
[----:B------:R1:W-:Y:S04]  /*dd930*/  @P4 STG.E desc[UR60][R232.64], R234 ;  /* 0x000000eae8004986 */ /* 0x0003e8000c10193c */
[----:B------:R-:W4:Y:S01]  /*dd940*/  LDL.LU R245, [R1+0xa18] ;  /* 0x000a180001f57983 */ /* 0x000f220000300800 */
[----:B--2---:R-:W-:-:S04]  /*dd950*/  IMAD.WIDE R198, R0, 0x4, R4 ;  /* 0x0000000400c67825 */ /* 0x004fc800078e0204 */
[----:B------:R-:W-:Y:S01]  /*dd960*/  VIADD R16, R10, 0x10e ;  /* 0x0000010e0a107836 */ /* 0x000fe20000000000 */
[----:B---3--:R-:W-:Y:S01]  /*dd970*/  ISETP.LT.AND P2, PT, R15, R235, !P2 ;  /* 0x000000eb0f00720c */ /* 0x008fe20005741270 */
[C---:B-1----:R-:W-:Y:S01]  /*dd980*/  IMAD.WIDE R232, R0.reuse, 0x4, R8 ;  /* 0x0000000400e87825 */ /* 0x042fe200078e0208 */
[----:B------:R-:W-:Y:S01]  /*dd990*/  ISETP.GE.AND P5, PT, R197, R246, PT ;  /* 0x000000f6c500720c */ /* 0x000fe20003fa6270 */
[----:B------:R1:W-:Y:S01]  /*dd9a0*/  @P6 STG.E desc[UR60][R198.64], R239 ;  /* 0x000000efc6006986 */ /* 0x0003e2000c10193c */
[----:B------:R-:W2:Y:S08]  /*dd9b0*/  LDC R197, c[0x0][0x228] ;  /* 0x00008a00ffc57b82 */ /* 0x000eb00000000800 */
[----:B------:R-:W3:Y:S08]  /*dd9c0*/  LDC R234, c[0x0][0x228] ;  /* 0x00008a00ffea7b82 */ /* 0x000ef00000000800 */
[----:B------:R-:W3:Y:S08]  /*dd9d0*/  LDC R235, c[0x0][0x228] ;  /* 0x00008a00ffeb7b82 */ /* 0x000ef00000000800 */
[----:B------:R-:W3:Y:S01]  /*dd9e0*/  LDC R246, c[0x0][0x228] ;  /* 0x00008a00fff67b82 */ /* 0x000ee20000000800 */
[C---:B-1----:R-:W-:Y:S01]  /*dd9f0*/  IMAD.WIDE R198, R0.reuse, 0x4, R6 ;  /* 0x0000000400c67825 */ /* 0x042fe200078e0206 */
[----:B------:R-:W-:-:S02]  /*dda00*/  IADD3 R0, R0, R14, RZ ;  /* 0x0000000e00007210 */ /* 0x000fc40007ffe0ff */
[----:B------:R-:W-:Y:S01]  /*dda10*/  ISETP.LT.AND P4, PT, R13, R236, !P5 ;  /* 0x000000ec0d00720c */ /* 0x000fe20006f81270 */
[----:B------:R-:W3:Y:S04]  /*dda20*/  LDL.LU R14, [R1+0x618] ;  /* 0x00061800010e7983 */ /* 0x000ee80000300800 */
[----:B------:R1:W-:Y:S01]  /*dda30*/  @P3 STG.E desc[UR60][R198.64], R247 ;  /* 0x000000f7c6003986 */ /* 0x0003e2000c10193c */
[----:B------:R-:W-:Y:S02]  /*dda40*/  ISETP.GE.AND P3, PT, R16, R244, PT ;  /* 0x000000f41000720c */ /* 0x000fe40003f66270 */
[----:B------:R-:W-:Y:S01]  /*dda50*/  ISETP.LT.AND P6, PT, R11, R238, !P5 ;  /* 0x000000ee0b00720c */ /* 0x000fe20006fc1270 */
[----:B------:R-:W3:Y:S08]  /*dda60*/  LDC R236, c[0x0][0x248] ;  /* 0x00009200ffec7b82 */ /* 0x000ef00000000800 */
[----:B------:R-:W3:Y:S01]  /*dda70*/  LDC R239, c[0x0][0x22c] ;  /* 0x00008b00ffef7b82 */ /* 0x000ee20000000800 */
[----:B-1----:R-:W3:Y:S04]  /*dda80*/  LDL.LU R247, [R1+0x1a0c] ;  /* 0x001a0c0001f77983 */ /* 0x002ee80000300800 */
[----:B------:R-:W3:Y:S04]  /*dda90*/  LDL.LU R16, [R1+0xe18] ;  /* 0x000e180001107983 */ /* 0x000ee80000300800 */
[----:B------:R1:W-:Y:S01]  /*ddaa0*/  @P2 STG.E desc[UR60][R232.64], R252 ;  /* 0x000000fce8002986 */ /* 0x0003e2000c10193c */
[----:B----4-:R-:W-:Y:S01]  /*ddab0*/  ISETP.LT.AND P2, PT, R17, R237, !P5 ;  /* 0x000000ed1100720c */ /* 0x010fe20006f41270 */
[----:B------:R-:W-:Y:S01]  /*ddac0*/  IMAD.WIDE R198, R0, 0x4, R2 ;  /* 0x0000000400c67825 */ /* 0x000fe200078e0202 */
[----:B------:R-:W4:Y:S08]  /*ddad0*/  LDC R238, c[0x0][0x228] ;  /* 0x00008a00ffee7b82 */ /* 0x000f300000000800 */
[----:B------:R-:W4:Y:S01]  /*ddae0*/  LDC R244, c[0x0][0x228] ;  /* 0x00008a00fff47b82 */ /* 0x000f220000000800 */
[----:B-1----:R-:W4:Y:S04]  /*ddaf0*/  LDL.LU R252, [R1+0x160c] ;  /* 0x00160c0001fc7983 */ /* 0x002f280000300800 */
[----:B------:R-:W4:Y:S01]  /*ddb00*/  LDL.LU R237, [R1+0x218] ;  /* 0x0002180001ed7983 */ /* 0x000f220000300800 */
[----:B--2---:R-:W-:-:S02]  /*ddb10*/  ISETP.LT.AND P5, PT, R15, R197, !P5 ;  /* 0x000000c50f00720c */ /* 0x004fc40006fa1270 */
[----:B------:R-:W1:Y:S01]  /*ddb20*/  LDC R197, c[0x0][0x228] ;  /* 0x00008a00ffc57b82 */ /* 0x000e620000000800 */
[----:B------:R-:W-:Y:S01]  /*ddb30*/  IMAD.WIDE R232, R0, 0x4, R4 ;  /* 0x0000000400e87825 */ /* 0x000fe200078e0204 */
[----:B---3--:R2:W-:Y:S01]  /*ddb40*/  @P6 STG.E desc[UR60][R198.64], R16 ;  /* 0x00000010c6006986 */ /* 0x0085e2000c10193c */
[----:B------:R-:W-:-:S05]  /*ddb50*/  ISETP.LT.AND P6, PT, R13, R234, !P3 ;  /* 0x000000ea0d00720c */ /* 0x000fca0005fc1270 */
[----:B------:R-:W3:Y:S01]  /*ddb60*/  LDC R234, c[0x0][0x248] ;  /* 0x00009200ffea7b82 */ /* 0x000ee20000000800 */
[----:B------:R1:W-:Y:S01]  /*ddb70*/  @P4 STG.E desc[UR60][R232.64], R14 ;  /* 0x0000000ee8004986 */ /* 0x0003e2000c10193c */
[----:B------:R-:W-:-:S06]  /*ddb80*/  ISETP.LT.AND P4, PT, R11, R235, !P3 ;  /* 0x000000eb0b00720c */ /* 0x000fcc0005f81270 */
[----:B------:R-:W3:Y:S01]  /*ddb90*/  LDC R235, c[0x0][0x228] ;  /* 0x00008a00ffeb7b82 */ /* 0x000ee20000000800 */
[----:B--2---:R-:W-:-:S04]  /*ddba0*/  IMAD.WIDE R198, R0, 0x4, R6 ;  /* 0x0000000400c67825 */ /* 0x004fc800078e0206 */
[----:B------:R-:W-:Y:S01]  /*ddbb0*/  VIADD R16, R10, 0x10f ;  /* 0x0000010f0a107836 */ /* 0x000fe20000000000 */
[C---:B-1----:R-:W-:Y:S01]  /*ddbc0*/  IADD3 R14, R0.reuse, R236, RZ ;  /* 0x000000ec000e7210 */ /* 0x042fe20007ffe0ff */
[----:B------:R-:W-:Y:S01]  /*ddbd0*/  IMAD.WIDE R232, R0, 0x4, R8 ;  /* 0x0000000400e87825 */ /* 0x000fe200078e0208 */
[----:B------:R1:W-:Y:S02]  /*ddbe0*/  @P2 STG.E desc[UR60][R198.64], R245 ;  /* 0x000000f5c6002986 */ /* 0x0003e4000c10193c */
[----:B------:R-:W-:Y:S01]  /*ddbf0*/  ISETP.GE.AND P2, PT, R16, R239, PT ;  /* 0x000000ef1000720c */ /* 0x000fe20003f46270 */
[----:B------:R-:W2:Y:S01]  /*ddc00*/  LDC R236, c[0x0][0x228] ;  /* 0x00008a00ffec7b82 */ /* 0x000ea20000000800 */
[----:B----4-:R4:W-:Y:S01]  /*ddc10*/  @P5 STG.E desc[UR60][R232.64], R237 ;  /* 0x000000ede8005986 */ /* 0x0109e2000c10193c */
[----:B------:R-:W-:Y:S02]  /*ddc20*/  ISETP.LT.AND P5, PT, R17, R238, !P3 ;  /* 0x000000ee1100720c */ /* 0x000fe40005fa1270 */
[----:B------:R-:W-:-:S04]  /*ddc30*/  ISETP.LT.AND P3, PT, R15, R244, !P3 ;  /* 0x000000f40f00720c */ /* 0x000fc80005f61270 */
[----:B------:R-:W2:Y:S01]  /*ddc40*/  LDC R238, c[0x0][0x248] ;  /* 0x00009200ffee7b82 */ /* 0x000ea20000000800 */
[C---:B-1----:R-:W-:Y:S01]  /*ddc50*/  IMAD.WIDE R198, R14.reuse, 0x4, R2 ;  /* 0x000000040ec67825 */ /* 0x042fe200078e0202 */
[----:B------:R-:W2:Y:S03]  /*ddc60*/  LDL.LU R244, [R1+0x1dfc] ;  /* 0x001dfc0001f47983 */ /* 0x000ea60000300800 */
[----:B---3--:R-:W-:-:S03]  /*ddc70*/  IMAD.IADD R0, R14, 0x1, R234 ;  /* 0x000000010e007824 */ /* 0x008fc600078e02ea */
[----:B------:R-:W1:Y:S01]  /*ddc80*/  LDC R245, c[0x0][0x22c] ;  /* 0x00008b00fff57b82 */ /* 0x000e620000000800 */
[----:B------:R3:W-:Y:S01]  /*ddc90*/  @P4 STG.E desc[UR60][R198.64], R247 ;  /* 0x000000f7c6004986 */ /* 0x0007e2000c10193c */
[----:B------:R-:W-:-:S06]  /*ddca0*/  IADD3 R16, R10, 0x110, RZ ;  /* 0x000001100a107810 */ /* 0x000fcc0007ffe0ff */
[----:B----4-:R-:W4:Y:S01]  /*ddcb0*/  LDC R237, c[0x0][0x228] ;  /* 0x00008a00ffed7b82 */ /* 0x010f220000000800 */
[----:B------:R-:W-:Y:S01]  /*ddcc0*/  IMAD.WIDE R232, R14, 0x4, R4 ;  /* 0x000000040ee87825 */ /* 0x000fe200078e0204 */
[----:B------:R-:W-:-:S06]  /*ddcd0*/  ISETP.LT.AND P4, PT, R13, R246, !P2 ;  /* 0x000000f60d00720c */ /* 0x000fcc0005781270 */
[----:B------:R-:W4:Y:S01]  /*ddce0*/  LDC R239, c[0x0][0x228] ;  /* 0x00008a00ffef7b82 */ /* 0x000f220000000800 */
[----:B------:R-:W4:Y:S04]  /*ddcf0*/  LDL.LU R246, [R1+0xa1c] ;  /* 0x000a1c0001f67983 */ /* 0x000f280000300800 */
[----:B------:R3:W-:Y:S01]  /*ddd00*/  @P6 STG.E desc[UR60][R232.64], R252 ;  /* 0x000000fce8006986 */ /* 0x0007e2000c10193c */
[----:B------:R-:W-:Y:S02]  /*ddd10*/  ISETP.LT.AND P6, PT, R11, R197, !P2 ;  /* 0x000000c50b00720c */ /* 0x000fe400057c1270 */
[----:B---3--:R-:W3:Y:S01]  /*ddd20*/  LDC R247, c[0x0][0x22c] ;  /* 0x00008b00fff77b82 */ /* 0x008ee20000000800 */
[C---:B------:R-:W-:Y:S01]  /*ddd30*/  IMAD.WIDE R198, R14.reuse, 0x4, R8 ;  /* 0x000000040ec67825 */ /* 0x040fe200078e0208 */
[----:B------:R-:W3:Y:S04]  /*ddd40*/  LDL.LU R252, [R1+0x21c] ;  /* 0x00021c0001fc7983 */ /* 0x000ee80000300800 */
[----:B------:R-:W4:Y:S04]  /*ddd50*/  LDL.LU R197, [R1+0xe1c] ;  /* 0x000e1c0001c57983 */ /* 0x000f280000300800 */
[----:B------:R-:W3:Y:S01]  /*ddd60*/  LDL.LU R234, [R1+0x120c] ;  /* 0x00120c0001ea7983 */ /* 0x000ee20000300800 */
[----:B------:R-:W-:-:S03]  /*ddd70*/  IMAD.WIDE R232, R14, 0x4, R6 ;  /* 0x000000040ee87825 */ /* 0x000fc600078e0206 */
[----:B------:R-:W4:Y:S04]  /*ddd80*/  LDL.LU R14, [R1+0x61c] ;  /* 0x00061c00010e7983 */ /* 0x000f280000300800 */
[----:B--2---:R2:W-:Y:S01]  /*ddd90*/  @P5 STG.E desc[UR60][R232.64], R244 ;  /* 0x000000f4e8005986 */ /* 0x0045e2000c10193c */
[----:B-1----:R-:W-:Y:S01]  /*ddda0*/  ISETP.GE.AND P5, PT, R16, R245, PT ;  /* 0x000000f51000720c */ /* 0x002fe20003fa6270 */
[----:B--2---:R-:W-:Y:S01]  /*dddb0*/  IMAD.WIDE R232, R0, 0x4, R2 ;  /* 0x0000000400e87825 */ /* 0x004fe200078e0202 */
[----:B------:R-:W1:Y:S01]  /*dddc0*/  LDC R244, c[0x0][0x228] ;  /* 0x00008a00fff47b82 */ /* 0x000e620000000800 */
[----:B---3--:R2:W-:Y:S04]  /*dddd0*/  @P3 STG.E desc[UR60][R198.64], R234 ;  /* 0x000000eac6003986 */ /* 0x0085e8000c10193c */
[----:B----4-:R3:W-:Y:S01]  /*ddde0*/  @P6 STG.E desc[UR60][R232.64], R197 ;  /* 0x000000c5e8006986 */ /* 0x0107e2000c10193c */
[----:B------:R-:W-:-:S02]  /*dddf0*/  VIADD R16, R10, 0x111 ;  /* 0x000001110a107836 */ /* 0x000fc40000000000 */
[----:B------:R-:W4:Y:S01]  /*dde00*/  LDC R245, c[0x0][0x228] ;  /* 0x00008a00fff57b82 */ /* 0x000f220000000800 */
[----:B--2---:R-:W-:-:S04]  /*dde10*/  IMAD.WIDE R198, R0, 0x4, R4 ;  /* 0x0000000400c67825 */ /* 0x004fc800078e0204 */
[----:B---3--:R-:W-:Y:S01]  /*dde20*/  IMAD.WIDE R232, R0, 0x4, R8 ;  /* 0x0000000400e87825 */ /* 0x008fe200078e0208 */
[----:B------:R-:W-:Y:S02]  /*dde30*/  ISETP.LT.AND P3, PT, R17, R235, !P2 ;  /* 0x000000eb1100720c */ /* 0x000fe40005761270 */
[----:B------:R-:W2:Y:S08]  /*dde40*/  LDC R234, c[0x0][0x228] ;  /* 0x00008a00ffea7b82 */ /* 0x000eb00000000800 */
[----:B------:R-:W3:Y:S01]  /*dde50*/  LDC R197, c[0x0][0x228] ;  /* 0x00008a00ffc57b82 */ /* 0x000ee20000000800 */
[----:B------:R1:W-:Y:S01]  /*dde60*/  @P4 STG.E desc[UR60][R198.64], R14 ;  /* 0x0000000ec6004986 */ /* 0x0003e2000c10193c */
[----:B------:R-:W-:-:S03]  /*dde70*/  ISETP.LT.AND P4, PT, R11, R236, !P5 ;  /* 0x000000ec0b00720c */ /* 0x000fc60006f81270 */
[----:B------:R-:W4:Y:S01]  /*dde80*/  LDL.LU R236, [R1+0x1610] ;  /* 0x0016100001ec7983 */ /* 0x000f220000300800 */
[----:B------:R-:W-:Y:S02]  /*dde90*/  ISETP.LT.AND P6, PT, R13, R239, !P5 ;  /* 0x000000ef0d00720c */ /* 0x000fe40006fc1270 */
[----:B------:R-:W-:Y:S02]  /*ddea0*/  ISETP.LT.AND P2, PT, R15, R237, !P2 ;  /* 0x000000ed0f00720c */ /* 0x000fe40005741270 */
[----:B------:R-:W3:Y:S01]  /*ddeb0*/  LDC R237, c[0x0][0x228] ;  /* 0x00008a00ffed7b82 */ /* 0x000ee20000000800 */
[----:B-1----:R-:W-:-:S07]  /*ddec0*/  IMAD.WIDE R198, R0, 0x4, R6 ;  /* 0x0000000400c67825 */ /* 0x002fce00078e0206 */
[----:B------:R-:W1:Y:S08]  /*dded0*/  LDC R235, c[0x0][0x248] ;  /* 0x00009200ffeb7b82 */ /* 0x000e700000000800 */
[----:B------:R-:W1:Y:S01]  /*ddee0*/  LDC R239, c[0x0][0x228] ;  /* 0x00008a00ffef7b82 */ /* 0x000e620000000800 */
[----:B------:R-:W-:Y:S02]  /*ddef0*/  IADD3 R14, R0, R238, RZ ;  /* 0x000000ee000e7210 */ /* 0x000fe40007ffe0ff */
[----:B------:R-:W3:Y:S04]  /*ddf00*/  LDL.LU R238, [R1+0x1e50] ;  /* 0x001e500001ee7983 */ /* 0x000ee80000300800 */
[----:B------:R-:W4:Y:S04]  /*ddf10*/  LDL.LU R0, [R1+0x1a10] ;  /* 0x001a100001007983 */ /* 0x000f280000300800 */
[----:B------:R2:W-:Y:S04]  /*ddf20*/  @P3 STG.E desc[UR60][R198.64], R246 ;  /* 0x000000f6c6003986 */ /* 0x0005e8000c10193c */
[----:B------:R2:W-:Y:S01]  /*ddf30*/  @P2 STG.E desc[UR60][R232.64], R252 ;  /* 0x000000fce8002986 */ /* 0x0005e2000c10193c */
[----:B------:R-:W-:-:S02]  /*ddf40*/  ISETP.GE.AND P3, PT, R16, R247, PT ;  /* 0x000000f71000720c */ /* 0x000fc40003f66270 */
[----:B------:R-:W-:Y:S01]  /*ddf50*/  ISETP.LT.AND P2, PT, R17, R244, !P5 ;  /* 0x000000f41100720c */ /* 0x000fe20006f41270 */
[----:B--2---:R-:W-:-:S04]  /*ddf60*/  IMAD.WIDE R198, R14, 0x4, R2 ;  /* 0x000000040ec67825 */ /* 0x004fc800078e0202 */
[----:B------:R-:W-:Y:S01]  /*ddf70*/  IMAD.WIDE R232, R14, 0x4, R4 ;  /* 0x000000040ee87825 */ /* 0x000fe200078e0204 */
[----:B------:R-:W2:Y:S01]  /*ddf80*/  LDL.LU R252, [R1+0x620] ;  /* 0x0006200001fc7983 */ /* 0x000ea20000300800 */
[----:B------:R-:W-:-:S03]  /*ddf90*/  ISETP.LT.AND P5, PT, R15, R234, !P5 ;  /* 0x000000ea0f00720c */ /* 0x000fc60006fa1270 */
[----:B------:R-:W2:Y:S01]  /*ddfa0*/  LDL.LU R234, [R1+0xe20] ;  /* 0x000e200001ea7983 */ /* 0x000ea20000300800 */
[----:B------:R-:W1:Y:S01]  /*ddfb0*/  LDC R246, c[0x0][0x22c] ;  /* 0x00008b00fff67b82 */ /* 0x000e620000000800 */
[----:B------:R-:W-:-:S07]  /*ddfc0*/  IADD3 R16, R10, 0x112, RZ ;  /* 0x000001120a107810 */ /* 0x000fce0007ffe0ff */
[----:B------:R-:W2:Y:S08]  /*ddfd0*/  LDC R244, c[0x0][0x228] ;  /* 0x00008a00fff47b82 */ /* 0x000eb00000000800 */
[----:B------:R-:W2:Y:S01]  /*ddfe0*/  LDC R247, c[0x0][0x22c] ;  /* 0x00008b00fff77b82 */ /* 0x000ea20000000800 */
[----:B----4-:R-:W-:Y:S04]  /*ddff0*/  @P4 STG.E desc[UR60][R198.64], R0 ;  /* 0x00000000c6004986 */ /* 0x010fe8000c10193c */
[----:B------:R4:W-:Y:S01]  /*de000*/  @P6 STG.E desc[UR60][R232.64], R236 ;  /* 0x000000ece8006986 */ /* 0x0009e2000c10193c */
[----:B---3--:R-:W-:-:S03]  /*de010*/  ISETP.LT.AND P6, PT, R13, R237, !P3 ;  /* 0x000000ed0d00720c */ /* 0x008fc60005fc1270 */
[----:B------:R-:W3:Y:S01]  /*de020*/  LDL.LU R237, [R1+0x1210] ;  /* 0x0012100001ed7983 */ /* 0x000ee20000300800 */
[----:B------:R-:W-:Y:S02]  /*de030*/  ISETP.LT.AND P4, PT, R11, R197, !P3 ;  /* 0x000000c50b00720c */ /* 0x000fe40005f81270 */
[----:B------:R-:W2:Y:S08]  /*de040*/  LDC R197, c[0x0][0x228] ;  /* 0x00008a00ffc57b82 */ /* 0x000eb00000000800 */
[----:B----4-:R-:W4:Y:S01]  /*de050*/  LDC R236, c[0x0][0x248] ;  /* 0x00009200ffec7b82 */ /* 0x010f220000000800 */
[----:B------:R-:W-:-:S04]  /*de060*/  IMAD.WIDE R198, R14, 0x4, R6 ;  /* 0x000000040ec67825 */ /* 0x000fc800078e0206 */
[C---:B-1----:R-:W-:Y:S02]  /*de070*/  IMAD.IADD R0, R14.reuse, 0x1, R235 ;  /* 0x000000010e007824 */ /* 0x042fe400078e02eb */
[----:B------:R-:W-:Y:S01]  /*de080*/  IMAD.WIDE R232, R14, 0x4, R8 ;  /* 0x000000040ee87825 */ /* 0x000fe200078e0208 */
[----:B------:R-:W1:Y:S01]  /*de090*/  LDC R235, c[0x0][0x228] ;  /* 0x00008a00ffeb7b82 */ /* 0x000e620000000800 */
[----:B------:R2:W-:Y:S01]  /*de0a0*/  @P2 STG.E desc[UR60][R198.64], R238 ;  /* 0x000000eec6002986 */ /* 0x0005e2000c10193c */
[----:B------:R-:W-:-:S03]  /*de0b0*/  ISETP.GE.AND P2, PT, R16, R246, PT ;  /* 0x000000f61000720c */ /* 0x000fc60003f46270 */
[----:B------:R-:W3:Y:S01]  /*de0c0*/  LDL.LU R246, [R1+0xa20] ;  /* 0x000a200001f67983 */ /* 0x000ee20000300800 */
[----:B--2---:R-:W-:-:S04]  /*de0d0*/  IMAD.WIDE R198, R0, 0x4, R2 ;  /* 0x0000000400c67825 */ /* 0x004fc800078e0202 */
[----:B----4-:R-:W-:Y:S01]  /*de0e0*/  IMAD.IADD R14, R0, 0x1, R236 ;  /* 0x00000001000e7824 */ /* 0x010fe200078e02ec */
[----:B------:R-:W2:Y:S01]  /*de0f0*/  LDC R238, c[0x0][0x228] ;  /* 0x00008a00ffee7b82 */ /* 0x000ea20000000800 */
[----:B---3--:R3:W-:Y:S04]  /*de100*/  @P5 STG.E desc[UR60][R232.64], R237 ;  /* 0x000000ede8005986 */ /* 0x0087e8000c10193c */
[----:B------:R4:W-:Y:S01]  /*de110*/  @P4 STG.E desc[UR60][R198.64], R234 ;  /* 0x000000eac6004986 */ /* 0x0009e2000c10193c */
[----:B------:R-:W-:-:S03]  /*de120*/  ISETP.LT.AND P4, PT, R13, R245, !P2 ;  /* 0x000000f50d00720c */ /* 0x000fc60005781270 */
[----:B------:R-:W2:Y:S01]  /*de130*/  LDL.LU R245, [R1+0x1e54] ;  /* 0x001e540001f57983 */ /* 0x000ea20000300800 */
[----:B------:R-:W-:Y:S01]  /*de140*/  IADD3 R16, R10, 0x113, RZ ;  /* 0x000001130a107810 */ /* 0x000fe20007ffe0ff */
[----:B---3--:R-:W3:Y:S01]  /*de150*/  LDC R237, c[0x0][0x248] ;  /* 0x00009200ffed7b82 */ /* 0x008ee20000000800 */
[----:B----4-:R-:W-:-:S04]  /*de160*/  IMAD.WIDE R198, R0, 0x4, R4 ;  /* 0x0000000400c67825 */ /* 0x010fc800078e0204 */
[----:B------:R-:W-:Y:S01]  /*de170*/  IMAD.WIDE R232, R0, 0x4, R8 ;  /* 0x0000000400e87825 */ /* 0x000fe200078e0208 */
[----:B------:R-:W-:Y:S02]  /*de180*/  ISETP.LT.AND P5, PT, R17, R239, !P3 ;  /* 0x000000ef1100720c */ /* 0x000fe40005fa1270 */
[----:B------:R-:W4:Y:S01]  /*de190*/  LDC R234, c[0x0][0x228] ;  /* 0x00008a00ffea7b82 */ /* 0x000f220000000800 */
[----:B------:R1:W-:Y:S01]  /*de1a0*/  @P6 STG.E desc[UR60][R198.64], R252 ;  /* 0x000000fcc6006986 */ /* 0x0003e2000c10193c */
[----:B------:R-:W-:-:S06]  /*de1b0*/  ISETP.LT.AND P6, PT, R11, R197, !P2 ;  /* 0x000000c50b00720c */ /* 0x000fcc00057c1270 */
[----:B------:R-:W3:Y:S01]  /*de1c0*/  LDC R239, c[0x0][0x228] ;  /* 0x00008a00ffef7b82 */ /* 0x000ee20000000800 */
[----:B-1----:R-:W3:Y:S04]  /*de1d0*/  LDL.LU R252, [R1+0x1214] ;  /* 0x0012140001fc7983 */ /* 0x002ee80000300800 */
[----:B------:R-:W4:Y:S01]  /*de1e0*/  LDL.LU R197, [R1+0x1a14] ;  /* 0x001a140001c57983 */ /* 0x000f220000300800 */
[----:B------:R-:W-:-:S03]  /*de1f0*/  IMAD.WIDE R198, R0, 0x4, R6 ;  /* 0x0000000400c67825 */ /* 0x000fc600078e0206 */
[----:B------:R-:W3:Y:S04]  /*de200*/  LDL.LU R236, [R1+0x1614] ;  /* 0x0016140001ec7983 */ /* 0x000ee80000300800 */
[----:B------:R-:W2:Y:S01]  /*de210*/  LDL.LU R0, [R1+0x220] ;  /* 0x0002200001007983 */ /* 0x000ea20000300800 */
[----:B------:R-:W-:-:S03]  /*de220*/  ISETP.LT.AND P3, PT, R15, R244, !P3 ;  /* 0x000000f40f00720c */ /* 0x000fc60005f61270 */
[----:B------:R1:W-:Y:S01]  /*de230*/  @P5 STG.E desc[UR60][R198.64], R246 ;  /* 0x000000f6c6005986 */ /* 0x0003e2000c10193c */
[----:B------:R-:W-:-:S03]  /*de240*/  ISETP.GE.AND P5, PT, R16, R247, PT ;  /* 0x000000f71000720c */ /* 0x000fc60003fa6270 */
[----:B------:R-:W3:Y:S01]  /*de250*/  LDL.LU R247, [R1+0x624] ;  /* 0x0006240001f77983 */ /* 0x000ee20000300800 */
[----:B------:R-:W3:Y:S01]  /*de260*/  LDC R244, c[0x0][0x22c] ;  /* 0x00008b00fff47b82 */ /* 0x000ee20000000800 */
[----:B-1----:R-:W-:-:S07]  /*de270*/  IMAD.WIDE R198, R14, 0x4, R2 ;  /* 0x000000040ec67825 */ /* 0x002fce00078e0202 */
[----:B------:R-:W1:Y:S01]  /*de280*/  LDC R246, c[0x0][0x228] ;  /* 0x00008a00fff67b82 */ /* 0x000e620000000800 */
[----:B--2---:R-:W-:Y:S01]  /*de290*/  @P3 STG.E desc[UR60][R232.64], R0 ;  /* 0x00000000e8003986 */ /* 0x004fe2000c10193c */
[----:B------:R-:W-:Y:S02]  /*de2a0*/  ISETP.LT.AND P3, PT, R17, R238, !P2 ;  /* 0x000000ee1100720c */ /* 0x000fe40005761270 */
[----:B------:R-:W-:Y:S01]  /*de2b0*/  ISETP.LT.AND P2, PT, R15, R235, !P2 ;  /* 0x000000eb0f00720c */ /* 0x000fe20005741270 */
[----:B----4-:R2:W-:Y:S04]  /*de2c0*/  @P6 STG.E desc[UR60][R198.64], R197 ;  /* 0x000000c5c6006986 */ /* 0x0105e8000c10193c */
[----:B------:R-:W4:Y:S01]  /*de2d0*/  LDL.LU R235, [R1+0xe24] ;  /* 0x000e240001eb7983 */ /* 0x000f220000300800 */
[----:B------:R-:W1:Y:S01]  /*de2e0*/  LDC R238, c[0x0][0x228] ;  /* 0x00008a00ffee7b82 */ /* 0x000e620000000800 */
[----:B------:R-:W-:-:S07]  /*de2f0*/  ISETP.LT.AND P6, PT, R13, R234, !P5 ;  /* 0x000000ea0d00720c */ /* 0x000fce0006fc1270 */
[----:B------:R-:W4:Y:S01]  /*de300*/  LDC R234, c[0x0][0x228] ;  /* 0x00008a00ffea7b82 */ /* 0x000f220000000800 */
[C---:B--2---:R-:W-:Y:S01]  /*de310*/  IMAD.WIDE R198, R14.reuse, 0x4, R4 ;  /* 0x000000040ec67825 */ /* 0x044fe200078e0204 */
[----:B---3--:R-:W-:-:S03]  /*de320*/  IADD3 R0, R14, R237, RZ ;  /* 0x000000ed0e007210 */ /* 0x008fc60007ffe0ff */
[----:B------:R-:W-:-:S03]  /*de330*/  VIADD R16, R10, 0x114 ;  /* 0x000001140a107836 */ /* 0x000fc60000000000 */
[----:B------:R-:W2:Y:S08]  /*de340*/  LDC R197, c[0x0][0x228] ;  /* 0x00008a00ffc57b82 */ /* 0x000eb00000000800 */
[----:B------:R-:W3:Y:S01]  /*de350*/  LDC R237, c[0x0][0x22c] ;  /* 0x00008b00ffed7b82 */ /* 0x000ee20000000800 */
[----:B------:R1:W-:Y:S01]  /*de360*/  @P4 STG.E desc[UR60][R198.64], R236 ;  /* 0x000000ecc6004986 */ /* 0x0003e2000c10193c */
[----:B------:R-:W-:Y:S01]  /*de370*/  ISETP.LT.AND P4, PT, R11, R239, !P5 ;  /* 0x000000ef0b00720c */ /* 0x000fe20006f81270 */
[----:B------:R-:W-:-:S05]  /*de380*/  IMAD.WIDE R232, R0, 0x4, R2 ;  /* 0x0000000400e87825 */ /* 0x000fca00078e0202 */
[----:B------:R-:W3:Y:S01]  /*de390*/  LDC R239, c[0x0][0x248] ;  /* 0x00009200ffef7b82 */ /* 0x000ee20000000800 */
[----:B-1----:R-:W-:-:S07]  /*de3a0*/  IMAD.WIDE R198, R14, 0x4, R6 ;  /* 0x000000040ec67825 */ /* 0x002fce00078e0206 */
[----:B------:R-:W1:Y:S01]  /*de3b0*/  LDC R236, c[0x0][0x248] ;  /* 0x00009200ffec7b82 */ /* 0x000e620000000800 */
[----:B------:R2:W-:Y:S01]  /*de3c0*/  @P3 STG.E desc[UR60][R198.64], R245 ;  /* 0x000000f5c6003986 */ /* 0x0005e2000c10193c */
[----:B------:R-:W-:-:S06]  /*de3d0*/  ISETP.GE.AND P3, PT, R16, R244, PT ;  /* 0x000000f41000720c */ /* 0x000fcc0003f66270 */
[----:B------:R-:W3:Y:S01]  /*de3e0*/  LDC R244, c[0x0][0x228] ;  /* 0x00008a00fff47b82 */ /* 0x000ee20000000800 */
[----:B--2---:R-:W-:-:S07]  /*de3f0*/  IMAD.WIDE R198, R14, 0x4, R8 ;  /* 0x000000040ec67825 */ /* 0x004fce00078e0208 */
[----:B------:R-:W2:Y:S01]  /*de400*/  LDC R245, c[0x0][0x228] ;  /* 0x00008a00fff57b82 */ /* 0x000ea20000000800 */
[----:B------:R1:W-:Y:S01]  /*de410*/  @P2 STG.E desc[UR60][R198.64], R252 ;  /* 0x000000fcc6002986 */ /* 0x0003e2000c10193c */
[----:B------:R-:W-:Y:S02]  /*de420*/  ISETP.LT.AND P2, PT, R17, R246, !P5 ;  /* 0x000000f61100720c */ /* 0x000fe40006f41270 */
[----:B------:R-:W-:Y:S01]  /*de430*/  ISETP.LT.AND P5, PT, R15, R238, !P5 ;  /* 0x000000ee0f00720c */ /* 0x000fe20006fa1270 */
[----:B-1----:R-:W-:Y:S01]  /*de440*/  IMAD.WIDE R198, R0, 0x4, R4 ;  /* 0x0000000400c67825 */ /* 0x002fe200078e0204 */
[----:B------:R-:W2:Y:S04]  /*de450*/  LDL.LU R252, [R1+0x1618] ;  /* 0x0016180001fc7983 */ /* 0x000ea80000300800 */
[----:B------:R-:W2:Y:S04]  /*de460*/  LDL.LU R246, [R1+0x1a18] ;  /* 0x001a180001f67983 */ /* 0x000ea80000300800 */
[----:B------:R-:W2:Y:S04]  /*de470*/  LDL.LU R238, [R1+0xa24] ;  /* 0x000a240001ee7983 */ /* 0x000ea80000300800 */
[----:B----4-:R1:W-:Y:S04]  /*de480*/  @P4 STG.E desc[UR60][R232.64], R235 ;  /* 0x000000ebe8004986 */ /* 0x0103e8000c10193c */
[----:B------:R4:W-:Y:S01]  /*de490*/  @P6 STG.E desc[UR60][R198.64], R247 ;  /* 0x000000f7c6006986 */ /* 0x0009e2000c10193c */
[----:B------:R-:W-:-:S03]  /*de4a0*/  ISETP.LT.AND P6, PT, R11, R234, !P3 ;  /* 0x000000ea0b00720c */ /* 0x000fc60005fc1270 */
[----:B------:R-:W2:Y:S01]  /*de4b0*/  LDL.LU R234, [R1+0x224] ;  /* 0x0002240001ea7983 */ /* 0x000ea20000300800 */
[----:B------:R-:W-:Y:S02]  /*de4c0*/  ISETP.LT.AND P4, PT, R13, R197, !P3 ;  /* 0x000000c50d00720c */ /* 0x000fe40005f81270 */
[----:B------:R-:W2:Y:S01]  /*de4d0*/  LDC R197, c[0x0][0x228] ;  /* 0x00008a00ffc57b82 */ /* 0x000ea20000000800 */
[----:B------:R-:W-:Y:S01]  /*de4e0*/  IADD3 R14, R0, R236, RZ ;  /* 0x000000ec000e7210 */ /* 0x000fe20007ffe0ff */
[----:B------:R-:W-:-:S06]  /*de4f0*/  VIADD R16, R10, 0x115 ;  /* 0x000001150a107836 */ /* 0x000fcc0000000000 */
[----:B-1----:R-:W1:Y:S08]  /*de500*/  LDC R235, c[0x0][0x228] ;  /* 0x00008a00ffeb7b82 */ /* 0x002e700000000800 */
[----:B------:R-:W1:Y:S01]  /*de510*/  LDC R236, c[0x0][0x228] ;  /* 0x00008a00ffec7b82 */ /* 0x000e620000000800 */
[----:B----4-:R-:W-:-:S04]  /*de520*/  IMAD.WIDE R198, R0, 0x4, R6 ;  /* 0x0000000400c67825 */ /* 0x010fc800078e0206 */
[----:B------:R-:W-:Y:S01]  /*de530*/  IMAD.WIDE R232, R0, 0x4, R8 ;  /* 0x0000000400e87825 */ /* 0x000fe200078e0208 */
[----:B---3--:R-:W-:Y:S02]  /*de540*/  IADD3 R0, R14, R239, RZ ;  /* 0x000000ef0e007210 */ /* 0x008fe40007ffe0ff */
[----:B------:R-:W3:Y:S08]  /*de550*/  LDC R247, c[0x0][0x22c] ;  /* 0x00008b00fff77b82 */ /* 0x000ef00000000800 */
[----:B------:R-:W4:Y:S01]  /*de560*/  LDC R239, c[0x0][0x228] ;  /* 0x00008a00ffef7b82 */ /* 0x000f220000000800 */
[----:B--2---:R2:W-:Y:S01]  /*de570*/  @P2 STG.E desc[UR60][R198.64], R238 ;  /* 0x000000eec6002986 */ /* 0x0045e2000c10193c */
[----:B------:R-:W-:-:S03]  /*de580*/  ISETP.GE.AND P2, PT, R16, R237, PT ;  /* 0x000000ed1000720c */ /* 0x000fc60003f46270 */
[----:B------:R-:W3:Y:S01]  /*de590*/  LDL.LU R237, [R1+0x1e58] ;  /* 0x001e580001ed7983 */ /* 0x000ee20000300800 */
[----:B--2---:R-:W-:Y:S02]  /*de5a0*/  IMAD.WIDE R198, R14, 0x4, R2 ;  /* 0x000000040ec67825 */ /* 0x004fe400078e0202 */
[----:B------:R-:W2:Y:S01]  /*de5b0*/  LDC R238, c[0x0][0x228] ;  /* 0x00008a00ffee7b82 */ /* 0x000ea20000000800 */
[----:B------:R1:W-:Y:S01]  /*de5c0*/  @P5 STG.E desc[UR60][R232.64], R234 ;  /* 0x000000eae8005986 */ /* 0x0003e2000c10193c */
[----:B------:R-:W-:Y:S02]  /*de5d0*/  ISETP.LT.AND P5, PT, R15, R245, !P3 ;  /* 0x000000f50f00720c */ /* 0x000fe40005fa1270 */
[----:B------:R-:W-:Y:S01]  /*de5e0*/  ISETP.LT.AND P3, PT, R17, R244, !P3 ;  /* 0x000000f41100720c */ /* 0x000fe20005f61270 */
[----:B------:R4:W-:Y:S04]  /*de5f0*/  @P6 STG.E desc[UR60][R198.64], R246 ;  /* 0x000000f6c6006986 */ /* 0x0009e8000c10193c */
[----:B------:R-:W2:Y:S01]  /*de600*/  LDL.LU R244, [R1+0x1218] ;  /* 0x0012180001f47983 */ /* 0x000ea20000300800 */
[----:B------:R-:W-:Y:S01]  /*de610*/  VIADD R16, R10, 0x116 ;  /* 0x000001160a107836 */ /* 0x000fe20000000000 */
[----:B------:R-:W2:Y:S08]  /*de620*/  LDC R245, c[0x0][0x228] ;  /* 0x00008a00fff57b82 */ /* 0x000eb00000000800 */
[----:B-1----:R-:W1:Y:S01]  /*de630*/  LDC R234, c[0x0][0x228] ;  /* 0x00008a00ffea7b82 */ /* 0x002e620000000800 */
[----:B------:R-:W-:-:S04]  /*de640*/  IMAD.WIDE R232, R14, 0x4, R4 ;  /* 0x000000040ee87825 */ /* 0x000fc800078e0204 */
[----:B----4-:R-:W-:-:S03]  /*de650*/  IMAD.WIDE R198, R14, 0x4, R6 ;  /* 0x000000040ec67825 */ /* 0x010fc600078e0206 */
[----:B------:R-:W4:Y:S01]  /*de660*/  LDC R246, c[0x0][0x22c] ;  /* 0x00008b00fff67b82 */ /* 0x000f220000000800 */
[----:B------:R1:W-:Y:S01]  /*de670*/  @P4 STG.E desc[UR60][R232.64], R252 ;  /* 0x000000fce8004986 */ /* 0x0003e2000c10193c */
[----:B------:R-:W-:-:S03]  /*de680*/  ISETP.LT.AND P4, PT, R11, R197, !P2 ;  /* 0x000000c50b00720c */ /* 0x000fc60005781270 */
[----:B-1----:R-:W4:Y:S04]  /*de690*/  LDL.LU R252, [R1+0x228] ;  /* 0x0002280001fc7983 */ /* 0x002f280000300800 */
[----:B------:R-:W4:Y:S01]  /*de6a0*/  LDL.LU R197, [R1+0xe28] ;  /* 0x000e280001c57983 */ /* 0x000f220000300800 */
[----:B------:R-:W-:-:S03]  /*de6b0*/  IMAD.WIDE R232, R14, 0x4, R8 ;  /* 0x000000040ee87825 */ /* 0x000fc600078e0208 */
[----:B------:R-:W4:Y:S01]  /*de6c0*/  LDL.LU R14, [R1+0x628] ;  /* 0x00062800010e7983 */ /* 0x000f220000300800 */
[----:B------:R-:W-:Y:S02]  /*de6d0*/  ISETP.LT.AND P6, PT, R13, R235, !P2 ;  /* 0x000000eb0d00720c */ /* 0x000fe400057c1270 */
[----:B------:R-:W1:Y:S01]  /*de6e0*/  LDC R235, c[0x0][0x248] ;  /* 0x00009200ffeb7b82 */ /* 0x000e620000000800 */
[----:B---3--:R3:W-:Y:S01]  /*de6f0*/  @P3 STG.E desc[UR60][R198.64], R237 ;  /* 0x000000edc6003986 */ /* 0x0087e2000c10193c */
[----:B------:R-:W-:Y:S01]  /*de700*/  ISETP.GE.AND P3, PT, R16, R247, PT ;  /* 0x000000f71000720c */ /* 0x000fe20003f66270 */
[----:B---3--:R-:W-:-:S05]  /*de710*/  IMAD.WIDE R198, R0, 0x4, R2 ;  /* 0x0000000400c67825 */ /* 0x008fca00078e0202 */
[----:B------:R-:W3:Y:S01]  /*de720*/  LDC R237, c[0x0][0x228] ;  /* 0x00008a00ffed7b82 */ /* 0x000ee20000000800 */
[----:B--2---:R2:W-:Y:S01]  /*de730*/  @P5 STG.E desc[UR60][R232.64], R244 ;  /* 0x000000f4e8005986 */ /* 0x0045e2000c10193c */
[----:B------:R-:W-:-:S03]  /*de740*/  ISETP.LT.AND P5, PT, R15, R236, !P2 ;  /* 0x000000ec0f00720c */ /* 0x000fc600057a1270 */
[----:B------:R-:W3:Y:S04]  /*de750*/  LDL.LU R236, [R1+0xa28] ;  /* 0x000a280001ec7983 */ /* 0x000ee80000300800 */
[----:B------:R-:W3:Y:S01]  /*de760*/  LDL.LU R247, [R1+0x121c] ;  /* 0x00121c0001f77983 */ /* 0x000ee20000300800 */
[----:B--2---:R-:W-:-:S04]  /*de770*/  IMAD.WIDE R232, R0, 0x4, R4 ;  /* 0x0000000400e87825 */ /* 0x004fc800078e0204 */
[----:B------:R-:W-:Y:S01]  /*de780*/  VIADD R16, R10, 0x117 ;  /* 0x000001170a107836 */ /* 0x000fe20000000000 */
[----:B------:R-:W2:Y:S01]  /*de790*/  LDC R244, c[0x0][0x228] ;  /* 0x00008a00fff47b82 */ /* 0x000ea20000000800 */
[----:B----4-:R4:W-:Y:S04]  /*de7a0*/  @P4 STG.E desc[UR60][R198.64], R197 ;  /* 0x000000c5c6004986 */ /* 0x0109e8000c10193c */
[----:B------:R1:W-:Y:S01]  /*de7b0*/  @P6 STG.E desc[UR60][R232.64], R14 ;  /* 0x0000000ee8006986 */ /* 0x0003e2000c10193c */
[C---:B----4-:R-:W-:Y:S01]  /*de7c0*/  IMAD.WIDE R198, R0.reuse, 0x4, R6 ;  /* 0x0000000400c67825 */ /* 0x050fe200078e0206 */
[----:B-1----:R-:W-:-:S03]  /*de7d0*/  IADD3 R14, R0, R235, RZ ;  /* 0x000000eb000e7210 */ /* 0x002fc60007ffe0ff */
[----:B------:R-:W-:Y:S01]  /*de7e0*/  IMAD.WIDE R232, R0, 0x4, R8 ;  /* 0x0000000400e87825 */ /* 0x000fe200078e0208 */
[----:B------:R-:W4:Y:S04]  /*de7f0*/  LDL.LU R235, [R1+0x1a1c] ;  /* 0x001a1c0001eb7983 */ /* 0x000f280000300800 */
[----:B------:R-:W2:Y:S01]  /*de800*/  LDL.LU R0, [R1+0x161c] ;  /* 0x00161c0001007983 */ /* 0x000ea20000300800 */
[----:B------:R-:W1:Y:S01]  /*de810*/  LDC R197, c[0x0][0x228] ;  /* 0x00008a00ffc57b82 */ /* 0x000e620000000800 */
[----:B------:R-:W-:Y:S02]  /*de820*/  ISETP.LT.AND P2, PT, R17, R238, !P2 ;  /* 0x000000ee1100720c */ /* 0x000fe40005741270 */
[----:B------:R-:W-:-:S05]  /*de830*/  ISETP.LT.AND P6, PT, R11, R234, !P3 ;  /* 0x000000ea0b00720c */ /* 0x000fca0005fc1270 */
[----:B------:R-:W1:Y:S01]  /*de840*/  LDC R234, c[0x0][0x248] ;  /* 0x00009200ffea7b82 */ /* 0x000e620000000800 */
[----:B------:R-:W-:-:S07]  /*de850*/  ISETP.LT.AND P4, PT, R13, R245, !P3 ;  /* 0x000000f50d00720c */ /* 0x000fce0005f81270 */
[----:B------:R-:W1:Y:S08]  /*de860*/  LDC R245, c[0x0][0x22c] ;  /* 0x00008b00fff57b82 */ /* 0x000e700000000800 */
[----:B------:R-:W1:Y:S01]  /*de870*/  LDC R238, c[0x0][0x228] ;  /* 0x00008a00ffee7b82 */ /* 0x000e620000000800 */
[----:B---3--:R3:W-:Y:S04]  /*de880*/  @P2 STG.E desc[UR60][R198.64], R236 ;  /* 0x000000ecc6002986 */ /* 0x0087e8000c10193c */
[----:B------:R1:W-:Y:S01]  /*de890*/  @P5 STG.E desc[UR60][R232.64], R252 ;  /* 0x000000fce8005986 */ /* 0x0003e2000c10193c */
[----:B------:R-:W-:Y:S01]  /*de8a0*/  ISETP.GE.AND P2, PT, R16, R246, PT ;  /* 0x000000f61000720c */ /* 0x000fe20003f46270 */
[----:B---3--:R-:W-:-:S04]  /*de8b0*/  IMAD.WIDE R198, R14, 0x4, R2 ;  /* 0x000000040ec67825 */ /* 0x008fc800078e0202 */
[----:B-1----:R-:W-:Y:S01]  /*de8c0*/  IMAD.WIDE R232, R14, 0x4, R4 ;  /* 0x000000040ee87825 */ /* 0x002fe200078e0204 */
[----:B------:R-:W3:Y:S04]  /*de8d0*/  LDL.LU R252, [R1+0x62c] ;  /* 0x00062c0001fc7983 */ /* 0x000ee80000300800 */
[----:B------:R-:W3:Y:S01]  /*de8e0*/  LDL.LU R246, [R1+0x22c] ;  /* 0x00022c0001f67983 */ /* 0x000ee20000300800 */
[----:B------:R-:W1:Y:S03]  /*de8f0*/  LDC R236, c[0x0][0x228] ;  /* 0x00008a00ffec7b82 */ /* 0x000e660000000800 */
[----:B----4-:R4:W-:Y:S04]  /*de900*/  @P6 STG.E desc[UR60][R198.64], R235 ;  /* 0x000000ebc6006986 */ /* 0x0109e8000c10193c */
[----:B--2---:R2:W-:Y:S01]  /*de910*/  @P4 STG.E desc[UR60][R232.64], R0 ;  /* 0x00000000e8004986 */ /* 0x0045e2000c10193c */
[----:B------:R-:W-:-:S03]  /*de920*/  ISETP.LT.AND P4, PT, R11, R197, !P2 ;  /* 0x000000c50b00720c */ /* 0x000fc60005781270 */
[----:B------:R-:W3:Y:S01]  /*de930*/  LDL.LU R197, [R1+0x1e5c] ;  /* 0x001e5c0001c57983 */ /* 0x000ee20000300800 */
[----:B------:R-:W-:Y:S01]  /*de940*/  ISETP.LT.AND P5, PT, R17, R237, !P3 ;  /* 0x000000ed1100720c */ /* 0x000fe20005fa1270 */
[----:B------:R-:W-:Y:S01]  /*de950*/  VIADD R16, R10, 0x118 ;  /* 0x000001180a107836 */ /* 0x000fe20000000000 */
[----:B----4-:R-:W4:Y:S01]  /*de960*/  LDC R235, c[0x0][0x228] ;  /* 0x00008a00ffeb7b82 */ /* 0x010f220000000800 */
[C---:B--2---:R-:W-:Y:S02]  /*de970*/  IADD3 R0, R14.reuse, R234, RZ ;  /* 0x000000ea0e007210 */ /* 0x044fe40007ffe0ff */
[----:B------:R-:W-:Y:S01]  /*de980*/  ISETP.LT.AND P6, PT, R13, R239, !P2 ;  /* 0x000000ef0d00720c */ /* 0x000fe200057c1270 */
[----:B------:R-:W2:Y:S04]  /*de990*/  LDL.LU R234, [R1+0xe2c] ;  /* 0x000e2c0001ea7983 */ /* 0x000ea80000300800 */
[----:B------:R-:W4:Y:S01]  /*de9a0*/  LDC R239, c[0x0][0x248] ;  /* 0x00009200ffef7b82 */ /* 0x000f220000000800 */
[----:B------:R-:W-:Y:S01]  /*de9b0*/  ISETP.LT.AND P3, PT, R15, R244, !P3 ;  /* 0x000000f40f00720c */ /* 0x000fe20005f61270 */
[----:B------:R-:W-:-:S04]  /*de9c0*/  IMAD.WIDE R232, R14, 0x4, R6 ;  /* 0x000000040ee87825 */ /* 0x000fc800078e0206 */
[----:B------:R-:W-:Y:S02]  /*de9d0*/  IMAD.WIDE R198, R14, 0x4, R8 ;  /* 0x000000040ec67825 */ /* 0x000fe400078e0208 */
[----:B------:R-:W4:Y:S08]  /*de9e0*/  LDC R237, c[0x0][0x228] ;  /* 0x00008a00ffed7b82 */ /* 0x000f300000000800 */
[----:B------:R-:W4:Y:S01]  /*de9f0*/  LDC R244, c[0x0][0x22c] ;  /* 0x00008b00fff47b82 */ /* 0x000f220000000800 */
[----:B---3--:R3:W-:Y:S01]  /*dea00*/  @P5 STG.E desc[UR60][R232.64], R197 ;  /* 0x000000c5e8005986 */ /* 0x0087e2000c10193c */
[----:B------:R-:W-:-:S03]  /*dea10*/  ISETP.GE.AND P5, PT, R16, R245, PT ;  /* 0x000000f51000720c */ /* 0x000fc60003fa6270 */
[----:B------:R1:W-:Y:S01]  /*dea20*/  @P3 STG.E desc[UR60][R198.64], R247 ;  /* 0x000000f7c6003986 */ /* 0x0003e2000c10193c */
[----:B------:R-:W-:Y:S02]  /*dea30*/  VIADD R14, R10, 0x119 ;  /* 0x000001190a0e7836 */ /* 0x000fe40000000000 */
[----:B------:R-:W4:Y:S01]  /*dea40*/  LDC R16, c[0x0][0x228] ;  /* 0x00008a00ff107b82 */ /* 0x000f220000000800 */
[----:B---3--:R-:W-:-:S04]  /*dea50*/  IMAD.WIDE R232, R0, 0x4, R2 ;  /* 0x0000000400e87825 */ /* 0x008fc800078e0202 */
[----:B-1----:R-:W-:Y:S01]  /*dea60*/  IMAD.WIDE R198, R0, 0x4, R4 ;  /* 0x0000000400c67825 */ /* 0x002fe200078e0204 */
[----:B------:R-:W3:Y:S04]  /*dea70*/  LDL.LU R247, [R1+0x1620] ;  /* 0x0016200001f77983 */ /* 0x000ee80000300800 */
[----:B--2---:R1:W-:Y:S01]  /*dea80*/  @P4 STG.E desc[UR60][R232.64], R234 ;  /* 0x000000eae8004986 */ /* 0x0043e2000c10193c */
[----:B------:R-:W-:-:S03]  /*dea90*/  ISETP.LT.AND P4, PT, R13, R238, !P5 ;  /* 0x000000ee0d00720c */ /* 0x000fc60006f81270 */
[----:B------:R-:W2:Y:S04]  /*deaa0*/  LDL.LU R238, [R1+0xa2c] ;  /* 0x000a2c0001ee7983 */ /* 0x000ea80000300800 */
[----:B------:R1:W-:Y:S04]  /*deab0*/  @P6 STG.E desc[UR60][R198.64], R252 ;  /* 0x000000fcc6006986 */ /* 0x0003e8000c10193c */
[----:B------:R-:W3:Y:S01]  /*deac0*/  LDL.LU R245, [R1+0x1e60] ;  /* 0x001e600001f57983 */ /* 0x000ee20000300800 */
[----:B------:R-:W2:Y:S01]  /*dead0*/  LDC R197, c[0x0][0x228] ;  /* 0x00008a00ffc57b82 */ /* 0x000ea20000000800 */
[----:B------:R-:W-:-:S07]  /*deae0*/  ISETP.LT.AND P3, PT, R17, R236, !P2 ;  /* 0x000000ec1100720c */ /* 0x000fce0005761270 */
[----:B------:R-:W2:Y:S01]  /*deaf0*/  LDC R236, c[0x0][0x228] ;  /* 0x00008a00ffec7b82 */ /* 0x000ea20000000800 */
[----:B-1----:R-:W-:-:S07]  /*deb00*/  IMAD.WIDE R232, R0, 0x4, R8 ;  /* 0x0000000400e87825 */ /* 0x002fce00078e0208 */
[----:B------:R-:W1:Y:S01]  /*deb10*/  LDC R234, c[0x0][0x228] ;  /* 0x00008a00ffea7b82 */ /* 0x000e620000000800 */
[C---:B------:R-:W-:Y:S01]  /*deb20*/  IMAD.WIDE R198, R0.reuse, 0x4, R6 ;  /* 0x0000000400c67825 */ /* 0x040fe200078e0206 */
[----:B------:R-:W3:Y:S01]  /*deb30*/  LDL.LU R252, [R1+0xe30] ;  /* 0x000e300001fc7983 */ /* 0x000ee20000300800 */
[----:B----4-:R-:W-:-:S03]  /*deb40*/  IADD3 R0, R0, R239, RZ ;  /* 0x000000ef00007210 */ /* 0x010fc60007ffe0ff */
[----:B------:R-:W4:Y:S01]  /*deb50*/  LDL.LU R239, [R1+0x1a20] ;  /* 0x001a200001ef7983 */ /* 0x000f220000300800 */
[----:B------:R-:W-:Y:S02]  /*deb60*/  ISETP.LT.AND P6, PT, R11, R235, !P5 ;  /* 0x000000eb0b00720c */ /* 0x000fe40006fc1270 */
[----:B------:R-:W1:Y:S01]  /*deb70*/  LDC R235, c[0x0][0x248] ;  /* 0x00009200ffeb7b82 */ /* 0x000e620000000800 */
[----:B------:R-:W-:-:S07]  /*deb80*/  ISETP.LT.AND P2, PT, R15, R237, !P2 ;  /* 0x000000ed0f00720c */ /* 0x000fce0005741270 */
[----:B------:R-:W3:Y:S01]  /*deb90*/  LDC R237, c[0x0][0x22c] ;  /* 0x00008b00ffed7b82 */ /* 0x000ee20000000800 */
[----:B--2---:R2:W-:Y:S05]  /*deba0*/  @P3 STG.E desc[UR60][R198.64], R238 ;  /* 0x000000eec6003986 */ /* 0x0045ea000c10193c */
[----:B------:R1:W-:Y:S01]  /*debb0*/  @P2 STG.E desc[UR60][R232.64], R246 ;  /* 0x000000f6e8002986 */ /* 0x0003e2000c10193c */
[----:B------:R-:W-:Y:S02]  /*debc0*/  ISETP.LT.AND P2, PT, R17, R197, !P5 ;  /* 0x000000c51100720c */ /* 0x000fe40006f41270 */
[----:B------:R-:W-:Y:S02]  /*debd0*/  ISETP.LT.AND P5, PT, R15, R236, !P5 ;  /* 0x000000ec0f00720c */ /* 0x000fe40006fa1270 */
[----:B------:R-:W-:Y:S01]  /*debe0*/  ISETP.GE.AND P3, PT, R14, R244, PT ;  /* 0x000000f40e00720c */ /* 0x000fe20003f66270 */
[----:B------:R-:W3:Y:S01]  /*debf0*/  LDL.LU R236, [R1+0x230] ;  /* 0x0002300001ec7983 */ /* 0x000ee20000300800 */
[----:B--2---:R-:W-:-:S04]  /*dec00*/  IMAD.WIDE R198, R0, 0x4, R2 ;  /* 0x0000000400c67825 */ /* 0x004fc800078e0202 */
[C---:B-1----:R-:W-:Y:S01]  /*dec10*/  IMAD.WIDE R232, R0.reuse, 0x4, R4 ;  /* 0x0000000400e87825 */ /* 0x042fe200078e0204 */
[----:B------:R-:W-:Y:S01]  /*dec20*/  IADD3 R14, R0, R235, RZ ;  /* 0x000000eb000e7210 */ /* 0x000fe20007ffe0ff */
[----:B------:R-:W1:Y:S08]  /*dec30*/  LDC R197, c[0x0][0x228] ;  /* 0x00008a00ffc57b82 */ /* 0x000e700000000800 */
[----:B------:R-:W2:Y:S01]  /*dec40*/  LDC R238, c[0x0][0x228] ;  /* 0x00008a00ffee7b82 */ /* 0x000ea20000000800 */
[----:B----4-:R4:W-:Y:S04]  /*dec50*/  @P6 STG.E desc[UR60][R198.64], R239 ;  /* 0x000000efc6006986 */ /* 0x0109e8000c10193c */
[----:B---3--:R3:W-:Y:S03]  /*dec60*/  @P4 STG.E desc[UR60][R232.64], R247 ;  /* 0x000000f7e8004986 */ /* 0x0087e6000c10193c */
[----:B------:R-:W1:Y:S08]  /*dec70*/  LDC R244, c[0x0][0x228] ;  /* 0x00008a00fff47b82 */ /* 0x000e700000000800 */
[----:B------:R-:W1:Y:S08]  /*dec80*/  LDC R246, c[0x0][0x228] ;  /* 0x00008a00fff67b82 */ /* 0x000e700000000800 */
[----:B----4-:R-:W4:Y:S01]  /*dec90*/  LDC R239, c[0x0][0x228] ;  /* 0x00008a00ffef7b82 */ /* 0x010f220000000800 */
[----:B---3--:R-:W3:Y:S04]  /*deca0*/  LDL.LU R247, [R1+0x120] ;  /* 0x0001200001f77983 */ /* 0x008ee80000300800 */
[----:B------:R-:W4:Y:S01]  /*decb0*/  LDL.LU R235, [R1+0x1220] ;  /* 0x0012200001eb7983 */ /* 0x000f220000300800 */
[----:B------:R-:W-:-:S02]  /*decc0*/  ISETP.LT.AND P4, PT, R11, R16, !P3 ;  /* 0x000000100b00720c */ /* 0x000fc40005f81270 */
[----:B------:R-:W-:Y:S01]  /*decd0*/  ISETP.LT.AND P6, PT, R13, R234, !P3 ;  /* 0x000000ea0d00720c */ /* 0x000fe20005fc1270 */
[----:B------:R-:W-:-:S04]  /*dece0*/  IMAD.WIDE R198, R0, 0x4, R6 ;  /* 0x0000000400c67825 */ /* 0x000fc800078e0206 */
[----:B------:R-:W-:-:S04]  /*decf0*/  IMAD.WIDE R232, R0, 0x4, R8 ;  /* 0x0000000400e87825 */ /* 0x000fc800078e0208 */
[----:B------:R-:W-:Y:S01]  /*ded00*/  VIADD R16, R10, 0x11a ;  /* 0x0000011a0a107836 */ /* 0x000fe20000000000 */
[----:B------:R-:W1:Y:S01]  /*ded10*/  LDC R234, c[0x0][0x248] ;  /* 0x00009200ffea7b82 */ /* 0x000e620000000800 */
[----:B------:R2:W-:Y:S04]  /*ded20*/  @P2 STG.E desc[UR60][R198.64], R245 ;  /* 0x000000f5c6002986 */ /* 0x0005e8000c10193c */
[----:B------:R2:W-:Y:S01]  /*ded30*/  @P5 STG.E desc[UR60][R232.64], R252 ;  /* 0x000000fce8005986 */ /* 0x0005e2000c10193c */
[----:B------:R-:W-:Y:S01]  /*ded40*/  ISETP.GE.AND P2, PT, R16, R237, PT ;  /* 0x000000ed1000720c */ /* 0x000fe20003f46270 */
[----:B--2---:R-:W-:-:S04]  /*ded50*/  IMAD.WIDE R198, R14, 0x4, R2 ;  /* 0x000000040ec67825 */ /* 0x004fc800078e0202 */
[C---:B------:R-:W-:Y:S01]  /*ded60*/  IMAD.WIDE R232, R14.reuse, 0x4, R4 ;  /* 0x000000040ee87825 */ /* 0x040fe200078e0204 */
[----:B------:R-:W2:Y:S01]  /*ded70*/  LDL.LU R252, [R1+0x1624] ;  /* 0x0016240001fc7983 */ /* 0x000ea20000300800 */
[----:B------:R-:W3:Y:S01]  /*ded80*/  LDC R245, c[0x0][0x22c] ;  /* 0x00008b00fff57b82 */ /* 0x000ee20000000800 */
[----:B------:R-:W-:Y:S01]  /*ded90*/  ISETP.LT.AND P5, PT, R17, R238, !P3 ;  /* 0x000000ee1100720c */ /* 0x000fe20005fa1270 */
[----:B-1----:R-:W-:Y:S01]  /*deda0*/  IMAD.IADD R0, R14, 0x1, R234 ;  /* 0x000000010e007824 */ /* 0x002fe200078e02ea */
[----:B------:R-:W-:-:S05]  /*dedb0*/  IADD3 R16, R10, 0x11b, RZ ;  /* 0x0000011b0a107810 */ /* 0x000fca0007ffe0ff */
[----:B------:R-:W1:Y:S01]  /*dedc0*/  LDC R237, c[0x0][0x228] ;  /* 0x00008a00ffed7b82 */ /* 0x000e620000000800 */
[----:B----4-:R4:W-:Y:S04]  /*dedd0*/  @P4 STG.E desc[UR60][R198.64], R235 ;  /* 0x000000ebc6004986 */ /* 0x0109e8000c10193c */
[----:B------:R1:W-:Y:S01]  /*dede0*/  @P6 STG.E desc[UR60][R232.64], R236 ;  /* 0x000000ece8006986 */ /* 0x0003e2000c10193c */
[----:B------:R-:W-:Y:S02]  /*dedf0*/  ISETP.LT.AND P6, PT, R11, R197, !P2 ;  /* 0x000000c50b00720c */ /* 0x000fe400057c1270 */
[----:B------:R-:W-:Y:S01]  /*dee00*/  ISETP.LT.AND P3, PT, R15, R244, !P3 ;  /* 0x000000f40f00720c */ /* 0x000fe20005f61270 */
[----:B------:R-:W2:Y:S01]  /*dee10*/  LDL.LU R197, [R1+0x1a24] ;  /* 0x001a240001c57983 */ /* 0x000ea20000300800 */
[----:B------:R-:W2:Y:S08]  /*dee20*/  LDC R238, c[0x0][0x228] ;  /* 0x00008a00ffee7b82 */ /* 0x000eb00000000800 */
[----:B----4-:R-:W4:Y:S01]  /*dee30*/  LDC R235, c[0x0][0x228] ;  /* 0x00008a00ffeb7b82 */ /* 0x010f220000000800 */
[----:B------:R-:W-:-:S07]  /*dee40*/  ISETP.LT.AND P4, PT, R13, R246, !P2 ;  /* 0x000000f60d00720c */ /* 0x000fce0005781270 */
[----:B-1----:R-:W1:Y:S08]  /*dee50*/  LDC R236, c[0x0][0x248] ;  /* 0x00009200ffec7b82 */ /* 0x002e700000000800 */
[----:B------:R-:W1:Y:S01]  /*dee60*/  LDC R246, c[0x0][0x22c] ;  /* 0x00008b00fff67b82 */ /* 0x000e620000000800 */
[----:B------:R-:W-:-:S04]  /*dee70*/  IMAD.WIDE R198, R14, 0x4, R6 ;  /* 0x000000040ec67825 */ /* 0x000fc800078e0206 */
[----:B------:R-:W-:-:S03]  /*dee80*/  IMAD.WIDE R232, R14, 0x4, R8 ;  /* 0x000000040ee87825 */ /* 0x000fc600078e0208 */
[----:B------:R-:W1:Y:S08]  /*dee90*/  LDC R244, c[0x0][0x228] ;  /* 0x00008a00fff47b82 */ /* 0x000e700000000800 */
[----:B------:R-:W1:Y:S01]  /*deea0*/  LDC R234, c[0x0][0x228] ;  /* 0x00008a00ffea7b82 */ /* 0x000e620000000800 */
[----:B---3--:R3:W-:Y:S04]  /*deeb0*/  @P5 STG.E desc[UR60][R198.64], R247 ;  /* 0x000000f7c6005986 */ /* 0x0087e8000c10193c */
[----:B------:R4:W-:Y:S01]  /*deec0*/  @P3 STG.E desc[UR60][R232.64], R240 ;  /* 0x000000f0e8003986 */ /* 0x0009e2000c10193c */
[----:B------:R-:W-:Y:S01]  /*deed0*/  ISETP.GE.AND P5, PT, R16, R245, PT ;  /* 0x000000f51000720c */ /* 0x000fe20003fa6270 */
[----:B---3--:R-:W-:-:S02]  /*deee0*/  IMAD.WIDE R198, R0, 0x4, R2 ;  /* 0x0000000400c67825 */ /* 0x008fc400078e0202 */
[----:B------:R-:W3:Y:S04]  /*deef0*/  LDL.LU R247, [R1+0x234] ;  /* 0x0002340001f77983 */ /* 0x000ee80000300800 */
[----:B------:R-:W3:Y:S04]  /*def00*/  LDL.LU R245, [R1+0x1e64] ;  /* 0x001e640001f57983 */ /* 0x000ee80000300800 */
[----:B----4-:R-:W4:Y:S04]  /*def10*/  LDL.LU R240, [R1+0xe34] ;  /* 0x000e340001f07983 */ /* 0x010f280000300800 */
[----:B--2---:R2:W-:Y:S02]  /*def20*/  @P6 STG.E desc[UR60][R198.64], R197 ;  /* 0x000000c5c6006986 */ /* 0x0045e4000c10193c */
[----:B--2---:R-:W-:Y:S01]  /*def30*/  IMAD.WIDE R198, R0, 0x4, R4 ;  /* 0x0000000400c67825 */ /* 0x004fe200078e0204 */
[----:B------:R-:W2:Y:S04]  /*def40*/  LDC R197, c[0x0][0x228] ;  /* 0x00008a00ffc57b82 */ /* 0x000ea80000000800 */
[----:B------:R1:W-:Y:S01]  /*def50*/  @P4 STG.E desc[UR60][R198.64], R252 ;  /* 0x000000fcc6004986 */ /* 0x0003e2000c10193c */
[----:B------:R-:W-:-:S03]  /*def60*/  ISETP.LT.AND P4, PT, R11, R235, !P5 ;  /* 0x000000eb0b00720c */ /* 0x000fc60006f81270 */
[----:B-1----:R-:W2:Y:S04]  /*def70*/  LDL.LU R252, [R1+0x124] ;  /* 0x0001240001fc7983 */ /* 0x002ea80000300800 */
[----:B------:R-:W2:Y:S01]  /*def80*/  LDL.LU R235, [R1+0x1224] ;  /* 0x0012240001eb7983 */ /* 0x000ea20000300800 */
[----:B------:R-:W-:Y:S02]  /*def90*/  ISETP.LT.AND P3, PT, R17, R237, !P2 ;  /* 0x000000ed1100720c */ /* 0x000fe40005761270 */
[----:B------:R-:W-:Y:S01]  /*defa0*/  ISETP.LT.AND P2, PT, R15, R238, !P2 ;  /* 0x000000ee0f00720c */ /* 0x000fe20005741270 */
[C---:B------:R-:W-:Y:S01]  /*defb0*/  IMAD.WIDE R198, R0.reuse, 0x4, R6 ;  /* 0x0000000400c67825 */ /* 0x040fe200078e0206 */
[----:B------:R-:W-:-:S03]  /*defc0*/  IADD3 R14, R0, R236, RZ ;  /* 0x000000ec000e7210 */ /* 0x000fc60007ffe0ff */
[----:B------:R-:W-:Y:S02]  /*defd0*/  VIADD R16, R10, 0x11c ;  /* 0x0000011c0a107836 */ /* 0x000fe40000000000 */
[----:B------:R-:W-:Y:S01]  /*defe0*/  IMAD.WIDE R232, R0, 0x4, R8 ;  /* 0x0000000400e87825 */ /* 0x000fe200078e0208 */
[----:B------:R-:W1:Y:S08]  /*deff0*/  LDC R238, c[0x0][0x228] ;  /* 0x00008a00ffee7b82 */ /* 0x000e700000000800 */
[----:B------:R-:W1:Y:S01]  /*df000*/  LDC R237, c[0x0][0x248] ;  /* 0x00009200ffed7b82 */ /* 0x000e620000000800 */
[----:B---3--:R3:W-:Y:S01]  /*df010*/  @P3 STG.E desc[UR60][R198.64], R245 ;  /* 0x000000f5c6003986 */ /* 0x0087e2000c10193c */
[----:B------:R-:W-:-:S03]  /*df020*/  ISETP.GE.AND P3, PT, R16, R246, PT ;  /* 0x000000f61000720c */ /* 0x000fc60003f66270 */
[----:B----4-:R4:W-:Y:S01]  /*df030*/  @P2 STG.E desc[UR60][R232.64], R240 ;  /* 0x000000f0e8002986 */ /* 0x0109e2000c10193c */
[----:B------:R-:W-:Y:S02]  /*df040*/  ISETP.LT.AND P6, PT, R13, R239, !P5 ;  /* 0x000000ef0d00720c */ /* 0x000fe40006fc1270 */
[----:B------:R-:W2:Y:S01]  /*df050*/  LDC R236, c[0x0][0x248] ;  /* 0x00009200ffec7b82 */ /* 0x000ea20000000800 */
[----:B---3--:R-:W-:-:S07]  /*df060*/  IMAD.WIDE R198, R14, 0x4, R2 ;  /* 0x000000040ec67825 */ /* 0x008fce00078e0202 */
[----:B------:R-:W3:Y:S01]  /*df070*/  LDC R245, c[0x0][0x22c] ;  /* 0x00008b00fff57b82 */ /* 0x000ee20000000800 */
[----:B------:R-:W-:-:S07]  /*df080*/  ISETP.LT.AND P2, PT, R17, R244, !P5 ;  /* 0x000000f41100720c */ /* 0x000fce0006f41270 */
[----:B------:R-:W3:Y:S08]  /*df090*/  LDC R239, c[0x0][0x228] ;  /* 0x00008a00ffef7b82 */ /* 0x000ef00000000800 */
[----:B------:R-:W3:Y:S08]  /*df0a0*/  LDC R244, c[0x0][0x228] ;  /* 0x00008a00fff47b82 */ /* 0x000ef00000000800 */
[----:B----4-:R-:W4:Y:S01]  /*df0b0*/  LDC R240, c[0x0][0x228] ;  /* 0x00008a00fff07b82 */ /* 0x010f220000000800 */
[----:B-1----:R-:W-:Y:S01]  /*df0c0*/  IMAD.IADD R16, R14, 0x1, R237 ;  /* 0x000000010e107824 */ /* 0x002fe200078e02ed */
[----:B------:R-:W-:-:S06]  /*df0d0*/  IADD3 R0, R10, 0x11d, RZ ;  /* 0x0000011d0a007810 */ /* 0x000fcc0007ffe0ff */
[----:B------:R-:W1:Y:S01]  /*df0e0*/  LDC R246, c[0x0][0x22c] ;  /* 0x00008b00fff67b82 */ /* 0x000e620000000800 */
[----:B--2---:R2:W-:Y:S01]  /*df0f0*/  @P4 STG.E desc[UR60][R198.64], R235 ;  /* 0x000000ebc6004986 */ /* 0x0045e2000c10193c */
[----:B------:R-:W-:-:S03]  /*df100*/  ISETP.LT.AND P4, PT, R11, R197, !P3 ;  /* 0x000000c50b00720c */ /* 0x000fc60005f81270 */
[----:B------:R-:W4:Y:S01]  /*df110*/  LDL.LU R197, [R1+0x1a28] ;  /* 0x001a280001c57983 */ /* 0x000f220000300800 */
[C---:B------:R-:W-:Y:S01]  /*df120*/  IMAD.WIDE R232, R14.reuse, 0x4, R4 ;  /* 0x000000040ee87825 */ /* 0x040fe200078e0204 */
[----:B------:R-:W-:Y:S01]  /*df130*/  ISETP.LT.AND P5, PT, R15, R234, !P5 ;  /* 0x000000ea0f00720c */ /* 0x000fe20006fa1270 */
[----:B------:R-:W1:Y:S08]  /*df140*/  LDC R237, c[0x0][0x228] ;  /* 0x00008a00ffed7b82 */ /* 0x000e700000000800 */
[----:B--2---:R-:W2:Y:S08]  /*df150*/  LDC R235, c[0x0][0x228] ;  /* 0x00008a00ffeb7b82 */ /* 0x004eb00000000800 */
[----:B------:R-:W1:Y:S01]  /*df160*/  LDC R234, c[0x0][0x228] ;  /* 0x00008a00ffea7b82 */ /* 0x000e620000000800 */
[----:B------:R3:W-:Y:S01]  /*df170*/  @P6 STG.E desc[UR60][R232.64], R247 ;  /* 0x000000f7e8006986 */ /* 0x0007e2000c10193c */
[----:B------:R-:W-:Y:S01]  /*df180*/  ISETP.LT.AND P6, PT, R13, R238, !P3 ;  /* 0x000000ee0d00720c */ /* 0x000fe20005fc1270 */
[----:B------:R-:W-:-:S02]  /*df190*/  IMAD.WIDE R198, R14, 0x4, R6 ;  /* 0x000000040ec67825 */ /* 0x000fc400078e0206 */
[----:B---3--:R-:W3:Y:S04]  /*df1a0*/  LDL.LU R247, [R1+0x1e68] ;  /* 0x001e680001f77983 */ /* 0x008ee80000300800 */
[----:B------:R-:W2:Y:S01]  /*df1b0*/  LDL.LU R238, [R1+0x1628] ;  /* 0x0016280001ee7983 */ /* 0x000ea20000300800 */
[----:B------:R-:W-:-:S03]  /*df1c0*/  IMAD.WIDE R232, R14, 0x4, R8 ;  /* 0x000000040ee87825 */ /* 0x000fc600078e0208 */
[----:B------:R4:W-:Y:S01]  /*df1d0*/  @P2 STG.E desc[UR60][R198.64], R252 ;  /* 0x000000fcc6002986 */ /* 0x0009e2000c10193c */
[----:B------:R-:W-:-:S03]  /*df1e0*/  ISETP.GE.AND P2, PT, R0, R245, PT ;  /* 0x000000f50000720c */ /* 0x000fc60003f46270 */
[----:B------:R4:W-:Y:S01]  /*df1f0*/  @P5 STG.E desc[UR60][R232.64], R241 ;  /* 0x000000f1e8005986 */ /* 0x0009e2000c10193c */
[----:B------:R-:W-:Y:S01]  /*df200*/  ISETP.LT.AND P5, PT, R17, R239, !P3 ;  /* 0x000000ef1100720c */ /* 0x000fe20005fa1270 */
[C---:B----4-:R-:W-:Y:S02]  /*df210*/  IMAD.WIDE R198, R16.reuse, 0x4, R2 ;  /* 0x0000000410c67825 */ /* 0x050fe400078e0202 */
[----:B------:R-:W4:Y:S04]  /*df220*/  LDL.LU R252, [R1+0x238] ;  /* 0x0002380001fc7983 */ /* 0x000f280000300800 */
[----:B------:R-:W4:Y:S01]  /*df230*/  LDL.LU R241, [R1+0x128] ;  /* 0x0001280001f17983 */ /* 0x000f220000300800 */
[----:B------:R-:W-:Y:S01]  /*df240*/  ISETP.LT.AND P3, PT, R15, R240, !P3 ;  /* 0x000000f00f00720c */ /* 0x000fe20005f61270 */
[C---:B------:R-:W-:Y:S01]  /*df250*/  IMAD.WIDE R232, R16.reuse, 0x4, R6 ;  /* 0x0000000410e87825 */ /* 0x040fe200078e0206 */
[----:B------:R-:W4:Y:S03]  /*df260*/  LDC R239, c[0x0][0x228] ;  /* 0x00008a00ffef7b82 */ /* 0x000f260000000800 */
[----:B------:R-:W-:Y:S01]  /*df270*/  IMAD.IADD R0, R16, 0x1, R236 ;  /* 0x0000000110007824 */ /* 0x000fe200078e02ec */
[----:B------:R-:W-:-:S04]  /*df280*/  IADD3 R14, R10, 0x11e, RZ ;  /* 0x0000011e0a0e7810 */ /* 0x000fc80007ffe0ff */
[----:B------:R-:W4:Y:S08]  /*df290*/  LDC R245, c[0x0][0x22c] ;  /* 0x00008b00fff57b82 */ /* 0x000f300000000800 */
[----:B------:R-:W4:Y:S01]  /*df2a0*/  LDC R236, c[0x0][0x228] ;  /* 0x00008a00ffec7b82 */ /* 0x000f220000000800 */
[----:B------:R1:W-:Y:S01]  /*df2b0*/  @P4 STG.E desc[UR60][R198.64], R197 ;  /* 0x000000c5c6004986 */ /* 0x0003e2000c10193c */
[----:B------:R-:W-:-:S03]  /*df2c0*/  ISETP.LT.AND P4, PT, R13, R244, !P2 ;  /* 0x000000f40d00720c */ /* 0x000fc60005781270 */
[----:B------:R-:W4:Y:S04]  /*df2d0*/  LDL.LU R244, [R1+0x1228] ;  /* 0x0012280001f47983 */ /* 0x000f280000300800 */
[----:B------:R-:W4:Y:S01]  /*df2e0*/  LDL.LU R240, [R1+0xe38] ;  /* 0x000e380001f07983 */ /* 0x000f220000300800 */
[----:B-1----:R-:W1:Y:S01]  /*df2f0*/  LDC R197, c[0x0][0x228] ;  /* 0x00008a00ffc57b82 */ /* 0x002e620000000800 */
[----:B------:R-:W-:-:S05]  /*df300*/  IMAD.WIDE R198, R16, 0x4, R4 ;  /* 0x0000000410c67825 */ /* 0x000fca00078e0204 */
[----:B--2---:R2:W-:Y:S01]  /*df310*/  @P6 STG.E desc[UR60][R198.64], R238 ;  /* 0x000000eec6006986 */ /* 0x0045e2000c10193c */
[----:B------:R-:W-:-:S03]  /*df320*/  ISETP.LT.AND P6, PT, R11, R235, !P2 ;  /* 0x000000eb0b00720c */ /* 0x000fc600057c1270 */
[----:B---3--:R3:W-:Y:S01]  /*df330*/  @P5 STG.E desc[UR60][R232.64], R247 ;  /* 0x000000f7e8005986 */ /* 0x0087e2000c10193c */
[----:B------:R-:W-:Y:S01]  /*df340*/  ISETP.GE.AND P5, PT, R14, R246, PT ;  /* 0x000000f60e00720c */ /* 0x000fe20003fa6270 */
[----:B------:R-:W1:Y:S08]  /*df350*/  LDC R235, c[0x0][0x228] ;  /* 0x00008a00ffeb7b82 */ /* 0x000e700000000800 */
[----:B------:R-:W1:Y:S08]  /*df360*/  LDC R246, c[0x0][0x228] ;  /* 0x00008a00fff67b82 */ /* 0x000e700000000800 */
[----:B--2---:R-:W2:Y:S01]  /*df370*/  LDC R238, c[0x0][0x248] ;  /* 0x00009200ffee7b82 */ /* 0x004ea20000000800 */
[----:B------:R-:W-:-:S04]  /*df380*/  IMAD.WIDE R198, R16, 0x4, R8 ;  /* 0x0000000410c67825 */ /* 0x000fc800078e0208 */
[----:B---3--:R-:W-:-:S03]  /*df390*/  IMAD.WIDE R232, R0, 0x4, R2 ;  /* 0x0000000400e87825 */ /* 0x008fc600078e0202 */
[----:B------:R-:W3:Y:S01]  /*df3a0*/  LDC R247, c[0x0][0x228] ;  /* 0x00008a00fff77b82 */ /* 0x000ee20000000800 */
[----:B----4-:R-:W-:Y:S04]  /*df3b0*/  @P3 STG.E desc[UR60][R198.64], R240 ;  /* 0x000000f0c6003986 */ /* 0x010fe8000c10193c */
[----:B------:R4:W-:Y:S01]  /*df3c0*/  @P6 STG.E desc[UR60][R232.64], R244 ;  /* 0x000000f4e8006986 */ /* 0x0009e2000c10193c */
[----:B-1----:R-:W-:Y:S02]  /*df3d0*/  ISETP.LT.AND P6, PT, R13, R197, !P5 ;  /* 0x000000c50d00720c */ /* 0x002fe40006fc1270 */
[----:B------:R-:W-:Y:S01]  /*df3e0*/  ISETP.LT.AND P3, PT, R17, R237, !P2 ;  /* 0x000000ed1100720c */ /* 0x000fe20005761270 */
[----:B------:R-:W3:Y:S01]  /*df3f0*/  LDL.LU R197, [R1+0x1a2c] ;  /* 0x001a2c0001c57983 */ /* 0x000ee20000300800 */
[----:B------:R-:W-:Y:S01]  /*df400*/  ISETP.LT.AND P2, PT, R15, R234, !P2 ;  /* 0x000000ea0f00720c */ /* 0x000fe20005741270 */
[----:B------:R-:W1:Y:S01]  /*df410*/  LDC R237, c[0x0][0x228] ;  /* 0x00008a00ffed7b82 */ /* 0x000e620000000800 */
[----:B--2---:R-:W-:Y:S01]  /*df420*/  IADD3 R14, R0, R238, RZ ;  /* 0x000000ee000e7210 */ /* 0x004fe20007ffe0ff */
[----:B------:R-:W-:-:S06]  /*df430*/  VIADD R16, R10, 0x11f ;  /* 0x0000011f0a107836 */ /* 0x000fcc0000000000 */
[----:B----4-:R-:W2:Y:S08]  /*df440*/  LDC R244, c[0x0][0x248] ;  /* 0x00009200fff47b82 */ /* 0x010eb00000000800 */
[----:B------:R-:W4:Y:S01]  /*df450*/  LDC R234, c[0x0][0x228] ;  /* 0x00008a00ffea7b82 */ /* 0x000f220000000800 */
[----:B------:R-:W-:-:S05]  /*df460*/  IMAD.WIDE R198, R0, 0x4, R4 ;  /* 0x0000000400c67825 */ /* 0x000fca00078e0204 */
[----:B------:R1:W-:Y:S01]  /*df470*/  @P4 STG.E desc[UR60][R198.64], R252 ;  /* 0x000000fcc6004986 */ /* 0x0003e2000c10193c */
[----:B------:R-:W-:Y:S01]  /*df480*/  ISETP.LT.AND P4, PT, R11, R239, !P5 ;  /* 0x000000ef0b00720c */ /* 0x000fe20006f81270 */
[C---:B-1----:R-:W-:Y:S02]  /*df490*/  IMAD.WIDE R198, R0.reuse, 0x4, R6 ;  /* 0x0000000400c67825 */ /* 0x042fe400078e0206 */
[----:B------:R-:W4:Y:S04]  /*df4a0*/  LDL.LU R252, [R1+0xe3c] ;  /* 0x000e3c0001fc7983 */ /* 0x000f280000300800 */
[----:B------:R-:W4:Y:S04]  /*df4b0*/  LDL.LU R239, [R1+0x162c] ;  /* 0x00162c0001ef7983 */ /* 0x000f280000300800 */
[----:B------:R1:W-:Y:S02]  /*df4c0*/  @P3 STG.E desc[UR60][R198.64], R241 ;  /* 0x000000f1c6003986 */ /* 0x0003e4000c10193c */
[----:B-1----:R-:W-:-:S04]  /*df4d0*/  IMAD.WIDE R198, R0, 0x4, R8 ;  /* 0x0000000400c67825 */ /* 0x002fc800078e0208 */
[----:B------:R-:W-:Y:S01]  /*df4e0*/  IMAD.WIDE R232, R14, 0x4, R2 ;  /* 0x000000040ee87825 */ /* 0x000fe200078e0202 */
[----:B------:R-:W1:Y:S01]  /*df4f0*/  LDC.64 R240, c[0x0][0x228] ;  /* 0x00008a00fff07b82 */ /* 0x000e620000000a00 */
[----:B------:R2:W-:Y:S04]  /*df500*/  @P2 STG.E desc[UR60][R198.64], R242 ;  /* 0x000000f2c6002986 */ /* 0x0005e8000c10193c */
[----:B--2---:R-:W2:Y:S01]  /*df510*/  LDL.LU R242, [R1+0x1e6c] ;  /* 0x001e6c0001f27983 */ /* 0x004ea20000300800 */
[----:B------:R-:W-:Y:S02]  /*df520*/  ISETP.GE.AND P3, PT, R16, R245, PT ;  /* 0x000000f51000720c */ /* 0x000fe40003f66270 */
[----:B---3--:R-:W-:Y:S02]  /*df530*/  ISETP.LT.AND P2, PT, R17, R247, !P5 ;  /* 0x000000f71100720c */ /* 0x008fe40006f41270 */
[----:B------:R-:W-:Y:S01]  /*df540*/  ISETP.LT.AND P5, PT, R15, R237, !P5 ;  /* 0x000000ed0f00720c */ /* 0x000fe20006fa1270 */
[----:B------:R-:W-:-:S04]  /*df550*/  IMAD.WIDE R198, R14, 0x4, R4 ;  /* 0x000000040ec67825 */ /* 0x000fc800078e0204 */
[----:B------:R-:W-:Y:S01]  /*df560*/  VIADD R16, R10, 0x120 ;  /* 0x000001200a107836 */ /* 0x000fe20000000000 */
[----:B------:R-:W3:Y:S01]  /*df570*/  LDC R245, c[0x0][0x228] ;  /* 0x00008a00fff57b82 */ /* 0x000ee20000000800 */
[----:B------:R-:W-:-:S07]  /*df580*/  IADD3 R0, R14, R244, RZ ;  /* 0x000000f40e007210 */ /* 0x000fce0007ffe0ff */
[----:B------:R-:W3:Y:S08]  /*df590*/  LDC R247, c[0x0][0x248] ;  /* 0x00009200fff77b82 */ /* 0x000ef00000000800 */
[----:B------:R-:W3:Y:S01]  /*df5a0*/  LDC R244, c[0x0][0x228] ;  /* 0x00008a00fff47b82 */ /* 0x000ee20000000800 */
[----:B------:R1:W-:Y:S01]  /*df5b0*/  @P4 STG.E desc[UR60][R232.64], R197 ;  /* 0x000000c5e8004986 */ /* 0x0003e2000c10193c */
[----:B------:R-:W-:-:S03]  /*df5c0*/  ISETP.LT.AND P4, PT, R13, R236, !P3 ;  /* 0x000000ec0d00720c */ /* 0x000fc60005f81270 */
[----:B------:R-:W3:Y:S04]  /*df5d0*/  LDL.LU R236, [R1+0x23c] ;  /* 0x00023c0001ec7983 */ /* 0x000ee80000300800 */
[----:B------:R-:W3:Y:S01]  /*df5e0*/  LDL.LU R237, [R1+0x122c] ;  /* 0x00122c0001ed7983 */ /* 0x000ee20000300800 */
[C---:B-1----:R-:W-:Y:S01]  /*df5f0*/  IMAD.WIDE R232, R14.reuse, 0x4, R8 ;  /* 0x000000040ee87825 */ /* 0x042fe200078e0208 */
[----:B------:R-:W1:Y:S02]  /*df600*/  LDC R197, c[0x0][0x228] ;  /* 0x00008a00ffc57b82 */ /* 0x000e640000000800 */
[----:B----4-:R4:W-:Y:S02]  /*df610*/  @P6 STG.E desc[UR60][R198.64], R239 ;  /* 0x000000efc6006986 */ /* 0x0109e4000c10193c */
[----:B----4-:R-:W-:-:S04]  /*df620*/  IMAD.WIDE R198, R14, 0x4, R6 ;  /* 0x000000040ec67825 */ /* 0x010fc800078e0206 */
[----:B------:R-:W4:Y:S01]  /*df630*/  LDC.64 R238, c[0x0][0x228] ;  /* 0x00008a00ffee7b82 */ /* 0x000f220000000a00 */
[----:B--2---:R2:W-:Y:S01]  /*df640*/  @P2 STG.E desc[UR60][R198.64], R242 ;  /* 0x000000f2c6002986 */ /* 0x0045e2000c10193c */
[----:B------:R-:W-:-:S03]  /*df650*/  ISETP.GE.AND P2, PT, R16, R241, PT ;  /* 0x000000f11000720c */ /* 0x000fc60003f46270 */
[----:B------:R-:W4:Y:S04]  /*df660*/  LDL.LU R241, [R1+0x12c] ;  /* 0x00012c0001f17983 */ /* 0x000f280000300800 */
[----:B------:R1:W-:Y:S01]  /*df670*/  @P5 STG.E desc[UR60][R232.64], R252 ;  /* 0x000000fce8005986 */ /* 0x0003e2000c10193c */
[----:B------:R-:W-:Y:S02]  /*df680*/  ISETP.LT.AND P5, PT, R15, R246, !P3 ;  /* 0x000000f60f00720c */ /* 0x000fe40005fa1270 */
[----:B------:R-:W-:Y:S01]  /*df690*/  ISETP.LT.AND P6, PT, R11, R235, !P3 ;  /* 0x000000eb0b00720c */ /* 0x000fe20005fc1270 */
[----:B------:R-:W-:Y:S01]  /*df6a0*/  VIADD R14, R10, 0x121 ;  /* 0x000001210a0e7836 */ /* 0x000fe20000000000 */
[----:B------:R-:W4:Y:S08]  /*df6b0*/  LDC R16, c[0x0][0x228] ;  /* 0x00008a00ff107b82 */ /* 0x000f300000000800 */
[----:B--2---:R-:W2:Y:S01]  /*df6c0*/  LDC R242, c[0x0][0x228] ;  /* 0x00008a00fff27b82 */ /* 0x004ea20000000800 */
[----:B-1----:R-:W2:Y:S04]  /*df6d0*/  LDL.LU R252, [R1+0x1230] ;  /* 0x0012300001fc7983 */ /* 0x002ea80000300800 */
[----:B------:R-:W2:Y:S01]  /*df6e0*/  LDL.LU R246, [R1+0x1630] ;  /* 0x0016300001f67983 */ /* 0x000ea20000300800 */
[----:B------:R-:W-:-:S04]  /*df6f0*/  IMAD.WIDE R198, R0, 0x4, R2 ;  /* 0x0000000400c67825 */ /* 0x000fc800078e0202 */
[----:B------:R-:W-:Y:S01]  /*df700*/  IMAD.WIDE R232, R0, 0x4, R4 ;  /* 0x0000000400e87825 */ /* 0x000fe200078e0204 */
[----:B---3--:R-:W-:Y:S01]  /*df710*/  ISETP.LT.AND P3, PT, R17, R245, !P3 ;  /* 0x000000f51100720c */ /* 0x008fe20005f61270 */
[----:B------:R-:W1:Y:S01]  /*df720*/  LDC R235, c[0x0][0x228] ;  /* 0x00008a00ffeb7b82 */ /* 0x000e620000000800 */
[----:B------:R-:W3:Y:S04]  /*df730*/  LDL.LU R245, [R1+0xe40] ;  /* 0x000e400001f57983 */ /* 0x000ee80000300800 */
[----:B------:R1:W-:Y:S04]  /*df740*/  @P6 STG.E desc[UR60][R198.64], R237 ;  /* 0x000000edc6006986 */ /* 0x0003e8000c10193c */
[----:B------:R1:W-:Y:S01]  /*df750*/  @P4 STG.E desc[UR60][R232.64], R236 ;  /* 0x000000ece8004986 */ /* 0x0003e2000c10193c */
[----:B------:R-:W-:-:S02]  /*df760*/  ISETP.LT.AND P4, PT, R11, R197, !P2 ;  /* 0x000000c50b00720c */ /* 0x000fc40005781270 */
[----:B------:R-:W4:Y:S01]  /*df770*/  LDC R197, c[0x0][0x248] ;  /* 0x00009200ffc57b82 */ /* 0x000f220000000800 */
[----:B------:R-:W-:Y:S01]  /*df780*/  ISETP.LT.AND P6, PT, R13, R234, !P2 ;  /* 0x000000ea0d00720c */ /* 0x000fe200057c1270 */
[----:B-1----:R-:W-:-:S04]  /*df790*/  IMAD.WIDE R198, R0, 0x4, R6 ;  /* 0x0000000400c67825 */ /* 0x002fc800078e0206 */
[C---:B------:R-:W-:Y:S01]  /*df7a0*/  IMAD.WIDE R232, R0.reuse, 0x4, R8 ;  /* 0x0000000400e87825 */ /* 0x040fe200078e0208 */
[----:B------:R-:W-:Y:S01]  /*df7b0*/  IADD3 R0, R0, R247, RZ ;  /* 0x000000f700007210 */ /* 0x000fe20007ffe0ff */
[----:B------:R-:W1:Y:S01]  /*df7c0*/  LDC.64 R236, c[0x0][0x228] ;  /* 0x00008a00ffec7b82 */ /* 0x000e620000000a00 */
[----:B------:R-:W3:Y:S04]  /*df7d0*/  LDL.LU R247, [R1+0x1a30] ;  /* 0x001a300001f77983 */ /* 0x000ee80000300800 */
[----:B----4-:R4:W-:Y:S04]  /*df7e0*/  @P3 STG.E desc[UR60][R198.64], R241 ;  /* 0x000000f1c6003986 */ /* 0x0109e8000c10193c */
[----:B------:R1:W-:Y:S01]  /*df7f0*/  @P5 STG.E desc[UR60][R232.64], R243 ;  /* 0x000000f3e8005986 */ /* 0x0003e2000c10193c */
[----:B------:R-:W-:-:S02]  /*df800*/  ISETP.GE.AND P3, PT, R14, R239, PT ;  /* 0x000000ef0e00720c */ /* 0x000fc40003f66270 */
[C---:B------:R-:W-:Y:S01]  /*df810*/  IADD3 R14, R0.reuse, R197, RZ ;  /* 0x000000c5000e7210 */ /* 0x040fe20007ffe0ff */
[----:B----4-:R-:W-:-:S04]  /*df820*/  IMAD.WIDE R198, R0, 0x4, R2 ;  /* 0x0000000400c67825 */ /* 0x010fc800078e0202 */
[----:B-1----:R-:W-:Y:S01]  /*df830*/  IMAD.WIDE R232, R0, 0x4, R4 ;  /* 0x0000000400e87825 */ /* 0x002fe200078e0204 */
[----:B------:R-:W1:Y:S01]  /*df840*/  LDC R241, c[0x0][0x228] ;  /* 0x00008a00fff17b82 */ /* 0x000e620000000800 */
[----:B--2---:R-:W-:-:S07]  /*df850*/  ISETP.LT.AND P5, PT, R15, R242, !P2 ;  /* 0x000000f20f00720c */ /* 0x004fce00057a1270 */
[----:B------:R-:W2:Y:S01]  /*df860*/  LDC R243, c[0x0][0x228] ;  /* 0x00008a00fff37b82 */ /* 0x000ea20000000800 */
[----:B------:R4:W-:Y:S04]  /*df870*/  @P4 STG.E desc[UR60][R198.64], R246 ;  /* 0x000000f6c6004986 */ /* 0x0009e8000c10193c */
[----:B------:R4:W-:Y:S03]  /*df880*/  @P6 STG.E desc[UR60][R232.64], R252 ;  /* 0x000000fce8006986 */ /* 0x0009e6000c10193c */
[----:B------:R-:W2:Y:S08]  /*df890*/  LDC R242, c[0x0][0x228] ;  /* 0x00008a00fff27b82 */ /* 0x000eb00000000800 */
[----:B------:R-:W2:Y:S01]  /*df8a0*/  LDC R239, c[0x0][0x228] ;  /* 0x00008a00ffef7b82 */ /* 0x000ea20000000800 */
[C---:B----4-:R-:W-:Y:S01]  /*df8b0*/  IMAD.WIDE R198, R0.reuse, 0x4, R6 ;  /* 0x0000000400c67825 */ /* 0x050fe200078e0206 */
[----:B------:R-:W4:Y:S04]  /*df8c0*/  LDL.LU R252, [R1+0x630] ;  /* 0x0006300001fc7983 */ /* 0x000f280000300800 */
[----:B------:R-:W4:Y:S01]  /*df8d0*/  LDL.LU R197, [R1+0xa30] ;  /* 0x000a300001c57983 */ /* 0x000f220000300800 */
[----:B------:R-:W-:Y:S01]  /*df8e0*/  IMAD.WIDE R232, R0, 0x4, R8 ;  /* 0x0000000400e87825 */ /* 0x000fe200078e0208 */
[----:B------:R-:W4:Y:S02]  /*df8f0*/  LDC R246, c[0x0][0x248] ;  /* 0x00009200fff67b82 */ /* 0x000f240000000800 */
[----:B------:R-:W4:Y:S01]  /*df900*/  LDL.LU R0, [R1+0x240] ;  /* 0x0002400001007983 */ /* 0x000f220000300800 */
[----:B------:R-:W-:-:S02]  /*df910*/  ISETP.LT.AND P2, PT, R17, R235, !P2 ;  /* 0x000000eb1100720c */ /* 0x000fc40005741270 */
[----:B------:R-:W-:Y:S02]  /*df920*/  ISETP.LT.AND P6, PT, R11, R16, !P3 ;  /* 0x000000100b00720c */ /* 0x000fe40005fc1270 */
[----:B------:R-:W-:Y:S01]  /*df930*/  ISETP.LT.AND P4, PT, R13, R244, !P3 ;  /* 0x000000f40d00720c */ /* 0x000fe20005f81270 */
[----:B------:R-:W-:Y:S01]  /*df940*/  VIADD R16, R10, 0x122 ;  /* 0x000001220a107836 */ /* 0x000fe20000000000 */
[----:B------:R-:W4:Y:S08]  /*df950*/  LDC.64 R234, c[0x0][0x228] ;  /* 0x00008a00ffea7b82 */ /* 0x000f300000000a00 */
[----:B------:R-:W4:Y:S01]  /*df960*/  LDC R244, c[0x0][0x228] ;  /* 0x00008a00fff47b82 */ /* 0x000f220000000800 */
[----:B---3--:R3:W-:Y:S04]  /*df970*/  @P2 STG.E desc[UR60][R198.64], R247 ;  /* 0x000000f7c6002986 */ /* 0x0087e8000c10193c */
[----:B------:R3:W-:Y:S01]  /*df980*/  @P5 STG.E desc[UR60][R232.64], R245 ;  /* 0x000000f5e8005986 */ /* 0x0007e2000c10193c */
[----:B------:R-:W-:-:S02]  /*df990*/  ISETP.GE.AND P2, PT, R16, R237, PT ;  /* 0x000000ed1000720c */ /* 0x000fc40003f46270 */
[----:B-1----:R-:W-:Y:S02]  /*df9a0*/  ISETP.LT.AND P5, PT, R17, R241, !P3 ;  /* 0x000000f11100720c */ /* 0x002fe40005fa1270 */
[----:B--2---:R-:W-:Y:S01]  /*df9b0*/  ISETP.LT.AND P3, PT, R15, R242, !P3 ;  /* 0x000000f20f00720c */ /* 0x004fe20005f61270 */
[----:B------:R-:W1:Y:S01]  /*df9c0*/  LDC R241, c[0x0][0x248] ;  /* 0x00009200fff17b82 */ /* 0x000e620000000800 */
[----:B---3--:R-:W-:-:S04]  /*df9d0*/  IMAD.WIDE R198, R14, 0x4, R2 ;  /* 0x000000040ec67825 */ /* 0x008fc800078e0202 */
[----:B------:R-:W-:Y:S01]  /*df9e0*/  IMAD.WIDE R232, R14, 0x4, R4 ;  /* 0x000000040ee87825 */ /* 0x000fe200078e0204 */
[----:B------:R-:W2:Y:S03]  /*df9f0*/  LDL.LU R247, [R1+0x1234] ;  /* 0x0012340001f77983 */ /* 0x000ea60000300800 */
[----:B------:R-:W-:Y:S01]  /*dfa00*/  VIADD R16, R10, 0x123 ;  /* 0x000001230a107836 */ /* 0x000fe20000000000 */
[----:B------:R-:W3:Y:S08]  /*dfa10*/  LDC R237, c[0x0][0x228] ;  /* 0x00008a00ffed7b82 */ /* 0x000ef00000000800 */
[----:B------:R-:W3:Y:S01]  /*dfa20*/  LDC R245, c[0x0][0x228] ;  /* 0x00008a00fff57b82 */ /* 0x000ee20000000800 */
[----:B----4-:R4:W-:Y:S01]  /*dfa30*/  @P6 STG.E desc[UR60][R198.64], R197 ;  /* 0x000000c5c6006986 */ /* 0x0109e2000c10193c */
[----:B------:R-:W-:-:S03]  /*dfa40*/  ISETP.LT.AND P6, PT, R13, R243, !P2 ;  /* 0x000000f30d00720c */ /* 0x000fc600057c1270 */
[----:B------:R1:W-:Y:S01]  /*dfa50*/  @P4 STG.E desc[UR60][R232.64], R0 ;  /* 0x00000000e8004986 */ /* 0x0003e2000c10193c */
[----:B------:R-:W-:-:S04]  /*dfa60*/  IMAD.WIDE R242, R14, 0x4, R6 ;  /* 0x000000040ef27825 */ /* 0x000fc800078e0206 */
[C---:B----4-:R-:W-:Y:S01]  /*dfa70*/  IMAD.WIDE R198, R14.reuse, 0x4, R8 ;  /* 0x000000040ec67825 */ /* 0x050fe200078e0208 */
[----:B------:R-:W4:Y:S01]  /*dfa80*/  LDC R197, c[0x0][0x228] ;  /* 0x00008a00ffc57b82 */ /* 0x000f220000000800 */
[----:B-1----:R-:W-:Y:S02]  /*dfa90*/  IADD3 R0, R14, R246, RZ ;  /* 0x000000f60e007210 */ /* 0x002fe40007ffe0ff */
[----:B------:R-:W-:Y:S01]  /*dfaa0*/  ISETP.LT.AND P4, PT, R11, R239, !P2 ;  /* 0x000000ef0b00720c */ /* 0x000fe20005781270 */
[----:B------:R-:W3:Y:S04]  /*dfab0*/  LDL.LU R14, [R1+0x1634] ;  /* 0x00163400010e7983 */ /* 0x000ee80000300800 */
[----:B------:R1:W-:Y:S04]  /*dfac0*/  @P5 STG.E desc[UR60][R242.64], R252 ;  /* 0x000000fcf2005986 */ /* 0x0003e8000c10193c */
[----:B------:R1:W-:Y:S01]  /*dfad0*/  @P3 STG.E desc[UR60][R198.64], R248 ;  /* 0x000000f8c6003986 */ /* 0x0003e2000c10193c */
[----:B------:R-:W-:Y:S01]  /*dfae0*/  ISETP.GE.AND P5, PT, R16, R235, PT ;  /* 0x000000eb1000720c */ /* 0x000fe20003fa6270 */
[----:B------:R-:W4:Y:S08]  /*dfaf0*/  LDC.64 R232, c[0x0][0x228] ;  /* 0x00008a00ffe87b82 */ /* 0x000f300000000a00 */
[----:B------:R-:W4:Y:S08]  /*dfb00*/  LDC R246, c[0x0][0x228] ;  /* 0x00008a00fff67b82 */ /* 0x000f300000000800 */
[----:B------:R-:W4:Y:S01]  /*dfb10*/  LDC R239, c[0x0][0x228] ;  /* 0x00008a00ffef7b82 */ /* 0x000f220000000800 */
[----:B-1----:R-:W-:-:S07]  /*dfb20*/  IMAD.WIDE R242, R0, 0x4, R2 ;  /* 0x0000000400f27825 */ /* 0x002fce00078e0202 */
[----:B------:R-:W1:Y:S01]  /*dfb30*/  LDC R235, c[0x0][0x228] ;  /* 0x00008a00ffeb7b82 */ /* 0x000e620000000800 */
[----:B------:R-:W4:Y:S01]  /*dfb40*/  LDL.LU R252, [R1+0x244] ;  /* 0x0002440001fc7983 */ /* 0x000f220000300800 */
[----:B------:R-:W-:-:S03]  /*dfb50*/  IMAD.WIDE R198, R0, 0x4, R4 ;  /* 0x0000000400c67825 */ /* 0x000fc600078e0204 */
[----:B------:R-:W4:Y:S04]  /*dfb60*/  LDL.LU R248, [R1+0x1a34] ;  /* 0x001a340001f87983 */ /* 0x000f280000300800 */
[----:B---3--:R3:W-:Y:S04]  /*dfb70*/  @P4 STG.E desc[UR60][R242.64], R14 ;  /* 0x0000000ef2004986 */ /* 0x0087e8000c10193c */
[----:B--2---:R2:W-:Y:S01]  /*dfb80*/  @P6 STG.E desc[UR60][R198.64], R247 ;  /* 0x000000f7c6006986 */ /* 0x0045e2000c10193c */
[----:B----4-:R-:W-:Y:S02]  /*dfb90*/  ISETP.LT.AND P6, PT, R11, R197, !P5 ;  /* 0x000000c50b00720c */ /* 0x010fe40006fc1270 */
[----:B---3--:R-:W-:Y:S01]  /*dfba0*/  IADD3 R14, R0, R241, RZ ;  /* 0x000000f1000e7210 */ /* 0x008fe20007ffe0ff */
[----:B--2---:R-:W2:Y:S04]  /*dfbb0*/  LDL.LU R247, [R1+0x634] ;  /* 0x0006340001f77983 */ /* 0x004ea80000300800 */
[----:B------:R-:W3:Y:S04]  /*dfbc0*/  LDL.LU R197, [R1+0xa34] ;  /* 0x000a340001c57983 */ /* 0x000ee80000300800 */
[----:B------:R-:W4:Y:S01]  /*dfbd0*/  LDL.LU R241, [R1+0xe44] ;  /* 0x000e440001f17983 */ /* 0x000f220000300800 */
[----:B------:R-:W-:-:S02]  /*dfbe0*/  ISETP.LT.AND P3, PT, R17, R237, !P2 ;  /* 0x000000ed1100720c */ /* 0x000fc40005761270 */
[----:B------:R-:W-:Y:S02]  /*dfbf0*/  ISETP.LT.AND P2, PT, R15, R244, !P2 ;  /* 0x000000f40f00720c */ /* 0x000fe40005741270 */
[----:B------:R-:W-:Y:S01]  /*dfc00*/  ISETP.LT.AND P4, PT, R13, R245, !P5 ;  /* 0x000000f50d00720c */ /* 0x000fe20006f81270 */
[----:B------:R-:W-:-:S04]  /*dfc10*/  IMAD.WIDE R244, R0, 0x4, R6 ;  /* 0x0000000400f47825 */ /* 0x000fc800078e0206 */
[----:B------:R-:W-:-:S04]  /*dfc20*/  IMAD.WIDE R242, R0, 0x4, R8 ;  /* 0x0000000400f27825 */ /* 0x000fc800078e0208 */
[----:B------:R-:W-:Y:S01]  /*dfc30*/  VIADD R16, R10, 0x124 ;  /* 0x000001240a107836 */ /* 0x000fe20000000000 */
[----:B------:R-:W1:Y:S08]  /*dfc40*/  LDC R237, c[0x0][0x248] ;  /* 0x00009200ffed7b82 */ /* 0x000e700000000800 */
[----:B------:R-:W2:Y:S01]  /*dfc50*/  LDC.64 R198, c[0x0][0x228] ;  /* 0x00008a00ffc67b82 */ /* 0x000ea20000000a00 */
[----:B------:R1:W-:Y:S01]  /*dfc60*/  @P3 STG.E desc[UR60][R244.64], R248 ;  /* 0x000000f8f4003986 */ /* 0x0003e2000c10193c */
[----:B------:R-:W-:Y:S01]  /*dfc70*/  ISETP.GE.AND P3, PT, R16, R233, PT ;  /* 0x000000e91000720c */ /* 0x000fe20003f66270 */
[----:B-1----:R-:W-:-:S05]  /*dfc80*/  IMAD.WIDE R244, R14, 0x4, R2 ;  /* 0x000000040ef47825 */ /* 0x002fca00078e0202 */
[----:B------:R-:W1:Y:S01]  /*dfc90*/  LDC R248, c[0x0][0x228] ;  /* 0x00008a00fff87b82 */ /* 0x000e620000000800 */
[----:B----4-:R-:W-:Y:S01]  /*dfca0*/  @P2 STG.E desc[UR60][R242.64], R241 ;  /* 0x000000f1f2002986 */ /* 0x010fe2000c10193c */
[----:B------:R-:W-:-:S03]  /*dfcb0*/  ISETP.LT.AND P2, PT, R17, R246, !P5 ;  /* 0x000000f61100720c */ /* 0x000fc60006f41270 */
[----:B---3--:R3:W-:Y:S01]  /*dfcc0*/  @P6 STG.E desc[UR60][R244.64], R197 ;  /* 0x000000c5f4006986 */ /* 0x0087e2000c10193c */
[----:B------:R-:W-:Y:S02]  /*dfcd0*/  ISETP.LT.AND P5, PT, R15, R239, !P5 ;  /* 0x000000ef0f00720c */ /* 0x000fe40006fa1270 */
[----:B------:R-:W4:Y:S01]  /*dfce0*/  LDC R246, c[0x0][0x228] ;  /* 0x00008a00fff67b82 */ /* 0x000f220000000800 */
[----:B------:R-:W4:Y:S01]  /*dfcf0*/  LDL.LU R239, [R1+0x1238] ;  /* 0x0012380001ef7983 */ /* 0x000f220000300800 */
[----:B------:R-:W-:Y:S01]  /*dfd00*/  IADD3 R0, R14, R237, RZ ;  /* 0x000000ed0e007210 */ /* 0x000fe20007ffe0ff */
[----:B------:R-:W-:-:S05]  /*dfd10*/  VIADD R16, R10, 0x125 ;  /* 0x000001250a107836 */ /* 0x000fca0000000000 */
[----:B------:R-:W4:Y:S08]  /*dfd20*/  LDC R233, c[0x0][0x248] ;  /* 0x00009200ffe97b82 */ /* 0x000f300000000800 */
[----:B---3--:R-:W3:Y:S01]  /*dfd30*/  LDC R197, c[0x0][0x228] ;  /* 0x00008a00ffc57b82 */ /* 0x008ee20000000800 */
[----:B------:R-:W-:Y:S01]  /*dfd40*/  IMAD.WIDE R242, R14, 0x4, R4 ;  /* 0x000000040ef27825 */ /* 0x000fe200078e0204 */
[----:B------:R-:W-:-:S03]  /*dfd50*/  ISETP.LT.AND P6, PT, R11, R240, !P3 ;  /* 0x000000f00b00720c */ /* 0x000fc60005fc1270 */
[----:B------:R-:W-:-:S03]  /*dfd60*/  IMAD.WIDE R244, R14, 0x4, R6 ;  /* 0x000000040ef47825 */ /* 0x000fc600078e0206 */
[----:B------:R-:W3:Y:S08]  /*dfd70*/  LDC.64 R240, c[0x0][0x228] ;  /* 0x00008a00fff07b82 */ /* 0x000ef00000000a00 */
[----:B------:R-:W3:Y:S01]  /*dfd80*/  LDC R237, c[0x0][0x228] ;  /* 0x00008a00ffed7b82 */ /* 0x000ee20000000800 */
[----:B------:R1:W-:Y:S01]  /*dfd90*/  @P4 STG.E desc[UR60][R242.64], R252 ;  /* 0x000000fcf2004986 */ /* 0x0003e2000c10193c */
[----:B------:R-:W-:-:S03]  /*dfda0*/  ISETP.LT.AND P4, PT, R13, R235, !P3 ;  /* 0x000000eb0d00720c */ /* 0x000fc60005f81270 */
[----:B-1----:R-:W3:Y:S04]  /*dfdb0*/  LDL.LU R252, [R1+0xe48] ;  /* 0x000e480001fc7983 */ /* 0x002ee80000300800 */
[----:B------:R-:W3:Y:S01]  /*dfdc0*/  LDL.LU R235, [R1+0x1638] ;  /* 0x0016380001eb7983 */ /* 0x000ee20000300800 */
[----:B------:R-:W-:-:S03]  /*dfdd0*/  IMAD.WIDE R242, R14, 0x4, R8 ;  /* 0x000000040ef27825 */ /* 0x000fc600078e0208 */
[----:B--2---:R1:W-:Y:S04]  /*dfde0*/  @P2 STG.E desc[UR60][R244.64], R247 ;  /* 0x000000f7f4002986 */ /* 0x0043e8000c10193c */
[----:B------:R2:W-:Y:S01]  /*dfdf0*/  @P5 STG.E desc[UR60][R242.64], R249 ;  /* 0x000000f9f2005986 */ /* 0x0005e2000c10193c */
[----:B------:R-:W-:Y:S02]  /*dfe00*/  ISETP.LT.AND P5, PT, R17, R248, !P3 ;  /* 0x000000f81100720c */ /* 0x000fe40005fa1270 */
[----:B----4-:R-:W-:Y:S02]  /*dfe10*/  ISETP.LT.AND P3, PT, R15, R246, !P3 ;  /* 0x000000f60f00720c */ /* 0x010fe40005f61270 */
[----:B------:R-:W-:Y:S02]  /*dfe20*/  ISETP.GE.AND P2, PT, R16, R199, PT ;  /* 0x000000c71000720c */ /* 0x000fe40003f46270 */
[----:B------:R-:W4:Y:S01]  /*dfe30*/  LDC R199, c[0x0][0x228] ;  /* 0x00008a00ffc77b82 */ /* 0x000f220000000800 */
[----:B------:R-:W-:-:S07]  /*dfe40*/  IADD3 R14, R0, R233, RZ ;  /* 0x000000e9000e7210 */ /* 0x000fce0007ffe0ff */
[----:B-1----:R-:W1:Y:S01]  /*dfe50*/  LDC R247, c[0x0][0x228] ;  /* 0x00008a00fff77b82 */ /* 0x002e620000000800 */
[C---:B------:R-:W-:Y:S01]  /*dfe60*/  IMAD.WIDE R244, R0.reuse, 0x4, R2 ;  /* 0x0000000400f47825 */ /* 0x040fe200078e0202 */
[----:B--2---:R-:W2:Y:S03]  /*dfe70*/  LDL.LU R249, [R1+0x248] ;  /* 0x0002480001f97983 */ /* 0x004ea60000300800 */
[----:B------:R-:W-:Y:S01]  /*dfe80*/  IMAD.WIDE R242, R0, 0x4, R4 ;  /* 0x0000000400f27825 */ /* 0x000fe200078e0204 */
[----:B------:R-:W4:Y:S04]  /*dfe90*/  LDL.LU R246, [R1+0x1a38] ;  /* 0x001a380001f67983 */ /* 0x000f280000300800 */
[----:B------:R-:W2:Y:S01]  /*dfea0*/  LDL.LU R248, [R1+0x638] ;  /* 0x0006380001f87983 */ /* 0x000ea20000300800 */
[----:B------:R-:W-:Y:S01]  /*dfeb0*/  VIADD R16, R10, 0x126 ;  /* 0x000001260a107836 */ /* 0x000fe20000000000 */
[----:B------:R-:W2:Y:S02]  /*dfec0*/  LDC R233, c[0x0][0x248] ;  /* 0x00009200ffe97b82 */ /* 0x000ea40000000800 */
[----:B---3--:R3:W-:Y:S04]  /*dfed0*/  @P6 STG.E desc[UR60][R244.64], R235 ;  /* 0x000000ebf4006986 */ /* 0x0087e8000c10193c */
[----:B------:R1:W-:Y:S01]  /*dfee0*/  @P4 STG.E desc[UR60][R242.64], R239 ;  /* 0x000000eff2004986 */ /* 0x0003e2000c10193c */
[----:B------:R-:W-:-:S03]  /*dfef0*/  ISETP.LT.AND P4, PT, R13, R197, !P2 ;  /* 0x000000c50d00720c */ /* 0x000fc60005781270 */
[----:B------:R-:W2:Y:S01]  /*dff00*/  LDL.LU R197, [R1+0xa38] ;  /* 0x000a380001c57983 */ /* 0x000ea20000300800 */
[----:B------:R-:W-:Y:S01]  /*dff10*/  ISETP.LT.AND P6, PT, R11, R238, !P2 ;  /* 0x000000ee0b00720c */ /* 0x000fe200057c1270 */
[----:B---3--:R-:W-:-:S04]  /*dff20*/  IMAD.WIDE R244, R0, 0x4, R6 ;  /* 0x0000000400f47825 */ /* 0x008fc800078e0206 */
[----:B-1----:R-:W-:Y:S01]  /*dff30*/  IMAD.WIDE R242, R0, 0x4, R8 ;  /* 0x0000000400f27825 */ /* 0x002fe200078e0208 */
[----:B------:R-:W1:Y:S08]  /*dff40*/  LDC R235, c[0x0][0x248] ;  /* 0x00009200ffeb7b82 */ /* 0x000e700000000800 */
[----:B------:R-:W3:Y:S01]  /*dff50*/  LDC.64 R238, c[0x0][0x228] ;  /* 0x00008a00ffee7b82 */ /* 0x000ee20000000a00 */
[----:B----4-:R4:W-:Y:S04]  /*dff60*/  @P5 STG.E desc[UR60][R244.64], R246 ;  /* 0x000000f6f4005986 */ /* 0x0109e8000c10193c */
[----:B------:R4:W-:Y:S01]  /*dff70*/  @P3 STG.E desc[UR60][R242.64], R252 ;  /* 0x000000fcf2003986 */ /* 0x0009e2000c10193c */
[----:B------:R-:W-:-:S02]  /*dff80*/  ISETP.GE.AND P5, PT, R16, R241, PT ;  /* 0x000000f11000720c */ /* 0x000fc40003fa6270 */
[----:B------:R-:W3:Y:S01]  /*dff90*/  LDC R241, c[0x0][0x228] ;  /* 0x00008a00fff17b82 */ /* 0x000ee20000000800 */
[----:B----4-:R-:W-:-:S04]  /*dffa0*/  IMAD.WIDE R244, R14, 0x4, R2 ;  /* 0x000000040ef47825 */ /* 0x010fc800078e0202 */
[C---:B------:R-:W-:Y:S01]  /*dffb0*/  IMAD.WIDE R242, R14.reuse, 0x4, R4 ;  /* 0x000000040ef27825 */ /* 0x040fe200078e0204 */
[----:B------:R-:W4:Y:S02]  /*dffc0*/  LDL.LU R252, [R1+0x123c] ;  /* 0x00123c0001fc7983 */ /* 0x000f240000300800 */
[----:B------:R-:W3:Y:S01]  /*dffd0*/  LDC R246, c[0x0][0x228] ;  /* 0x00008a00fff67b82 */ /* 0x000ee20000000800 */
[----:B------:R-:W-:Y:S02]  /*dffe0*/  ISETP.LT.AND P3, PT, R17, R247, !P2 ;  /* 0x000000f71100720c */ /* 0x000fe40005761270 */
[----:B------:R-:W-:Y:S02]  /*dfff0*/  ISETP.LT.AND P2, PT, R15, R237, !P2 ;  /* 0x000000ed0f00720c */ /* 0x000fe40005741270 */
[----:B-1----:R-:W-:Y:S01]  /*e0000*/  IADD3 R0, R14, R235, RZ ;  /* 0x000000eb0e007210 */ /* 0x002fe20007ffe0ff */
[----:B------:R-:W-:Y:S02]  /*e0010*/  VIADD R16, R10, 0x127 ;  /* 0x000001270a107836 */ /* 0x000fe40000000000 */
[----:B------:R-:W1:Y:S01]  /*e0020*/  LDC R247, c[0x0][0x228] ;  /* 0x00008a00fff77b82 */ /* 0x000e620000000800 */
[----:B--2---:R2:W-:Y:S04]  /*e0030*/  @P6 STG.E desc[UR60][R244.64], R197 ;  /* 0x000000c5f4006986 */ /* 0x0045e8000c10193c */
[----:B------:R3:W-:Y:S01]  /*e0040*/  @P4 STG.E desc[UR60][R242.64], R249 ;  /* 0x000000f9f2004986 */ /* 0x0007e2000c10193c */
[----:B------:R-:W-:-:S02]  /*e0050*/  ISETP.LT.AND P4, PT, R13, R199, !P5 ;  /* 0x000000c70d00720c */ /* 0x000fc40006f81270 */
[----:B--2---:R-:W2:Y:S01]  /*e0060*/  LDC R197, c[0x0][0x228] ;  /* 0x00008a00ffc57b82 */ /* 0x004ea20000000800 */
[----:B---3--:R-:W3:Y:S04]  /*e0070*/  LDL.LU R249, [R1+0xe4c] ;  /* 0x000e4c0001f97983 */ /* 0x008ee80000300800 */
[----:B------:R-:W4:Y:S01]  /*e0080*/  LDL.LU R199, [R1+0x163c] ;  /* 0x00163c0001c77983 */ /* 0x000f220000300800 */
[----:B------:R-:W-:-:S04]  /*e0090*/  IMAD.WIDE R244, R14, 0x4, R6 ;  /* 0x000000040ef47825 */ /* 0x000fc800078e0206 */
[----:B------:R-:W-:Y:S01]  /*e00a0*/  IMAD.WIDE R242, R14, 0x4, R8 ;  /* 0x000000040ef27825 */ /* 0x000fe200078e0208 */
[----:B------:R-:W-:Y:S02]  /*e00b0*/  ISETP.LT.AND P6, PT, R11, R236, !P5 ;  /* 0x000000ec0b00720c */ /* 0x000fe40006fc1270 */
[----:B------:R-:W1:Y:S01]  /*e00c0*/  LDC.64 R236, c[0x0][0x228] ;  /* 0x00008a00ffec7b82 */ /* 0x000e620000000a00 */
[----:B------:R2:W-:Y:S04]  /*e00d0*/  @P3 STG.E desc[UR60][R244.64], R248 ;  /* 0x000000f8f4003986 */ /* 0x0005e8000c10193c */
[----:B------:R2:W-:Y:S01]  /*e00e0*/  @P2 STG.E desc[UR60][R242.64], R250 ;  /* 0x000000faf2002986 */ /* 0x0005e2000c10193c */
[----:B------:R-:W-:Y:S02]  /*e00f0*/  ISETP.LT.AND P2, PT, R17, R246, !P5 ;  /* 0x000000f61100720c */ /* 0x000fe40006f41270 */
[----:B------:R-:W-:Y:S01]  /*e0100*/  ISETP.LT.AND P5, PT, R15, R241, !P5 ;  /* 0x000000f10f00720c */ /* 0x000fe20006fa1270 */
[----:B------:R-:W1:Y:S01]  /*e0110*/  LDC R246, c[0x0][0x228] ;  /* 0x00008a00fff67b82 */ /* 0x000e620000000800 */
[----:B--2---:R-:W2:Y:S04]  /*e0120*/  LDL.LU R248, [R1+0x24c] ;  /* 0x00024c0001f87983 */ /* 0x004ea80000300800 */
[----:B------:R-:W2:Y:S04]  /*e0130*/  LDL.LU R250, [R1+0xa3c] ;  /* 0x000a3c0001fa7983 */ /* 0x000ea80000300800 */
[----:B------:R-:W3:Y:S01]  /*e0140*/  LDL.LU R241, [R1+0x1a3c] ;  /* 0x001a3c0001f17983 */ /* 0x000ee20000300800 */
[----:B------:R-:W-:-:S04]  /*e0150*/  IMAD.WIDE R244, R0, 0x4, R2 ;  /* 0x0000000400f47825 */ /* 0x000fc800078e0202 */
[----:B------:R-:W-:Y:S01]  /*e0160*/  IMAD.WIDE R242, R0, 0x4, R4 ;  /* 0x0000000400f27825 */ /* 0x000fe200078e0204 */
[----:B------:R-:W-:Y:S02]  /*e0170*/  ISETP.GE.AND P3, PT, R16, R239, PT ;  /* 0x000000ef1000720c */ /* 0x000fe40003f66270 */
[----:B------:R-:W-:Y:S01]  /*e0180*/  IADD3 R14, R0, R233, RZ ;  /* 0x000000e9000e7210 */ /* 0x000fe20007ffe0ff */
[----:B----4-:R4:W-:Y:S04]  /*e0190*/  @P6 STG.E desc[UR60][R244.64], R199 ;  /* 0x000000c7f4006986 */ /* 0x0109e8000c10193c */
[----:B------:R1:W-:Y:S01]  /*e01a0*/  @P4 STG.E desc[UR60][R242.64], R252 ;  /* 0x000000fcf2004986 */ /* 0x0003e2000c10193c */
[----:B------:R-:W-:Y:S01]  /*e01b0*/  VIADD R16, R10, 0x128 ;  /* 0x000001280a107836 */ /* 0x000fe20000000000 */
[----:B------:R-:W2:Y:S08]  /*e01c0*/  LDC R239, c[0x0][0x248] ;  /* 0x00009200ffef7b82 */ /* 0x000eb00000000800 */
[----:B----4-:R-:W4:Y:S01]  /*e01d0*/  LDC R199, c[0x0][0x228] ;  /* 0x00008a00ffc77b82 */ /* 0x010f220000000800 */
[----:B-1----:R-:W4:Y:S01]  /*e01e0*/  LDL.LU R252, [R1+0x63c] ;  /* 0x00063c0001fc7983 */ /* 0x002f220000300800 */
[----:B------:R-:W-:-:S02]  /*e01f0*/  ISETP.LT.AND P6, PT, R11, R234, !P3 ;  /* 0x000000ea0b00720c */ /* 0x000fc40005fc1270 */
[----:B------:R-:W-:Y:S01]  /*e0200*/  ISETP.LT.AND P4, PT, R13, R197, !P3 ;  /* 0x000000c50d00720c */ /* 0x000fe20005f81270 */
[----:B------:R-:W-:-:S04]  /*e0210*/  IMAD.WIDE R244, R0, 0x4, R6 ;  /* 0x0000000400f47825 */ /* 0x000fc800078e0206 */
[----:B------:R-:W-:Y:S01]  /*e0220*/  IMAD.WIDE R242, R0, 0x4, R8 ;  /* 0x0000000400f27825 */ /* 0x000fe200078e0208 */
[----:B------:R-:W1:Y:S08]  /*e0230*/  LDC.64 R234, c[0x0][0x228] ;  /* 0x00008a00ffea7b82 */ /* 0x000e700000000a00 */
[----:B------:R-:W1:Y:S01]  /*e0240*/  LDC R197, c[0x0][0x228] ;  /* 0x00008a00ffc57b82 */ /* 0x000e620000000800 */
[----:B---3--:R3:W-:Y:S04]  /*e0250*/  @P2 STG.E desc[UR60][R244.64], R241 ;  /* 0x000000f1f4002986 */ /* 0x0087e8000c10193c */
[----:B------:R2:W-:Y:S01]  /*e0260*/  @P5 STG.E desc[UR60][R242.64], R249 ;  /* 0x000000f9f2005986 */ /* 0x0005e2000c10193c */
[----:B------:R-:W-:-:S02]  /*e0270*/  ISETP.GE.AND P2, PT, R16, R237, PT ;  /* 0x000000ed1000720c */ /* 0x000fc40003f46270 */
[----:B------:R-:W-:Y:S01]  /*e0280*/  ISETP.LT.AND P5, PT, R17, R247, !P3 ;  /* 0x000000f71100720c */ /* 0x000fe20005fa1270 */
[----:B---3--:R-:W-:-:S04]  /*e0290*/  IMAD.WIDE R244, R14, 0x4, R2 ;  /* 0x000000040ef47825 */ /* 0x008fc800078e0202 */
[----:B--2---:R-:W-:Y:S01]  /*e02a0*/  IMAD.WIDE R242, R14, 0x4, R4 ;  /* 0x000000040ef27825 */ /* 0x004fe200078e0204 */
[----:B------:R-:W2:Y:S04]  /*e02b0*/  LDL.LU R249, [R1+0x1240] ;  /* 0x0012400001f97983 */ /* 0x000ea80000300800 */
[----:B------:R-:W-:Y:S04]  /*e02c0*/  @P6 STG.E desc[UR60][R244.64], R250 ;  /* 0x000000faf4006986 */ /* 0x000fe8000c10193c */
[----:B------:R3:W-:Y:S01]  /*e02d0*/  @P4 STG.E desc[UR60][R242.64], R248 ;  /* 0x000000f8f2004986 */ /* 0x0007e2000c10193c */
[----:B----4-:R-:W-:-:S02]  /*e02e0*/  ISETP.LT.AND P4, PT, R13, R199, !P2 ;  /* 0x000000c70d00720c */ /* 0x010fc40005781270 */
[----:B------:R-:W-:Y:S02]  /*e02f0*/  ISETP.LT.AND P3, PT, R15, R246, !P3 ;  /* 0x000000f60f00720c */ /* 0x000fe40005f61270 */
[----:B------:R-:W-:Y:S01]  /*e0300*/  ISETP.LT.AND P6, PT, R11, R232, !P2 ;  /* 0x000000e80b00720c */ /* 0x000fe200057c1270 */
[----:B------:R-:W4:Y:S08]  /*e0310*/  LDC R241, c[0x0][0x228] ;  /* 0x00008a00fff17b82 */ /* 0x000f300000000800 */
[----:B------:R-:W4:Y:S08]  /*e0320*/  LDC R247, c[0x0][0x228] ;  /* 0x00008a00fff77b82 */ /* 0x000f300000000800 */
[----:B------:R-:W4:Y:S01]  /*e0330*/  LDC R237, c[0x0][0x248] ;  /* 0x00009200ffed7b82 */ /* 0x000f220000000800 */
[----:B---3--:R-:W3:Y:S04]  /*e0340*/  LDL.LU R248, [R1+0x1a40] ;  /* 0x001a400001f87983 */ /* 0x008ee80000300800 */
[----:B------:R-:W3:Y:S04]  /*e0350*/  LDL.LU R250, [R1+0xe50] ;  /* 0x000e500001fa7983 */ /* 0x000ee80000300800 */
[----:B------:R-:W2:Y:S01]  /*e0360*/  LDL.LU R199, [R1+0x1640] ;  /* 0x0016400001c77983 */ /* 0x000ea20000300800 */
[----:B------:R-:W-:-:S04]  /*e0370*/  IMAD.WIDE R232, R14, 0x4, R6 ;  /* 0x000000040ee87825 */ /* 0x000fc800078e0206 */
[----:B------:R-:W-:-:S04]  /*e0380*/  IMAD.WIDE R244, R14, 0x4, R8 ;  /* 0x000000040ef47825 */ /* 0x000fc800078e0208 */
[----:B------:R-:W-:Y:S01]  /*e0390*/  VIADD R16, R10, 0x129 ;  /* 0x000001290a107836 */ /* 0x000fe20000000000 */
[----:B------:R-:W3:Y:S01]  /*e03a0*/  LDC.64 R242, c[0x0][0x228] ;  /* 0x00008a00fff27b82 */ /* 0x000ee20000000a00 */
[----:B------:R-:W-:-:S07]  /*e03b0*/  IADD3 R0, R14, R239, RZ ;  /* 0x000000ef0e007210 */ /* 0x000fce0007ffe0ff */
[----:B------:R-:W3:Y:S08]  /*e03c0*/  LDC R246, c[0x0][0x228] ;  /* 0x00008a00fff67b82 */ /* 0x000ef00000000800 */
[----:B------:R-:W3:Y:S01]  /*e03d0*/  LDC R239, c[0x0][0x248] ;  /* 0x00009200ffef7b82 */ /* 0x000ee20000000800 */
[----:B------:R1:W-:Y:S04]  /*e03e0*/  @P5 STG.E desc[UR60][R232.64], R252 ;  /* 0x000000fce8005986 */ /* 0x0003e8000c10193c */
[----:B------:R4:W-:Y:S04]  /*e03f0*/  @P3 STG.E desc[UR60][R244.64], R251 ;  /* 0x000000fbf4003986 */ /* 0x0009e8000c10193c */
[----:B-1----:R-:W3:Y:S04]  /*e0400*/  LDL.LU R252, [R1+0x640] ;  /* 0x0006400001fc7983 */ /* 0x002ee80000300800 */
[----:B----4-:R-:W4:Y:S01]  /*e0410*/  LDL.LU R251, [R1+0xa40] ;  /* 0x000a400001fb7983 */ /* 0x010f220000300800 */
[----:B------:R-:W-:-:S02]  /*e0420*/  ISETP.GE.AND P5, PT, R16, R235, PT ;  /* 0x000000eb1000720c */ /* 0x000fc40003fa6270 */
[----:B------:R-:W1:Y:S01]  /*e0430*/  LDC R235, c[0x0][0x228] ;  /* 0x00008a00ffeb7b82 */ /* 0x000e620000000800 */
[----:B------:R-:W-:Y:S01]  /*e0440*/  IMAD.WIDE R232, R0, 0x4, R2 ;  /* 0x0000000400e87825 */ /* 0x000fe200078e0202 */
[----:B------:R-:W-:-:S03]  /*e0450*/  ISETP.LT.AND P3, PT, R17, R241, !P2 ;  /* 0x000000f11100720c */ /* 0x000fc60005761270 */
[C---:B------:R-:W-:Y:S01]  /*e0460*/  IMAD.WIDE R244, R0.reuse, 0x4, R4 ;  /* 0x0000000400f47825 */ /* 0x040fe200078e0204 */
[----:B------:R-:W-:Y:S02]  /*e0470*/  ISETP.LT.AND P2, PT, R15, R247, !P2 ;  /* 0x000000f70f00720c */ /* 0x000fe40005741270 */
[----:B------:R-:W-:Y:S01]  /*e0480*/  IADD3 R14, R0, R237, RZ ;  /* 0x000000ed000e7210 */ /* 0x000fe20007ffe0ff */
[----:B------:R-:W-:Y:S01]  /*e0490*/  VIADD R16, R10, 0x12a ;  /* 0x0000012a0a107836 */ /* 0x000fe20000000000 */
[----:B------:R-:W1:Y:S08]  /*e04a0*/  LDC R241, c[0x0][0x228] ;  /* 0x00008a00fff17b82 */ /* 0x000e700000000800 */
[----:B------:R-:W1:Y:S08]  /*e04b0*/  LDC R247, c[0x0][0x228] ;  /* 0x00008a00fff77b82 */ /* 0x000e700000000800 */
[----:B------:R-:W1:Y:S01]  /*e04c0*/  LDC R237, c[0x0][0x248] ;  /* 0x00009200ffed7b82 */ /* 0x000e620000000800 */
[----:B--2---:R2:W-:Y:S01]  /*e04d0*/  @P6 STG.E desc[UR60][R232.64], R199 ;  /* 0x000000c7e8006986 */ /* 0x0045e2000c10193c */
[----:B------:R-:W-:-:S03]  /*e04e0*/  ISETP.LT.AND P6, PT, R11, R198, !P5 ;  /* 0x000000c60b00720c */ /* 0x000fc60006fc1270 */
[----:B------:R1:W-:Y:S01]  /*e04f0*/  @P4 STG.E desc[UR60][R244.64], R249 ;  /* 0x000000f9f4004986 */ /* 0x0003e2000c10193c */
[----:B------:R-:W-:Y:S02]  /*e0500*/  ISETP.LT.AND P4, PT, R13, R197, !P5 ;  /* 0x000000c50d00720c */ /* 0x000fe40006f81270 */
[----:B------:R-:W4:Y:S08]  /*e0510*/  LDC R197, c[0x0][0x228] ;  /* 0x00008a00ffc57b82 */ /* 0x000f300000000800 */
[----:B--2---:R-:W2:Y:S01]  /*e0520*/  LDC.64 R198, c[0x0][0x228] ;  /* 0x00008a00ffc67b82 */ /* 0x004ea20000000a00 */
[----:B------:R-:W-:-:S04]  /*e0530*/  IMAD.WIDE R232, R0, 0x4, R6 ;  /* 0x0000000400e87825 */ /* 0x000fc800078e0206 */
[----:B-1----:R-:W-:Y:S01]  /*e0540*/  IMAD.WIDE R244, R0, 0x4, R8 ;  /* 0x0000000400f47825 */ /* 0x002fe200078e0208 */
[----:B------:R-:W2:Y:S04]  /*e0550*/  LDL.LU R249, [R1+0x250] ;  /* 0x0002500001f97983 */ /* 0x000ea80000300800 */
[----:B---3--:R1:W-:Y:S04]  /*e0560*/  @P3 STG.E desc[UR60][R232.64], R248 ;  /* 0x000000f8e8003986 */ /* 0x0083e8000c10193c */
[----:B------:R3:W-:Y:S01]  /*e0570*/  @P2 STG.E desc[UR60][R244.64], R250 ;  /* 0x000000faf4002986 */ /* 0x0007e2000c10193c */
[----:B------:R-:W-:-:S03]  /*e0580*/  ISETP.GE.AND P3, PT, R16, R243, PT ;  /* 0x000000f31000720c */ /* 0x000fc60003f66270 */
[----:B------:R-:W2:Y:S01]  /*e0590*/  LDL.LU R243, [R1+0x650] ;  /* 0x0006500001f37983 */ /* 0x000ea20000300800 */
[----:B-1----:R-:W-:-:S04]  /*e05a0*/  IMAD.WIDE R232, R14, 0x4, R2 ;  /* 0x000000040ee87825 */ /* 0x002fc800078e0202 */
[----:B---3--:R-:W-:Y:S01]  /*e05b0*/  IMAD.WIDE R244, R14, 0x4, R4 ;  /* 0x000000040ef47825 */ /* 0x008fe200078e0204 */
[----:B------:R-:W3:Y:S01]  /*e05c0*/  LDL.LU R250, [R1+0x1244] ;  /* 0x0012440001fa7983 */ /* 0x000ee20000300800 */
[----:B------:R-:W1:Y:S03]  /*e05d0*/  LDC R248, c[0x0][0x228] ;  /* 0x00008a00fff87b82 */ /* 0x000e660000000800 */
[----:B----4-:R4:W-:Y:S04]  /*e05e0*/  @P6 STG.E desc[UR60][R232.64], R251 ;  /* 0x000000fbe8006986 */ /* 0x0109e8000c10193c */
[----:B------:R1:W-:Y:S01]  /*e05f0*/  @P4 STG.E desc[UR60][R244.64], R252 ;  /* 0x000000fcf4004986 */ /* 0x0003e2000c10193c */
[----:B------:R-:W-:-:S03]  /*e0600*/  ISETP.LT.AND P4, PT, R13, R235, !P3 ;  /* 0x000000eb0d00720c */ /* 0x000fc60005f81270 */
[----:B----4-:R-:W4:Y:S04]  /*e0610*/  LDL.LU R251, [R1+0x1a44] ;  /* 0x001a440001fb7983 */ /* 0x010f280000300800 */
[----:B-1----:R-:W4:Y:S04]  /*e0620*/  LDL.LU R252, [R1+0xe54] ;  /* 0x000e540001fc7983 */ /* 0x002f280000300800 */
[----:B------:R-:W3:Y:S01]  /*e0630*/  LDL.LU R235, [R1+0x1644] ;  /* 0x0016440001eb7983 */ /* 0x000ee20000300800 */
[----:B------:R-:W-:Y:S02]  /*e0640*/  ISETP.LT.AND P2, PT, R17, R246, !P5 ;  /* 0x000000f61100720c */ /* 0x000fe40006f41270 */
[----:B------:R-:W-:-:S02]  /*e0650*/  ISETP.LT.AND P5, PT, R15, R241, !P5 ;  /* 0x000000f10f00720c */ /* 0x000fc40006fa1270 */
[----:B------:R-:W-:Y:S01]  /*e0660*/  ISETP.LT.AND P6, PT, R11, R240, !P3 ;  /* 0x000000f00b00720c */ /* 0x000fe20005fc1270 */
[C---:B------:R-:W-:Y:S01]  /*e0670*/  IMAD.WIDE R244, R14.reuse, 0x4, R6 ;  /* 0x000000040ef47825 */ /* 0x040fe200078e0206 */
[----:B------:R-:W-:-:S03]  /*e0680*/  IADD3 R0, R14, R239, RZ ;  /* 0x000000ef0e007210 */ /* 0x000fc60007ffe0ff */
[----:B------:R-:W-:-:S04]  /*e0690*/  IMAD.WIDE R240, R14, 0x4, R8 ;  /* 0x000000040ef07825 */ /* 0x000fc800078e0208 */
[----:B------:R-:W-:Y:S01]  /*e06a0*/  VIADD R16, R10, 0x12b ;  /* 0x0000012b0a107836 */ /* 0x000fe20000000000 */
[----:B------:R-:W1:Y:S08]  /*e06b0*/  LDC R246, c[0x0][0x228] ;  /* 0x00008a00fff67b82 */ /* 0x000e700000000800 */
[----:B------:R-:W1:Y:S01]  /*e06c0*/  LDC.64 R232, c[0x0][0x228] ;  /* 0x00008a00ffe87b82 */ /* 0x000e620000000a00 */
[----:B--2---:R2:W-:Y:S04]  /*e06d0*/  @P2 STG.E desc[UR60][R244.64], R243 ;  /* 0x000000f3f4002986 */ /* 0x0045e8000c10193c */
[----:B------:R1:W-:Y:S01]  /*e06e0*/  @P5 STG.E desc[UR60][R240.64], R249 ;  /* 0x000000f9f0005986 */ /* 0x0003e2000c10193c */
[----:B------:R-:W-:-:S02]  /*e06f0*/  ISETP.GE.AND P2, PT, R16, R199, PT ;  /* 0x000000c71000720c */ /* 0x000fc40003f46270 */
[----:B------:R-:W-:Y:S01]  /*e0700*/  ISETP.LT.AND P5, PT, R17, R248, !P3 ;  /* 0x000000f81100720c */ /* 0x000fe20005fa1270 */
[----:B--2---:R-:W-:-:S04]  /*e0710*/  IMAD.WIDE R244, R0, 0x4, R2 ;  /* 0x0000000400f47825 */ /* 0x004fc800078e0202 */
[C---:B-1----:R-:W-:Y:S01]  /*e0720*/  IMAD.WIDE R240, R0.reuse, 0x4, R4 ;  /* 0x0000000400f07825 */ /* 0x042fe200078e0204 */
[----:B------:R-:W2:Y:S04]  /*e0730*/  LDL.LU R249, [R1+0x644] ;  /* 0x0006440001f97983 */ /* 0x000ea80000300800 */
[----:B------:R-:W2:Y:S01]  /*e0740*/  LDL.LU R248, [R1+0x654] ;  /* 0x0006540001f87983 */ /* 0x000ea20000300800 */
[----:B------:R-:W-:Y:S01]  /*e0750*/  ISETP.LT.AND P3, PT, R15, R247, !P3 ;  /* 0x000000f70f00720c */ /* 0x000fe20005f61270 */
[----:B------:R-:W1:Y:S08]  /*e0760*/  LDC R243, c[0x0][0x228] ;  /* 0x00008a00fff37b82 */ /* 0x000e700000000800 */
[----:B------:R-:W2:Y:S01]  /*e0770*/  LDC R247, c[0x0][0x228] ;  /* 0x00008a00fff77b82 */ /* 0x000ea20000000800 */
[----:B------:R-:W-:Y:S01]  /*e0780*/  IADD3 R14, R0, R237, RZ ;  /* 0x000000ed000e7210 */ /* 0x000fe20007ffe0ff */
[----:B------:R-:W-:-:S06]  /*e0790*/  VIADD R16, R10, 0x12c ;  /* 0x0000012c0a107836 */ /* 0x000fcc0000000000 */
[----:B------:R-:W2:Y:S01]  /*e07a0*/  LDC R199, c[0x0][0x228] ;  /* 0x00008a00ffc77b82 */ /* 0x000ea20000000800 */
[----:B---3--:R3:W-:Y:S04]  /*e07b0*/  @P6 STG.E desc[UR60][R244.64], R235 ;  /* 0x000000ebf4006986 */ /* 0x0087e8000c10193c */
[----:B------:R1:W-:Y:S01]  /*e07c0*/  @P4 STG.E desc[UR60][R240.64], R250 ;  /* 0x000000faf0004986 */ /* 0x0003e2000c10193c */
[----:B------:R-:W-:Y:S02]  /*e07d0*/  ISETP.LT.AND P4, PT, R13, R197, !P2 ;  /* 0x000000c50d00720c */ /* 0x000fe40005781270 */
[----:B---3--:R-:W3:Y:S01]  /*e07e0*/  LDC R235, c[0x0][0x248] ;  /* 0x00009200ffeb7b82 */ /* 0x008ee20000000800 */
[----:B-1----:R-:W2:Y:S04]  /*e07f0*/  LDL.LU R250, [R1+0x254] ;  /* 0x0002540001fa7983 */ /* 0x002ea80000300800 */
[----:B------:R-:W2:Y:S01]  /*e0800*/  LDL.LU R197, [R1+0xa44] ;  /* 0x000a440001c57983 */ /* 0x000ea20000300800 */
[----:B------:R-:W-:-:S04]  /*e0810*/  IMAD.WIDE R244, R0, 0x4, R6 ;  /* 0x0000000400f47825 */ /* 0x000fc800078e0206 */
[----:B------:R-:W-:Y:S01]  /*e0820*/  IMAD.WIDE R240, R0, 0x4, R8 ;  /* 0x0000000400f07825 */ /* 0x000fe200078e0208 */
[----:B----4-:R1:W-:Y:S04]  /*e0830*/  @P5 STG.E desc[UR60][R244.64], R251 ;  /* 0x000000fbf4005986 */ /* 0x0103e8000c10193c */
[----:B------:R4:W-:Y:S04]  /*e0840*/  @P3 STG.E desc[UR60][R240.64], R252 ;  /* 0x000000fcf0003986 */ /* 0x0009e8000c10193c */
[----:B-1----:R-:W2:Y:S04]  /*e0850*/  LDL.LU R251, [R1+0x1648] ;  /* 0x0016480001fb7983 */ /* 0x002ea80000300800 */
[----:B----4-:R-:W4:Y:S01]  /*e0860*/  LDL.LU R252, [R1+0x1248] ;  /* 0x0012480001fc7983 */ /* 0x010f220000300800 */
[----:B------:R-:W-:-:S02]  /*e0870*/  ISETP.LT.AND P6, PT, R11, R238, !P2 ;  /* 0x000000ee0b00720c */ /* 0x000fc400057c1270 */
[----:B------:R-:W-:Y:S02]  /*e0880*/  ISETP.LT.AND P3, PT, R17, R246, !P2 ;  /* 0x000000f61100720c */ /* 0x000fe40005761270 */
[----:B------:R-:W-:Y:S01]  /*e0890*/  ISETP.LT.AND P2, PT, R15, R243, !P2 ;  /* 0x000000f30f00720c */ /* 0x000fe20005741270 */
[----:B------:R-:W-:-:S04]  /*e08a0*/  IMAD.WIDE R244, R14, 0x4, R2 ;  /* 0x000000040ef47825 */ /* 0x000fc800078e0202 */
[----:B------:R-:W-:Y:S01]  /*e08b0*/  IMAD.WIDE R240, R14, 0x4, R4 ;  /* 0x000000040ef07825 */ /* 0x000fe200078e0204 */
[----:B------:R-:W-:Y:S02]  /*e08c0*/  ISETP.GE.AND P5, PT, R16, R233, PT ;  /* 0x000000e91000720c */ /* 0x000fe40003fa6270 */
[C---:B---3--:R-:W-:Y:S01]  /*e08d0*/  IADD3 R0, R14.reuse, R235, RZ ;  /* 0x000000eb0e007210 */ /* 0x048fe20007ffe0ff */
[----:B------:R-:W1:Y:S08]  /*e08e0*/  LDC R233, c[0x0][0x228] ;  /* 0x00008a00ffe97b82 */ /* 0x000e700000000800 */
[----:B------:R-:W3:Y:S08]  /*e08f0*/  LDC.64 R238, c[0x0][0x228] ;  /* 0x00008a00ffee7b82 */ /* 0x000ef00000000a00 */
[----:B------:R-:W3:Y:S08]  /*e0900*/  LDC R243, c[0x0][0x248] ;  /* 0x00009200fff37b82 */ /* 0x000ef00000000800 */
[----:B------:R-:W3:Y:S01]  /*e0910*/  LDC R246, c[0x0][0x228] ;  /* 0x00008a00fff67b82 */ /* 0x000ee20000000800 */
[----:B--2---:R2:W-:Y:S04]  /*e0920*/  @P6 STG.E desc[UR60][R244.64], R197 ;  /* 0x000000c5f4006986 */ /* 0x0045e8000c10193c */
[----:B------:R1:W-:Y:S01]  /*e0930*/  @P4 STG.E desc[UR60][R240.64], R249 ;  /* 0x000000f9f0004986 */ /* 0x0003e2000c10193c */
[----:B--2---:R-:W-:-:S04]  /*e0940*/  IMAD.WIDE R244, R14, 0x4, R6 ;  /* 0x000000040ef47825 */ /* 0x004fc800078e0206 */
[----:B-1----:R-:W-:Y:S01]  /*e0950*/  IMAD.WIDE R240, R14, 0x4, R8 ;  /* 0x000000040ef07825 */ /* 0x002fe200078e0208 */
[----:B------:R-:W2:Y:S04]  /*e0960*/  LDL.LU R249, [R1+0xe58] ;  /* 0x000e580001f97983 */ /* 0x000ea80000300800 */
[----:B------:R1:W-:Y:S04]  /*e0970*/  @P3 STG.E desc[UR60][R244.64], R248 ;  /* 0x000000f8f4003986 */ /* 0x0003e8000c10193c */
[----:B------:R3:W-:Y:S01]  /*e0980*/  @P2 STG.E desc[UR60][R240.64], R250 ;  /* 0x000000faf0002986 */ /* 0x0007e2000c10193c */
[----:B------:R-:W-:Y:S01]  /*e0990*/  ISETP.LT.AND P2, PT, R17, R247, !P5 ;  /* 0x000000f71100720c */ /* 0x000fe20006f41270 */
[----:B------:R-:W4:Y:S02]  /*e09a0*/  LDC R197, c[0x0][0x228] ;  /* 0x00008a00ffc57b82 */ /* 0x000f240000000800 */
[----:B-1----:R-:W2:Y:S04]  /*e09b0*/  LDL.LU R248, [R1+0xa48] ;  /* 0x000a480001f87983 */ /* 0x002ea80000300800 */
[----:B---3--:R-:W3:Y:S04]  /*e09c0*/  LDL.LU R250, [R1+0x648] ;  /* 0x0006480001fa7983 */ /* 0x008ee80000300800 */
[----:B------:R-:W2:Y:S01]  /*e09d0*/  LDL.LU R247, [R1+0x1a48] ;  /* 0x001a480001f77983 */ /* 0x000ea20000300800 */
[----:B------:R-:W-:-:S02]  /*e09e0*/  ISETP.LT.AND P6, PT, R11, R236, !P5 ;  /* 0x000000ec0b00720c */ /* 0x000fc40006fc1270 */
[----:B------:R-:W-:Y:S01]  /*e09f0*/  ISETP.LT.AND P4, PT, R13, R199, !P5 ;  /* 0x000000c70d00720c */ /* 0x000fe20006f81270 */
[----:B------:R-:W-:-:S04]  /*e0a00*/  IMAD.WIDE R244, R0, 0x4, R2 ;  /* 0x0000000400f47825 */ /* 0x000fc800078e0202 */
[----:B------:R-:W-:Y:S01]  /*e0a10*/  IMAD.WIDE R240, R0, 0x4, R4 ;  /* 0x0000000400f07825 */ /* 0x000fe200078e0204 */
[----:B------:R-:W1:Y:S03]  /*e0a20*/  LDC.64 R236, c[0x0][0x228] ;  /* 0x00008a00ffec7b82 */ /* 0x000e660000000a00 */
[----:B------:R-:W-:-:S05]  /*e0a30*/  VIADD R16, R10, 0x12d ;  /* 0x0000012d0a107836 */ /* 0x000fca0000000000 */
[----:B------:R-:W3:Y:S01]  /*e0a40*/  LDC R199, c[0x0][0x228] ;  /* 0x00008a00ffc77b82 */ /* 0x000ee20000000800 */
[----:B------:R4:W-:Y:S04]  /*e0a50*/  @P6 STG.E desc[UR60][R244.64], R251 ;  /* 0x000000fbf4006986 */ /* 0x0009e8000c10193c */
[----:B----4-:R4:W-:Y:S04]  /*e0a60*/  @P4 STG.E desc[UR60][R240.64], R252 ;  /* 0x000000fcf0004986 */ /* 0x0109e8000c10193c */
[----:B------:R-:W3:Y:S04]  /*e0a70*/  LDL.LU R251, [R1+0x658] ;  /* 0x0006580001fb7983 */ /* 0x000ee80000300800 */
[----:B----4-:R-:W4:Y:S01]  /*e0a80*/  LDL.LU R252, [R1+0x258] ;  /* 0x0002580001fc7983 */ /* 0x010f220000300800 */
[----:B------:R-:W-:-:S02]  /*e0a90*/  ISETP.LT.AND P5, PT, R15, R233, !P5 ;  /* 0x000000e90f00720c */ /* 0x000fc40006fa1270 */
[----:B------:R-:W-:Y:S01]  /*e0aa0*/  ISETP.GE.AND P3, PT, R16, R239, PT ;  /* 0x000000ef1000720c */ /* 0x000fe20003f66270 */
[C---:B------:R-:W-:Y:S01]  /*e0ab0*/  IMAD.WIDE R244, R0.reuse, 0x4, R6 ;  /* 0x0000000400f47825 */ /* 0x040fe200078e0206 */
[----:B------:R-:W-:-:S03]  /*e0ac0*/  IADD3 R14, R0, R243, RZ ;  /* 0x000000f3000e7210 */ /* 0x000fc60007ffe0ff */
[----:B------:R-:W-:Y:S01]  /*e0ad0*/  IMAD.WIDE R240, R0, 0x4, R8 ;  /* 0x0000000400f07825 */ /* 0x000fe200078e0208 */
[----:B------:R-:W-:Y:S02]  /*e0ae0*/  ISETP.LT.AND P6, PT, R11, R234, !P3 ;  /* 0x000000ea0b00720c */ /* 0x000fe40005fc1270 */
[----:B------:R-:W-:Y:S01]  /*e0af0*/  ISETP.LT.AND P4, PT, R13, R197, !P3 ;  /* 0x000000c50d00720c */ /* 0x000fe20005f81270 */
[----:B------:R-:W-:Y:S01]  /*e0b00*/  VIADD R16, R10, 0x12e ;  /* 0x0000012e0a107836 */ /* 0x000fe20000000000 */
[----:B------:R-:W3:Y:S08]  /*e0b10*/  LDC R239, c[0x0][0x228] ;  /* 0x00008a00ffef7b82 */ /* 0x000ef00000000800 */
[----:B------:R-:W3:Y:S08]  /*e0b20*/  LDC R233, c[0x0][0x248] ;  /* 0x00009200ffe97b82 */ /* 0x000ef00000000800 */
[----:B------:R-:W4:Y:S08]  /*e0b30*/  LDC.64 R234, c[0x0][0x228] ;  /* 0x00008a00ffea7b82 */ /* 0x000f300000000a00 */
[----:B------:R-:W4:Y:S01]  /*e0b40*/  LDC R197, c[0x0][0x228] ;  /* 0x00008a00ffc57b82 */ /* 0x000f220000000800 */
[----:B--2---:R2:W-:Y:S04]  /*e0b50*/  @P2 STG.E desc[UR60][R244.64], R247 ;  /* 0x000000f7f4002986 */ /* 0x0045e8000c10193c */
[----:B------:R2:W-:Y:S01]  /*e0b60*/  @P5 STG.E desc[UR60][R240.64], R249 ;  /* 0x000000f9f0005986 */ /* 0x0005e2000c10193c */
[----:B-1----:R-:W-:Y:S01]  /*e0b70*/  ISETP.GE.AND P2, PT, R16, R237, PT ;  /* 0x000000ed1000720c */ /* 0x002fe20003f46270 */
[----:B--2---:R-:W-:-:S04]  /*e0b80*/  IMAD.WIDE R244, R14, 0x4, R2 ;  /* 0x000000040ef47825 */ /* 0x004fc800078e0202 */
[----:B------:R-:W-:Y:S01]  /*e0b90*/  IMAD.WIDE R240, R14, 0x4, R4 ;  /* 0x000000040ef07825 */ /* 0x000fe200078e0204 */
[----:B------:R-:W2:Y:S04]  /*e0ba0*/  LDL.LU R249, [R1+0x124c] ;  /* 0x00124c0001f97983 */ /* 0x000ea80000300800 */
[----:B------:R1:W-:Y:S04]  /*e0bb0*/  @P6 STG.E desc[UR60][R244.64], R248 ;  /* 0x000000f8f4006986 */ /* 0x0003e8000c10193c */
[----:B---3--:R3:W-:Y:S01]  /*e0bc0*/  @P4 STG.E desc[UR60][R240.64], R250 ;  /* 0x000000faf0004986 */ /* 0x0087e2000c10193c */
[----:B------:R-:W-:-:S02]  /*e0bd0*/  ISETP.LT.AND P4, PT, R13, R199, !P2 ;  /* 0x000000c70d00720c */ /* 0x000fc40005781270 */
[----:B------:R-:W-:Y:S01]  /*e0be0*/  ISETP.LT.AND P5, PT, R17, R246, !P3 ;  /* 0x000000f61100720c */ /* 0x000fe20005fa1270 */
[----:B------:R-:W4:Y:S01]  /*e0bf0*/  LDC R247, c[0x0][0x228] ;  /* 0x00008a00fff77b82 */ /* 0x000f220000000800 */
[----:B------:R-:W-:Y:S01]  /*e0c00*/  IADD3 R0, R14, R233, RZ ;  /* 0x000000e90e007210 */ /* 0x000fe20007ffe0ff */
[----:B------:R-:W-:-:S06]  /*e0c10*/  VIADD R16, R10, 0x12f ;  /* 0x0000012f0a107836 */ /* 0x000fcc0000000000 */
[----:B------:R-:W4:Y:S01]  /*e0c20*/  LDC R237, c[0x0][0x248] ;  /* 0x00009200ffed7b82 */ /* 0x000f220000000800 */
[----:B-1----:R-:W2:Y:S04]  /*e0c30*/  LDL.LU R248, [R1+0x1a4c] ;  /* 0x001a4c0001f87983 */ /* 0x002ea80000300800 */
[----:B---3--:R-:W3:Y:S04]  /*e0c40*/  LDL.LU R250, [R1+0xe5c] ;  /* 0x000e5c0001fa7983 */ /* 0x008ee80000300800 */
[----:B------:R-:W2:Y:S01]  /*e0c50*/  LDL.LU R199, [R1+0x164c] ;  /* 0x00164c0001c77983 */ /* 0x000ea20000300800 */
[----:B------:R-:W-:-:S02]  /*e0c60*/  ISETP.LT.AND P3, PT, R15, R239, !P3 ;  /* 0x000000ef0f00720c */ /* 0x000fc40005f61270 */
[----:B------:R-:W-:Y:S01]  /*e0c70*/  ISETP.LT.AND P6, PT, R11, R242, !P2 ;  /* 0x000000f20b00720c */ /* 0x000fe200057c1270 */
[----:B------:R-:W-:-:S04]  /*e0c80*/  IMAD.WIDE R244, R14, 0x4, R6 ;  /* 0x000000040ef47825 */ /* 0x000fc800078e0206 */
[----:B------:R-:W-:Y:S01]  /*e0c90*/  IMAD.WIDE R242, R14, 0x4, R8 ;  /* 0x000000040ef27825 */ /* 0x000fe200078e0208 */
[----:B------:R-:W1:Y:S08]  /*e0ca0*/  LDC R246, c[0x0][0x228] ;  /* 0x00008a00fff67b82 */ /* 0x000e700000000800 */
[----:B------:R-:W2:Y:S08]  /*e0cb0*/  LDC.64 R240, c[0x0][0x228] ;  /* 0x00008a00fff07b82 */ /* 0x000eb00000000a00 */
[----:B------:R-:W3:Y:S01]  /*e0cc0*/  LDC R239, c[0x0][0x228] ;  /* 0x00008a00ffef7b82 */ /* 0x000ee20000000800 */
[----:B------:R4:W-:Y:S07]  /*e0cd0*/  @P5 STG.E desc[UR60][R244.64], R251 ;  /* 0x000000fbf4005986 */ /* 0x0009ee000c10193c */
[----:B------:R-:W3:Y:S01]  /*e0ce0*/  LDC R233, c[0x0][0x228] ;  /* 0x00008a00ffe97b82 */ /* 0x000ee20000000800 */
[----:B----4-:R4:W-:Y:S04]  /*e0cf0*/  @P3 STG.E desc[UR60][R242.64], R252 ;  /* 0x000000fcf2003986 */ /* 0x0109e8000c10193c */
[----:B------:R-:W3:Y:S04]  /*e0d00*/  LDL.LU R251, [R1+0xa4c] ;  /* 0x000a4c0001fb7983 */ /* 0x000ee80000300800 */
[----:B----4-:R-:W4:Y:S01]  /*e0d10*/  LDL.LU R252, [R1+0x64c] ;  /* 0x00064c0001fc7983 */ /* 0x010f220000300800 */
[----:B------:R-:W-:Y:S01]  /*e0d20*/  ISETP.LT.AND P3, PT, R17, R247, !P2 ;  /* 0x000000f71100720c */ /* 0x000fe20005761270 */
[----:B------:R-:W-:-:S04]  /*e0d30*/  IMAD.WIDE R244, R0, 0x4, R2 ;  /* 0x0000000400f47825 */ /* 0x000fc800078e0202 */
[----:B------:R-:W-:Y:S01]  /*e0d40*/  IMAD.WIDE R242, R0, 0x4, R4 ;  /* 0x0000000400f27825 */ /* 0x000fe200078e0204 */
[----:B------:R-:W-:Y:S02]  /*e0d50*/  ISETP.GE.AND P5, PT, R16, R235, PT ;  /* 0x000000eb1000720c */ /* 0x000fe40003fa6270 */
[----:B-1----:R-:W-:Y:S01]  /*e0d60*/  ISETP.LT.AND P2, PT, R15, R246, !P2 ;  /* 0x000000f60f00720c */ /* 0x002fe20005741270 */
[----:B------:R-:W-:Y:S01]  /*e0d70*/  VIADD R16, R10, 0x130 ;  /* 0x000001300a107836 */ /* 0x000fe20000000000 */
[C---:B------:R-:W-:Y:S01]  /*e0d80*/  IADD3 R14, R0.reuse, R237, RZ ;  /* 0x000000ed000e7210 */ /* 0x040fe20007ffe0ff */
[----:B------:R-:W1:Y:S08]  /*e0d90*/  LDC R247, c[0x0][0x228] ;  /* 0x00008a00fff77b82 */ /* 0x000e700000000800 */
[----:B------:R-:W1:Y:S08]  /*e0da0*/  LDC R235, c[0x0][0x248] ;  /* 0x00009200ffeb7b82 */ /* 0x000e700000000800 */
[----:B------:R-:W1:Y:S08]  /*e0db0*/  LDC R246, c[0x0][0x228] ;  /* 0x00008a00fff67b82 */ /* 0x000e700000000800 */
[----:B------:R-:W1:Y:S01]  /*e0dc0*/  LDC R237, c[0x0][0x248] ;  /* 0x00009200ffed7b82 */ /* 0x000e620000000800 */
[----:B--2---:R2:W-:Y:S04]  /*e0dd0*/  @P6 STG.E desc[UR60][R244.64], R199 ;  /* 0x000000c7f4006986 */ /* 0x0045e8000c10193c */
[----:B------:R1:W-:Y:S01]  /*e0de0*/  @P4 STG.E desc[UR60][R242.64], R249 ;  /* 0x000000f9f2004986 */ /* 0x0003e2000c10193c */
[----:B--2---:R-:W-:-:S03]  /*e0df0*/  IMAD.WIDE R244, R0, 0x4, R6 ;  /* 0x0000000400f47825 */ /* 0x004fc600078e0206 */
[----:B-1----:R-:W2:Y:S01]  /*e0e00*/  LDL.LU R249, [R1+0x25c] ;  /* 0x00025c0001f97983 */ /* 0x002ea20000300800 */
[----:B------:R-:W-:-:S03]  /*e0e10*/  IMAD.WIDE R242, R0, 0x4, R8 ;  /* 0x0000000400f27825 */ /* 0x000fc600078e0208 */
[----:B------:R1:W-:Y:S01]  /*e0e20*/  @P3 STG.E desc[UR60][R244.64], R248 ;  /* 0x000000f8f4003986 */ /* 0x0003e2000c10193c */
[----:B------:R-:W-:-:S03]  /*e0e30*/  ISETP.GE.AND P3, PT, R16, R241, PT ;  /* 0x000000f11000720c */ /* 0x000fc60003f66270 */
[----:B---3--:R3:W-:Y:S04]  /*e0e40*/  @P2 STG.E desc[UR60][R242.64], R250 ;  /* 0x000000faf2002986 */ /* 0x0087e8000c10193c */
[----:B-1----:R-:W2:Y:S04]  /*e0e50*/  LDL.LU R248, [R1+0x1a50] ;  /* 0x001a500001f87983 */ /* 0x002ea80000300800 */
[----:B------:R-:W2:Y:S04]  /*e0e60*/  LDL.LU R241, [R1+0x65c] ;  /* 0x00065c0001f17983 */ /* 0x000ea80000300800 */
[----:B---3--:R-:W3:Y:S01]  /*e0e70*/  LDL.LU R250, [R1+0x1650] ;  /* 0x0016500001fa7983 */ /* 0x008ee20000300800 */
[----:B------:R-:W-:-:S02]  /*e0e80*/  ISETP.LT.AND P6, PT, R11, R198, !P5 ;  /* 0x000000c60b00720c */ /* 0x000fc40006fc1270 */
[----:B------:R-:W-:Y:S01]  /*e0e90*/  ISETP.LT.AND P4, PT, R13, R197, !P5 ;  /* 0x000000c50d00720c */ /* 0x000fe20006f81270 */
[----:B------:R-:W-:-:S04]  /*e0ea0*/  IMAD.WIDE R244, R14, 0x4, R2 ;  /* 0x000000040ef47825 */ /* 0x000fc800078e0202 */
[----:B------:R-:W-:Y:S01]  /*e0eb0*/  IMAD.WIDE R242, R14, 0x4, R4 ;  /* 0x000000040ef27825 */ /* 0x000fe200078e0204 */
[----:B------:R-:W1:Y:S08]  /*e0ec0*/  LDC.64 R198, c[0x0][0x228] ;  /* 0x00008a00ffc67b82 */ /* 0x000e700000000a00 */
[----:B------:R-:W3:Y:S01]  /*e0ed0*/  LDC R197, c[0x0][0x228] ;  /* 0x00008a00ffc57b82 */ /* 0x000ee20000000800 */
[----:B------:R4:W-:Y:S04]  /*e0ee0*/  @P6 STG.E desc[UR60][R244.64], R251 ;  /* 0x000000fbf4006986 */ /* 0x0009e8000c10193c */
[----:B----4-:R4:W-:Y:S04]  /*e0ef0*/  @P4 STG.E desc[UR60][R242.64], R252 ;  /* 0x000000fcf2004986 */ /* 0x0109e8000c10193c */
[----:B------:R-:W3:Y:S04]  /*e0f00*/  LDL.LU R251, [R1+0x1e70] ;  /* 0x001e700001fb7983 */ /* 0x000ee80000300800 */
[----:B----4-:R-:W4:Y:S01]  /*e0f10*/  LDL.LU R252, [R1+0x1250] ;  /* 0x0012500001fc7983 */ /* 0x010f220000300800 */
[----:B------:R-:W-:-:S02]  /*e0f20*/  ISETP.LT.AND P2, PT, R17, R239, !P5 ;  /* 0x000000ef1100720c */ /* 0x000fc40006f41270 */
[----:B------:R-:W-:Y:S02]  /*e0f30*/  ISETP.LT.AND P5, PT, R15, R247, !P5 ;  /* 0x000000f70f00720c */ /* 0x000fe40006fa1270 */
[----:B------:R-:W-:Y:S02]  /*e0f40*/  ISETP.LT.AND P6, PT, R11, R232, !P3 ;  /* 0x000000e80b00720c */ /* 0x000fe40005fc1270 */
[----:B------:R-:W-:Y:S01]  /*e0f50*/  ISETP.LT.AND P4, PT, R13, R233, !P3 ;  /* 0x000000e90d00720c */ /* 0x000fe20005f81270 */
[C---:B------:R-:W-:Y:S01]  /*e0f60*/  IMAD.WIDE R232, R14.reuse, 0x4, R6 ;  /* 0x000000040ee87825 */ /* 0x040fe200078e0206 */
[----:B------:R-:W-:-:S03]  /*e0f70*/  IADD3 R0, R14, R235, RZ ;  /* 0x000000eb0e007210 */ /* 0x000fc60007ffe0ff */
[----:B------:R-:W-:-:S04]  /*e0f80*/  IMAD.WIDE R244, R14, 0x4, R8 ;  /* 0x000000040ef47825 */ /* 0x000fc800078e0208 */
[----:B------:R-:W-:Y:S01]  /*e0f90*/  VIADD R16, R10, 0x131 ;  /* 0x000001310a107836 */ /* 0x000fe20000000000 */
[----:B------:R-:W3:Y:S08]  /*e0fa0*/  LDC R239, c[0x0][0x228] ;  /* 0x00008a00ffef7b82 */ /* 0x000ef00000000800 */
[----:B------:R-:W4:Y:S08]  /*e0fb0*/  LDC.64 R242, c[0x0][0x228] ;  /* 0x00008a00fff27b82 */ /* 0x000f300000000a00 */
[----:B------:R-:W4:Y:S01]  /*e0fc0*/  LDC R247, c[0x0][0x228] ;  /* 0x00008a00fff77b82 */ /* 0x000f220000000800 */
[----:B--2---:R2:W-:Y:S04]  /*e0fd0*/  @P2 STG.E desc[UR60][R232.64], R241 ;  /* 0x000000f1e8002986 */ /* 0x0045e8000c10193c */
[----:B------:R2:W-:Y:S01]  /*e0fe0*/  @P5 STG.E desc[UR60][R244.64], R249 ;  /* 0x000000f9f4005986 */ /* 0x0005e2000c10193c */
[----:B-1----:R-:W-:-:S02]  /*e0ff0*/  ISETP.GE.AND P2, PT, R16, R199, PT ;  /* 0x000000c71000720c */ /* 0x002fc40003f46270 */
[----:B------:R-:W1:Y:S01]  /*e1000*/  LDC R235, c[0x0][0x248] ;  /* 0x00009200ffeb7b82 */ /* 0x000e620000000800 */
[----:B--2---:R-:W-:-:S04]  /*e1010*/  IMAD.WIDE R232, R0, 0x4, R2 ;  /* 0x0000000400e87825 */ /* 0x004fc800078e0202 */
[----:B------:R-:W-:Y:S01]  /*e1020*/  IMAD.WIDE R244, R0, 0x4, R4 ;  /* 0x0000000400f47825 */ /* 0x000fe200078e0204 */
[----:B------:R-:W2:Y:S04]  /*e1030*/  LDL.LU R249, [R1+0x660] ;  /* 0x0006600001f97983 */ /* 0x000ea80000300800 */
[----:B------:R4:W-:Y:S04]  /*e1040*/  @P6 STG.E desc[UR60][R232.64], R248 ;  /* 0x000000f8e8006986 */ /* 0x0009e8000c10193c */
[----:B---3--:R3:W-:Y:S01]  /*e1050*/  @P4 STG.E desc[UR60][R244.64], R250 ;  /* 0x000000faf4004986 */ /* 0x0087e2000c10193c */
[----:B------:R-:W-:-:S02]  /*e1060*/  ISETP.LT.AND P4, PT, R13, R197, !P2 ;  /* 0x000000c50d00720c */ /* 0x000fc40005781270 */
[----:B------:R-:W-:Y:S01]  /*e1070*/  ISETP.LT.AND P5, PT, R17, R246, !P3 ;  /* 0x000000f61100720c */ /* 0x000fe20005fa1270 */
[----:B------:R-:W1:Y:S01]  /*e1080*/  LDC R241, c[0x0][0x228] ;  /* 0x00008a00fff17b82 */ /* 0x000e620000000800 */
[----:B------:R-:W-:-:S07]  /*e1090*/  VIADD R16, R10, 0x132 ;  /* 0x000001320a107836 */ /* 0x000fce0000000000 */
[----:B------:R-:W2:Y:S01]  /*e10a0*/  LDC R199, c[0x0][0x228] ;  /* 0x00008a00ffc77b82 */ /* 0x000ea20000000800 */
[----:B----4-:R-:W4:Y:S04]  /*e10b0*/  LDL.LU R248, [R1+0xa50] ;  /* 0x000a500001f87983 */ /* 0x010f280000300800 */
[----:B---3--:R-:W3:Y:S04]  /*e10c0*/  LDL.LU R250, [R1+0x260] ;  /* 0x0002600001fa7983 */ /* 0x008ee80000300800 */
[----:B------:R-:W2:Y:S01]  /*e10d0*/  LDL.LU R197, [R1+0xe60] ;  /* 0x000e600001c57983 */ /* 0x000ea20000300800 */
[----:B------:R-:W-:-:S02]  /*e10e0*/  ISETP.LT.AND P3, PT, R15, R239, !P3 ;  /* 0x000000ef0f00720c */ /* 0x000fc40005f61270 */
[----:B------:R-:W-:Y:S01]  /*e10f0*/  ISETP.LT.AND P6, PT, R11, R238, !P2 ;  /* 0x000000ee0b00720c */ /* 0x000fe200057c1270 */
[----:B------:R-:W-:-:S04]  /*e1100*/  IMAD.WIDE R238, R0, 0x4, R6 ;  /* 0x0000000400ee7825 */ /* 0x000fc800078e0206 */
[C---:B------:R-:W-:Y:S01]  /*e1110*/  IMAD.WIDE R244, R0.reuse, 0x4, R8 ;  /* 0x0000000400f47825 */ /* 0x040fe200078e0208 */
[----:B------:R-:W3:Y:S01]  /*e1120*/  LDC R246, c[0x0][0x228] ;  /* 0x00008a00fff67b82 */ /* 0x000ee20000000800 */
[----:B------:R-:W-:-:S07]  /*e1130*/  IADD3 R14, R0, R237, RZ ;  /* 0x000000ed000e7210 */ /* 0x000fce0007ffe0ff */
[----:B------:R-:W3:Y:S01]  /*e1140*/  LDC.64 R232, c[0x0][0x228] ;  /* 0x00008a00ffe87b82 */ /* 0x000ee20000000a00 */
[----:B------:R1:W-:Y:S04]  /*e1150*/  @P5 STG.E desc[UR60][R238.64], R251 ;  /* 0x000000fbee005986 */ /* 0x0003e8000c10193c */
[----:B------:R1:W-:Y:S04]  /*e1160*/  @P3 STG.E desc[UR60][R244.64], R252 ;  /* 0x000000fcf4003986 */ /* 0x0003e8000c10193c */
[----:B-1----:R-:W3:Y:S04]  /*e1170*/  LDL.LU R251, [R1+0x1a54] ;  /* 0x001a540001fb7983 */ /* 0x002ee80000300800 */
[----:B------:R-:W3:Y:S01]  /*e1180*/  LDL.LU R252, [R1+0x1654] ;  /* 0x0016540001fc7983 */ /* 0x000ee20000300800 */
[----:B------:R-:W-:-:S02]  /*e1190*/  ISETP.GE.AND P5, PT, R16, R243, PT ;  /* 0x000000f31000720c */ /* 0x000fc40003fa6270 */
[----:B------:R-:W1:Y:S01]  /*e11a0*/  LDC R243, c[0x0][0x228] ;  /* 0x00008a00fff37b82 */ /* 0x000e620000000800 */
[----:B------:R-:W-:Y:S01]  /*e11b0*/  ISETP.LT.AND P3, PT, R17, R247, !P2 ;  /* 0x000000f71100720c */ /* 0x000fe20005761270 */
[----:B------:R-:W-:Y:S01]  /*e11c0*/  IMAD.WIDE R238, R14, 0x4, R2 ;  /* 0x000000040eee7825 */ /* 0x000fe200078e0202 */
[----:B------:R-:W-:-:S03]  /*e11d0*/  ISETP.LT.AND P2, PT, R15, R241, !P2 ;  /* 0x000000f10f00720c */ /* 0x000fc60005741270 */
[C---:B------:R-:W-:Y:S01]  /*e11e0*/  IMAD.WIDE R244, R14.reuse, 0x4, R4 ;  /* 0x000000040ef47825 */ /* 0x040fe200078e0204 */
[----:B------:R-:W-:Y:S01]  /*e11f0*/  IADD3 R0, R14, R235, RZ ;  /* 0x000000eb0e007210 */ /* 0x000fe20007ffe0ff */
[----:B------:R-:W1:Y:S02]  /*e1200*/  LDC R241, c[0x0][0x248] ;  /* 0x00009200fff17b82 */ /* 0x000e640000000800 */
[----:B------:R-:W-:-:S06]  /*e1210*/  VIADD R16, R10, 0x133 ;  /* 0x000001330a107836 */ /* 0x000fcc0000000000 */
[----:B------:R-:W1:Y:S01]  /*e1220*/  LDC R247, c[0x0][0x228] ;  /* 0x00008a00fff77b82 */ /* 0x000e620000000800 */
[----:B--2---:R2:W-:Y:S04]  /*e1230*/  @P6 STG.E desc[UR60][R238.64], R197 ;  /* 0x000000c5ee006986 */ /* 0x0045e8000c10193c */
[----:B------:R1:W-:Y:S01]  /*e1240*/  @P4 STG.E desc[UR60][R244.64], R249 ;  /* 0x000000f9f4004986 */ /* 0x0003e2000c10193c */
[----:B------:R-:W-:Y:S02]  /*e1250*/  ISETP.LT.AND P6, PT, R11, R236, !P5 ;  /* 0x000000ec0b00720c */ /* 0x000fe40006fc1270 */
[----:B------:R-:W-:Y:S01]  /*e1260*/  ISETP.LT.AND P4, PT, R13, R199, !P5 ;  /* 0x000000c70d00720c */ /* 0x000fe20006f81270 */
[----:B------:R-:W3:Y:S08]  /*e1270*/  LDC.64 R236, c[0x0][0x228] ;  /* 0x00008a00ffec7b82 */ /* 0x000ef00000000a00 */
[----:B------:R-:W3:Y:S08]  /*e1280*/  LDC R199, c[0x0][0x228] ;  /* 0x00008a00ffc77b82 */ /* 0x000ef00000000800 */
[----:B--2---:R-:W2:Y:S01]  /*e1290*/  LDC R197, c[0x0][0x228] ;  /* 0x00008a00ffc57b82 */ /* 0x004ea20000000800 */
[----:B------:R-:W-:-:S04]  /*e12a0*/  IMAD.WIDE R238, R14, 0x4, R8 ;  /* 0x000000040eee7825 */ /* 0x000fc800078e0208 */
[----:B-1----:R-:W-:Y:S01]  /*e12b0*/  IMAD.WIDE R244, R14, 0x4, R6 ;  /* 0x000000040ef47825 */ /* 0x002fe200078e0206 */
[----:B------:R-:W2:Y:S04]  /*e12c0*/  LDL.LU R249, [R1+0x1254] ;  /* 0x0012540001f97983 */ /* 0x000ea80000300800 */
[----:B----4-:R1:W-:Y:S04]  /*e12d0*/  @P3 STG.E desc[UR60][R244.64], R248 ;  /* 0x000000f8f4003986 */ /* 0x0103e8000c10193c */
[----:B---3--:R3:W-:Y:S01]  /*e12e0*/  @P2 STG.E desc[UR60][R238.64], R250 ;  /* 0x000000faee002986 */ /* 0x0087e2000c10193c */
[----:B------:R-:W-:-:S02]  /*e12f0*/  ISETP.LT.AND P2, PT, R17, R246, !P5 ;  /* 0x000000f61100720c */ /* 0x000fc40006f41270 */
[----:B------:R-:W-:Y:S01]  /*e1300*/  ISETP.LT.AND P5, PT, R15, R243, !P5 ;  /* 0x000000f30f00720c */ /* 0x000fe20006fa1270 */
[----:B------:R-:W4:Y:S01]  /*e1310*/  LDC R246, c[0x0][0x228] ;  /* 0x00008a00fff67b82 */ /* 0x000f220000000800 */
[----:B-1----:R-:W4:Y:S04]  /*e1320*/  LDL.LU R248, [R1+0xe64] ;  /* 0x000e640001f87983 */ /* 0x002f280000300800 */
[----:B---3--:R-:W3:Y:S04]  /*e1330*/  LDL.LU R250, [R1+0x664] ;  /* 0x0006640001fa7983 */ /* 0x008ee80000300800 */
[----:B------:R-:W4:Y:S01]  /*e1340*/  LDL.LU R243, [R1+0x1e74] ;  /* 0x001e740001f37983 */ /* 0x000f220000300800 */
[----:B------:R-:W-:-:S04]  /*e1350*/  IMAD.WIDE R244, R0, 0x4, R2 ;  /* 0x0000000400f47825 */ /* 0x000fc800078e0202 */
[----:B------:R-:W-:Y:S01]  /*e1360*/  IMAD.WIDE R238, R0, 0x4, R4 ;  /* 0x0000000400ee7825 */ /* 0x000fe200078e0204 */
[----:B------:R1:W-:Y:S04]  /*e1370*/  @P6 STG.E desc[UR60][R244.64], R251 ;  /* 0x000000fbf4006986 */ /* 0x0003e8000c10193c */
[----:B------:R1:W-:Y:S04]  /*e1380*/  @P4 STG.E desc[UR60][R238.64], R252 ;  /* 0x000000fcee004986 */ /* 0x0003e8000c10193c */
[----:B-1----:R-:W3:Y:S04]  /*e1390*/  LDL.LU R251, [R1+0xa54] ;  /* 0x000a540001fb7983 */ /* 0x002ee80000300800 */
[----:B------:R-:W3:Y:S01]  /*e13a0*/  LDL.LU R252, [R1+0x264] ;  /* 0x0002640001fc7983 */ /* 0x000ee20000300800 */
[----:B------:R-:W-:Y:S01]  /*e13b0*/  ISETP.GE.AND P3, PT, R16, R233, PT ;  /* 0x000000e91000720c */ /* 0x000fe20003f66270 */
[C---:B------:R-:W-:Y:S01]  /*e13c0*/  IMAD.WIDE R244, R0.reuse, 0x4, R6 ;  /* 0x0000000400f47825 */ /* 0x040fe200078e0206 */
[----:B------:R-:W-:-:S03]  /*e13d0*/  IADD3 R14, R0, R241, RZ ;  /* 0x000000f1000e7210 */ /* 0x000fc60007ffe0ff */
[----:B------:R-:W-:Y:S01]  /*e13e0*/  IMAD.WIDE R238, R0, 0x4, R8 ;  /* 0x0000000400ee7825 */ /* 0x000fe200078e0208 */
[----:B------:R-:W-:Y:S02]  /*e13f0*/  ISETP.LT.AND P6, PT, R11, R234, !P3 ;  /* 0x000000ea0b00720c */ /* 0x000fe40005fc1270 */
[----:B--2---:R-:W-:Y:S01]  /*e1400*/  ISETP.LT.AND P4, PT, R13, R197, !P3 ;  /* 0x000000c50d00720c */ /* 0x004fe20005f81270 */
[----:B------:R-:W-:Y:S01]  /*e1410*/  VIADD R16, R10, 0x134 ;  /* 0x000001340a107836 */ /* 0x000fe20000000000 */
[----:B------:R-:W1:Y:S08]  /*e1420*/  LDC R233, c[0x0][0x248] ;  /* 0x00009200ffe97b82 */ /* 0x000e700000000800 */
[----:B------:R-:W2:Y:S08]  /*e1430*/  LDC.64 R234, c[0x0][0x228] ;  /* 0x00008a00ffea7b82 */ /* 0x000eb00000000a00 */
[----:B------:R-:W2:Y:S01]  /*e1440*/  LDC R197, c[0x0][0x228] ;  /* 0x00008a00ffc57b82 */ /* 0x000ea20000000800 */
[----:B----4-:R4:W-:Y:S04]  /*e1450*/  @P2 STG.E desc[UR60][R244.64], R243 ;  /* 0x000000f3f4002986 */ /* 0x0109e8000c10193c */
[----:B------:R1:W-:Y:S01]  /*e1460*/  @P5 STG.E desc[UR60][R238.64], R249 ;  /* 0x000000f9ee005986 */ /* 0x0003e2000c10193c */
[----:B------:R-:W-:-:S02]  /*e1470*/  ISETP.GE.AND P2, PT, R16, R237, PT ;  /* 0x000000ed1000720c */ /* 0x000fc40003f46270 */
[----:B------:R-:W-:Y:S01]  /*e1480*/  ISETP.LT.AND P5, PT, R17, R247, !P3 ;  /* 0x000000f71100720c */ /* 0x000fe20005fa1270 */
[----:B----4-:R-:W-:-:S04]  /*e1490*/  IMAD.WIDE R244, R14, 0x4, R2 ;  /* 0x000000040ef47825 */ /* 0x010fc800078e0202 */
[----:B-1----:R-:W-:Y:S01]  /*e14a0*/  IMAD.WIDE R238, R14, 0x4, R4 ;  /* 0x000000040eee7825 */ /* 0x002fe200078e0204 */
[----:B------:R-:W4:Y:S04]  /*e14b0*/  LDL.LU R249, [R1+0x1658] ;  /* 0x0016580001f97983 */ /* 0x000f280000300800 */
[----:B------:R1:W-:Y:S04]  /*e14c0*/  @P6 STG.E desc[UR60][R244.64], R248 ;  /* 0x000000f8f4006986 */ /* 0x0003e8000c10193c */
[----:B---3--:R3:W-:Y:S01]  /*e14d0*/  @P4 STG.E desc[UR60][R238.64], R250 ;  /* 0x000000faee004986 */ /* 0x0087e2000c10193c */
[----:B------:R-:W-:-:S02]  /*e14e0*/  ISETP.LT.AND P4, PT, R13, R199, !P2 ;  /* 0x000000c70d00720c */ /* 0x000fc40005781270 */
[----:B------:R-:W-:Y:S01]  /*e14f0*/  ISETP.LT.AND P3, PT, R15, R246, !P3 ;  /* 0x000000f60f00720c */ /* 0x000fe20005f61270 */
[----:B------:R-:W2:Y:S08]  /*e1500*/  LDC R243, c[0x0][0x228] ;  /* 0x00008a00fff37b82 */ /* 0x000eb00000000800 */
[----:B------:R-:W2:Y:S08]  /*e1510*/  LDC R247, c[0x0][0x228] ;  /* 0x00008a00fff77b82 */ /* 0x000eb00000000800 */
[----:B------:R-:W2:Y:S01]  /*e1520*/  LDC R237, c[0x0][0x248] ;  /* 0x00009200ffed7b82 */ /* 0x000ea20000000800 */
[----:B-1----:R-:W4:Y:S04]  /*e1530*/  LDL.LU R248, [R1+0x1e78] ;  /* 0x001e780001f87983 */ /* 0x002f280000300800 */
[----:B---3--:R-:W3:Y:S04]  /*e1540*/  LDL.LU R250, [R1+0x1258] ;  /* 0x0012580001fa7983 */ /* 0x008ee80000300800 */
[----:B------:R-:W4:Y:S01]  /*e1550*/  LDL.LU R199, [R1+0x1a58] ;  /* 0x001a580001c77983 */ /* 0x000f220000300800 */
[----:B------:R-:W-:Y:S01]  /*e1560*/  ISETP.LT.AND P6, PT, R11, R240, !P2 ;  /* 0x000000f00b00720c */ /* 0x000fe200057c1270 */
[----:B------:R-:W-:-:S04]  /*e1570*/  IMAD.WIDE R244, R14, 0x4, R6 ;  /* 0x000000040ef47825 */ /* 0x000fc800078e0206 */
[C---:B------:R-:W-:Y:S01]  /*e1580*/  IMAD.WIDE R240, R14.reuse, 0x4, R8 ;  /* 0x000000040ef07825 */ /* 0x040fe200078e0208 */
[----:B------:R-:W1:Y:S01]  /*e1590*/  LDC.64 R238, c[0x0][0x228] ;  /* 0x00008a00ffee7b82 */ /* 0x000e620000000a00 */
[----:B------:R-:W-:Y:S02]  /*e15a0*/  IADD3 R0, R14, R233, RZ ;  /* 0x000000e90e007210 */ /* 0x000fe40007ffe0ff */
[----:B------:R-:W-:Y:S01]  /*e15b0*/  VIADD R16, R10, 0x135 ;  /* 0x000001350a107836 */ /* 0x000fe20000000000 */
[----:B------:R2:W-:Y:S04]  /*e15c0*/  @P5 STG.E desc[UR60][R244.64], R251 ;  /* 0x000000fbf4005986 */ /* 0x0005e8000c10193c */
[----:B------:R2:W-:Y:S01]  /*e15d0*/  @P3 STG.E desc[UR60][R240.64], R252 ;  /* 0x000000fcf0003986 */ /* 0x0005e2000c10193c */
[----:B------:R-:W1:Y:S08]  /*e15e0*/  LDC R233, c[0x0][0x228] ;  /* 0x00008a00ffe97b82 */ /* 0x000e700000000800 */
[----:B------:R-:W1:Y:S01]  /*e15f0*/  LDC R246, c[0x0][0x228] ;  /* 0x00008a00fff67b82 */ /* 0x000e620000000800 */
[----:B--2---:R-:W2:Y:S04]  /*e1600*/  LDL.LU R251, [R1+0xe68] ;  /* 0x000e680001fb7983 */ /* 0x004ea80000300800 */
[----:B------:R-:W2:Y:S01]  /*e1610*/  LDL.LU R252, [R1+0x668] ;  /* 0x0006680001fc7983 */ /* 0x000ea20000300800 */
[----:B------:R-:W-:Y:S01]  /*e1620*/  IMAD.WIDE R244, R0, 0x4, R2 ;  /* 0x0000000400f47825 */ /* 0x000fe200078e0202 */
[----:B------:R-:W-:-:S03]  /*e1630*/  ISETP.LT.AND P3, PT, R17, R243, !P2 ;  /* 0x000000f31100720c */ /* 0x000fc60005761270 */
[----:B------:R-:W-:Y:S01]  /*e1640*/  IMAD.WIDE R240, R0, 0x4, R4 ;  /* 0x0000000400f07825 */ /* 0x000fe200078e0204 */
[----:B------:R-:W-:Y:S02]  /*e1650*/  ISETP.LT.AND P2, PT, R15, R247, !P2 ;  /* 0x000000f70f00720c */ /* 0x000fe40005741270 */
[----:B------:R-:W-:Y:S02]  /*e1660*/  ISETP.GE.AND P5, PT, R16, R235, PT ;  /* 0x000000eb1000720c */ /* 0x000fe40003fa6270 */
[----:B------:R-:W-:Y:S01]  /*e1670*/  IADD3 R14, R0, R237, RZ ;  /* 0x000000ed000e7210 */ /* 0x000fe20007ffe0ff */
[----:B------:R-:W-:Y:S01]  /*e1680*/  VIADD R16, R10, 0x136 ;  /* 0x000001360a107836 */ /* 0x000fe20000000000 */
[----:B------:R-:W2:Y:S08]  /*e1690*/  LDC R243, c[0x0][0x228] ;  /* 0x00008a00fff37b82 */ /* 0x000eb00000000800 */
[----:B------:R-:W2:Y:S08]  /*e16a0*/  LDC R235, c[0x0][0x248] ;  /* 0x00009200ffeb7b82 */ /* 0x000eb00000000800 */
[----:B------:R-:W2:Y:S08]  /*e16b0*/  LDC R247, c[0x0][0x228] ;  /* 0x00008a00fff77b82 */ /* 0x000eb00000000800 */
[----:B------:R-:W2:Y:S01]  /*e16c0*/  LDC R237, c[0x0][0x248] ;  /* 0x00009200ffed7b82 */ /* 0x000ea20000000800 */
[----:B----4-:R4:W-:Y:S01]  /*e16d0*/  @P6 STG.E desc[UR60][R244.64], R199 ;  /* 0x000000c7f4006986 */ /* 0x0109e2000c10193c */
[----:B------:R-:W-:-:S03]  /*e16e0*/  ISETP.LT.AND P6, PT, R11, R198, !P5 ;  /* 0x000000c60b00720c */ /* 0x000fc60006fc1270 */
[----:B------:R1:W-:Y:S01]  /*e16f0*/  @P4 STG.E desc[UR60][R240.64], R249 ;  /* 0x000000f9f0004986 */ /* 0x0003e2000c10193c */
[----:B------:R-:W-:Y:S02]  /*e1700*/  ISETP.LT.AND P4, PT, R13, R197, !P5 ;  /* 0x000000c50d00720c */ /* 0x000fe40006f81270 */
[----:B------:R-:W2:Y:S08]  /*e1710*/  LDC R197, c[0x0][0x228] ;  /* 0x00008a00ffc57b82 */ /* 0x000eb00000000800 */
[----:B----4-:R-:W4:Y:S01]  /*e1720*/  LDC.64 R198, c[0x0][0x228] ;  /* 0x00008a00ffc67b82 */ /* 0x010f220000000a00 */
[----:B------:R-:W-:-:S04]  /*e1730*/  IMAD.WIDE R244, R0, 0x4, R6 ;  /* 0x0000000400f47825 */ /* 0x000fc800078e0206 */
[----:B-1----:R-:W-:Y:S01]  /*e1740*/  IMAD.WIDE R240, R0, 0x4, R8 ;  /* 0x0000000400f07825 */ /* 0x002fe200078e0208 */
[----:B------:R-:W4:Y:S04]  /*e1750*/  LDL.LU R249, [R1+0x268] ;  /* 0x0002680001f97983 */ /* 0x000f280000300800 */
[----:B------:R1:W-:Y:S04]  /*e1760*/  @P3 STG.E desc[UR60][R244.64], R248 ;  /* 0x000000f8f4003986 */ /* 0x0003e8000c10193c */
[----:B---3--:R3:W-:Y:S01]  /*e1770*/  @P2 STG.E desc[UR60][R240.64], R250 ;  /* 0x000000faf0002986 */ /* 0x0087e2000c10193c */
[----:B------:R-:W-:-:S03]  /*e1780*/  ISETP.GE.AND P3, PT, R16, R239, PT ;  /* 0x000000ef1000720c */ /* 0x000fc60003f66270 */
[----:B------:R-:W4:Y:S01]  /*e1790*/  LDL.LU R239, [R1+0xa58] ;  /* 0x000a580001ef7983 */ /* 0x000f220000300800 */
[----:B-1----:R-:W-:-:S04]  /*e17a0*/  IMAD.WIDE R244, R14, 0x4, R2 ;  /* 0x000000040ef47825 */ /* 0x002fc800078e0202 */
[----:B---3--:R-:W-:Y:S01]  /*e17b0*/  IMAD.WIDE R240, R14, 0x4, R4 ;  /* 0x000000040ef07825 */ /* 0x008fe200078e0204 */
[----:B------:R-:W3:Y:S04]  /*e17c0*/  LDL.LU R250, [R1+0x165c] ;  /* 0x00165c0001fa7983 */ /* 0x000ee80000300800 */
[----:B--2---:R1:W-:Y:S04]  /*e17d0*/  @P6 STG.E desc[UR60][R244.64], R251 ;  /* 0x000000fbf4006986 */ /* 0x0043e8000c10193c */
[----:B------:R2:W-:Y:S01]  /*e17e0*/  @P4 STG.E desc[UR60][R240.64], R252 ;  /* 0x000000fcf0004986 */ /* 0x0005e2000c10193c */
[----:B------:R-:W-:Y:S01]  /*e17f0*/  ISETP.LT.AND P4, PT, R13, R233, !P3 ;  /* 0x000000e90d00720c */ /* 0x000fe20005f81270 */
[----:B------:R-:W4:Y:S02]  /*e1800*/  LDC R248, c[0x0][0x228] ;  /* 0x00008a00fff87b82 */ /* 0x000f240000000800 */
[----:B-1----:R-:W3:Y:S04]  /*e1810*/  LDL.LU R251, [R1+0x1e7c] ;  /* 0x001e7c0001fb7983 */ /* 0x002ee80000300800 */
[----:B--2---:R-:W2:Y:S04]  /*e1820*/  LDL.LU R252, [R1+0x125c] ;  /* 0x00125c0001fc7983 */ /* 0x004ea80000300800 */
[----:B------:R-:W3:Y:S01]  /*e1830*/  LDL.LU R233, [R1+0x1a5c] ;  /* 0x001a5c0001e97983 */ /* 0x000ee20000300800 */
[----:B------:R-:W-:-:S02]  /*e1840*/  ISETP.LT.AND P2, PT, R17, R246, !P5 ;  /* 0x000000f61100720c */ /* 0x000fc40006f41270 */
[----:B------:R-:W-:Y:S02]  /*e1850*/  ISETP.LT.AND P5, PT, R15, R243, !P5 ;  /* 0x000000f30f00720c */ /* 0x000fe40006fa1270 */
[----:B------:R-:W-:Y:S01]  /*e1860*/  ISETP.LT.AND P6, PT, R11, R242, !P3 ;  /* 0x000000f20b00720c */ /* 0x000fe20005fc1270 */
[C---:B------:R-:W-:Y:S01]  /*e1870*/  IMAD.WIDE R244, R14.reuse, 0x4, R6 ;  /* 0x000000040ef47825 */ /* 0x040fe200078e0206 */
[----:B------:R-:W-:-:S03]  /*e1880*/  IADD3 R0, R14, R235, RZ ;  /* 0x000000eb0e007210 */ /* 0x000fc60007ffe0ff */
[----:B------:R-:W-:-:S04]  /*e1890*/  IMAD.WIDE R242, R14, 0x4, R8 ;  /* 0x000000040ef27825 */ /* 0x000fc800078e0208 */
[----:B------:R-:W-:Y:S01]  /*e18a0*/  VIADD R16, R10, 0x137 ;  /* 0x000001370a107836 */ /* 0x000fe20000000000 */
[----:B------:R-:W1:Y:S08]  /*e18b0*/  LDC R246, c[0x0][0x228] ;  /* 0x00008a00fff67b82 */ /* 0x000e700000000800 */
[----:B------:R-:W1:Y:S01]  /*e18c0*/  LDC.64 R240, c[0x0][0x228] ;  /* 0x00008a00fff07b82 */ /* 0x000e620000000a00 */
[----:B----4-:R4:W-:Y:S04]  /*e18d0*/  @P2 STG.E desc[UR60][R244.64], R239 ;  /* 0x000000eff4002986 */ /* 0x0109e8000c10193c */
[----:B------:R1:W-:Y:S01]  /*e18e0*/  @P5 STG.E desc[UR60][R242.64], R249 ;  /* 0x000000f9f2005986 */ /* 0x0003e2000c10193c */
[----:B------:R-:W-:-:S02]  /*e18f0*/  ISETP.GE.AND P2, PT, R16, R199, PT ;  /* 0x000000c71000720c */ /* 0x000fc40003f46270 */
[----:B------:R-:W-:Y:S02]  /*e1900*/  ISETP.LT.AND P5, PT, R17, R248, !P3 ;  /* 0x000000f81100720c */ /* 0x000fe40005fa1270 */
[----:B------:R-:W-:Y:S01]  /*e1910*/  ISETP.LT.AND P3, PT, R15, R247, !P3 ;  /* 0x000000f70f00720c */ /* 0x000fe20005f61270 */
[----:B------:R-:W2:Y:S08]  /*e1920*/  LDC R199, c[0x0][0x228] ;  /* 0x00008a00ffc77b82 */ /* 0x000eb00000000800 */
[----:B----4-:R-:W4:Y:S08]  /*e1930*/  LDC R239, c[0x0][0x228] ;  /* 0x00008a00ffef7b82 */ /* 0x010f300000000800 */
[----:B------:R-:W4:Y:S08]  /*e1940*/  LDC R248, c[0x0][0x228] ;  /* 0x00008a00fff87b82 */ /* 0x000f300000000800 */
[----:B------:R-:W4:Y:S01]  /*e1950*/  LDC R235, c[0x0][0x248] ;  /* 0x00009200ffeb7b82 */ /* 0x000f220000000800 */
[----:B------:R-:W-:-:S04]  /*e1960*/  IMAD.WIDE R244, R0, 0x4, R2 ;  /* 0x0000000400f47825 */ /* 0x000fc800078e0202 */
[----:B-1----:R-:W-:Y:S01]  /*e1970*/  IMAD.WIDE R242, R0, 0x4, R4 ;  /* 0x0000000400f27825 */ /* 0x002fe200078e0204 */
[----:B------:R-:W4:Y:S04]  /*e1980*/  LDL.LU R249, [R1+0x66c] ;  /* 0x00066c0001f97983 */ /* 0x000f280000300800 */
[----:B------:R-:W4:Y:S04]  /*e1990*/  LDL.LU R247, [R1+0xa5c] ;  /* 0x000a5c0001f77983 */ /* 0x000f280000300800 */
[----:B---3--:R-:W-:Y:S04]  /*e19a0*/  @P6 STG.E desc[UR60][R244.64], R233 ;  /* 0x000000e9f4006986 */ /* 0x008fe8000c10193c */
[----:B------:R1:W-:Y:S01]  /*e19b0*/  @P4 STG.E desc[UR60][R242.64], R250 ;  /* 0x000000faf2004986 */ /* 0x0003e2000c10193c */
[----:B------:R-:W-:-:S03]  /*e19c0*/  ISETP.LT.AND P4, PT, R13, R197, !P2 ;  /* 0x000000c50d00720c */ /* 0x000fc60005781270 */
[----:B-1----:R-:W3:Y:S04]  /*e19d0*/  LDL.LU R250, [R1+0x26c] ;  /* 0x00026c0001fa7983 */ /* 0x002ee80000300800 */
[----:B------:R-:W3:Y:S01]  /*e19e0*/  LDL.LU R197, [R1+0xe6c] ;  /* 0x000e6c0001c57983 */ /* 0x000ee20000300800 */
[----:B------:R-:W-:-:S05]  /*e19f0*/  IMAD.WIDE R244, R0, 0x4, R6 ;  /* 0x0000000400f47825 */ /* 0x000fca00078e0206 */
[----:B------:R1:W-:Y:S04]  /*e1a00*/  @P5 STG.E desc[UR60][R244.64], R251 ;  /* 0x000000fbf4005986 */ /* 0x0003e8000c10193c */
[----:B-1----:R-:W3:Y:S01]  /*e1a10*/  LDL.LU R251, [R1+0x1a60] ;  /* 0x001a600001fb7983 */ /* 0x002ee20000300800 */
[----:B------:R-:W-:-:S05]  /*e1a20*/  IMAD.WIDE R242, R0, 0x4, R8 ;  /* 0x0000000400f27825 */ /* 0x000fca00078e0208 */
[----:B--2---:R1:W-:Y:S04]  /*e1a30*/  @P3 STG.E desc[UR60][R242.64], R252 ;  /* 0x000000fcf2003986 */ /* 0x0043e8000c10193c */
[----:B-1----:R-:W2:Y:S01]  /*e1a40*/  LDL.LU R252, [R1+0x1660] ;  /* 0x0016600001fc7983 */ /* 0x002ea20000300800 */
[----:B------:R-:W-:Y:S02]  /*e1a50*/  ISETP.LT.AND P3, PT, R17, R246, !P2 ;  /* 0x000000f61100720c */ /* 0x000fe40005761270 */
[----:B------:R-:W-:Y:S01]  /*e1a60*/  ISETP.LT.AND P6, PT, R11, R232, !P2 ;  /* 0x000000e80b00720c */ /* 0x000fe200057c1270 */
[----:B------:R-:W1:Y:S01]  /*e1a70*/  LDC R246, c[0x0][0x228] ;  /* 0x00008a00fff67b82 */ /* 0x000e620000000800 */
[----:B------:R-:W-:Y:S01]  /*e1a80*/  IADD3 R14, R0, R237, RZ ;  /* 0x000000ed000e7210 */ /* 0x000fe20007ffe0ff */
[----:B------:R-:W-:Y:S01]  /*e1a90*/  VIADD R16, R10, 0x138 ;  /* 0x000001380a107836 */ /* 0x000fe20000000000 */
[----:B----4-:R-:W-:-:S05]  /*e1aa0*/  ISETP.LT.AND P2, PT, R15, R239, !P2 ;  /* 0x000000ef0f00720c */ /* 0x010fca0005741270 */
[----:B------:R-:W4:Y:S01]  /*e1ab0*/  LDC.64 R232, c[0x0][0x228] ;  /* 0x00008a00ffe87b82 */ /* 0x000f220000000a00 */
[C---:B------:R-:W-:Y:S01]  /*e1ac0*/  IADD3 R0, R14.reuse, R235, RZ ;  /* 0x000000eb0e007210 */ /* 0x040fe20007ffe0ff */
[----:B------:R-:W-:Y:S01]  /*e1ad0*/  IMAD.WIDE R244, R14, 0x4, R2 ;  /* 0x000000040ef47825 */ /* 0x000fe200078e0202 */
[----:B------:R-:W-:-:S03]  /*e1ae0*/  ISETP.GE.AND P5, PT, R16, R241, PT ;  /* 0x000000f11000720c */ /* 0x000fc60003fa6270 */
[C---:B------:R-:W-:Y:S02]  /*e1af0*/  IMAD.WIDE R242, R14.reuse, 0x4, R4 ;  /* 0x000000040ef27825 */ /* 0x040fe400078e0204 */
[----:B------:R-:W4:Y:S01]  /*e1b00*/  LDC R239, c[0x0][0x248] ;  /* 0x00009200ffef7b82 */ /* 0x000f220000000800 */
[----:B---3--:R3:W-:Y:S01]  /*e1b10*/  @P6 STG.E desc[UR60][R244.64], R197 ;  /* 0x000000c5f4006986 */ /* 0x0087e2000c10193c */
[----:B------:R-:W-:Y:S01]  /*e1b20*/  ISETP.LT.AND P6, PT, R11, R236, !P5 ;  /* 0x000000ec0b00720c */ /* 0x000fe20006fc1270 */
[----:B------:R-:W-:Y:S02]  /*e1b30*/  IMAD.WIDE R236, R14, 0x4, R6 ;  /* 0x000000040eec7825 */ /* 0x000fe400078e0206 */
[----:B------:R1:W-:Y:S01]  /*e1b40*/  @P4 STG.E desc[UR60][R242.64], R249 ;  /* 0x000000f9f2004986 */ /* 0x0003e2000c10193c */
[----:B------:R-:W-:Y:S01]  /*e1b50*/  ISETP.LT.AND P4, PT, R13, R199, !P5 ;  /* 0x000000c70d00720c */ /* 0x000fe20006f81270 */
[----:B------:R-:W-:Y:S01]  /*e1b60*/  VIADD R16, R10, 0x139 ;  /* 0x000001390a107836 */ /* 0x000fe20000000000 */
[----:B------:R-:W4:Y:S01]  /*e1b70*/  LDC R199, c[0x0][0x228] ;  /* 0x00008a00ffc77b82 */ /* 0x000f220000000800 */
[----:B------:R2:W-:Y:S07]  /*e1b80*/  @P3 STG.E desc[UR60][R236.64], R247 ;  /* 0x000000f7ec003986 */ /* 0x0005ee000c10193c */
[----:B---3--:R-:W3:Y:S08]  /*e1b90*/  LDC R197, c[0x0][0x228] ;  /* 0x00008a00ffc57b82 */ /* 0x008ef00000000800 */
[----:B-1----:R-:W1:Y:S08]  /*e1ba0*/  LDC.64 R242, c[0x0][0x228] ;  /* 0x00008a00fff27b82 */ /* 0x002e700000000a00 */
[----:B------:R-:W1:Y:S01]  /*e1bb0*/  LDC R241, c[0x0][0x228] ;  /* 0x00008a00fff17b82 */ /* 0x000e620000000800 */
[----:B------:R-:W-:Y:S01]  /*e1bc0*/  IMAD.WIDE R244, R14, 0x4, R8 ;  /* 0x000000040ef47825 */ /* 0x000fe200078e0208 */
[----:B------:R-:W3:Y:S04]  /*e1bd0*/  LDL.LU R249, [R1+0x1260] ;  /* 0x0012600001f97983 */ /* 0x000ee80000300800 */
[----:B------:R4:W-:Y:S01]  /*e1be0*/  @P2 STG.E desc[UR60][R244.64], R250 ;  /* 0x000000faf4002986 */ /* 0x0009e2000c10193c */
[----:B------:R-:W-:-:S02]  /*e1bf0*/  ISETP.LT.AND P2, PT, R17, R248, !P5 ;  /* 0x000000f81100720c */ /* 0x000fc40006f41270 */
[----:B------:R-:W-:Y:S01]  /*e1c00*/  ISETP.LT.AND P5, PT, R15, R246, !P5 ;  /* 0x000000f60f00720c */ /* 0x000fe20006fa1270 */
[----:B--2---:R-:W2:Y:S01]  /*e1c10*/  LDC R247, c[0x0][0x228] ;  /* 0x00008a00fff77b82 */ /* 0x004ea20000000800 */
[----:B----4-:R-:W4:Y:S04]  /*e1c20*/  LDL.LU R250, [R1+0x670] ;  /* 0x0006700001fa7983 */ /* 0x010f280000300800 */
[----:B------:R-:W2:Y:S04]  /*e1c30*/  LDL.LU R248, [R1+0xe70] ;  /* 0x000e700001f87983 */ /* 0x000ea80000300800 */
[----:B------:R-:W4:Y:S01]  /*e1c40*/  LDL.LU R246, [R1+0x1e80] ;  /* 0x001e800001f67983 */ /* 0x000f220000300800 */
[----:B------:R-:W-:-:S05]  /*e1c50*/  IMAD.WIDE R236, R0, 0x4, R2 ;  /* 0x0000000400ec7825 */ /* 0x000fca00078e0202 */
[----:B------:R1:W-:Y:S04]  /*e1c60*/  @P6 STG.E desc[UR60][R236.64], R251 ;  /* 0x000000fbec006986 */ /* 0x0003e8000c10193c */
[----:B-1----:R-:W2:Y:S01]  /*e1c70*/  LDL.LU R251, [R1+0xa60] ;  /* 0x000a600001fb7983 */ /* 0x002ea20000300800 */
[----:B------:R-:W-:-:S05]  /*e1c80*/  IMAD.WIDE R244, R0, 0x4, R4 ;  /* 0x0000000400f47825 */ /* 0x000fca00078e0204 */
[----:B------:R1:W-:Y:S04]  /*e1c90*/  @P4 STG.E desc[UR60][R244.64], R252 ;  /* 0x000000fcf4004986 */ /* 0x0003e8000c10193c */
[----:B-1----:R-:W2:Y:S01]  /*e1ca0*/  LDL.LU R252, [R1+0x270] ;  /* 0x0002700001fc7983 */ /* 0x002ea20000300800 */
[----:B------:R-:W-:Y:S01]  /*e1cb0*/  ISETP.GE.AND P3, PT, R16, R233, PT ;  /* 0x000000e91000720c */ /* 0x000fe20003f66270 */
[C---:B------:R-:W-:Y:S01]  /*e1cc0*/  IMAD.WIDE R236, R0.reuse, 0x4, R6 ;  /* 0x0000000400ec7825 */ /* 0x040fe200078e0206 */
[----:B------:R-:W-:-:S03]  /*e1cd0*/  IADD3 R14, R0, R239, RZ ;  /* 0x000000ef000e7210 */ /* 0x000fc60007ffe0ff */
[----:B------:R-:W-:Y:S01]  /*e1ce0*/  IMAD.WIDE R244, R0, 0x4, R8 ;  /* 0x0000000400f47825 */ /* 0x000fe200078e0208 */
[----:B------:R-:W-:Y:S02]  /*e1cf0*/  ISETP.LT.AND P6, PT, R11, R234, !P3 ;  /* 0x000000ea0b00720c */ /* 0x000fe40005fc1270 */
[----:B---3--:R-:W-:Y:S01]  /*e1d00*/  ISETP.LT.AND P4, PT, R13, R197, !P3 ;  /* 0x000000c50d00720c */ /* 0x008fe20005f81270 */
[----:B------:R-:W-:Y:S01]  /*e1d10*/  VIADD R16, R10, 0x13a ;  /* 0x0000013a0a107836 */ /* 0x000fe20000000000 */
[----:B------:R-:W1:Y:S08]  /*e1d20*/  LDC R233, c[0x0][0x248] ;  /* 0x00009200ffe97b82 */ /* 0x000e700000000800 */
[----:B------:R-:W3:Y:S08]  /*e1d30*/  LDC.64 R234, c[0x0][0x228] ;  /* 0x00008a00ffea7b82 */ /* 0x000ef00000000a00 */
[----:B------:R-:W3:Y:S01]  /*e1d40*/  LDC R197, c[0x0][0x228] ;  /* 0x00008a00ffc57b82 */ /* 0x000ee20000000800 */
[----:B----4-:R4:W-:Y:S04]  /*e1d50*/  @P2 STG.E desc[UR60][R236.64], R246 ;  /* 0x000000f6ec002986 */ /* 0x0109e8000c10193c */
[----:B------:R1:W-:Y:S01]  /*e1d60*/  @P5 STG.E desc[UR60][R244.64], R249 ;  /* 0x000000f9f4005986 */ /* 0x0003e2000c10193c */
[----:B------:R-:W-:Y:S01]  /*e1d70*/  ISETP.GE.AND P2, PT, R16, R243, PT ;  /* 0x000000f31000720c */ /* 0x000fe20003f46270 */
[----:B----4-:R-:W-:-:S04]  /*e1d80*/  IMAD.WIDE R236, R14, 0x4, R2 ;  /* 0x000000040eec7825 */ /* 0x010fc800078e0202 */
[----:B-1----:R-:W-:Y:S01]  /*e1d90*/  IMAD.WIDE R244, R14, 0x4, R4 ;  /* 0x000000040ef47825 */ /* 0x002fe200078e0204 */
[----:B------:R-:W4:Y:S04]  /*e1da0*/  LDL.LU R249, [R1+0x1664] ;  /* 0x0016640001f97983 */ /* 0x000f280000300800 */
[----:B--2---:R1:W-:Y:S04]  /*e1db0*/  @P6 STG.E desc[UR60][R236.64], R248 ;  /* 0x000000f8ec006986 */ /* 0x0043e8000c10193c */
[----:B------:R2:W-:Y:S01]  /*e1dc0*/  @P4 STG.E desc[UR60][R244.64], R250 ;  /* 0x000000faf4004986 */ /* 0x0005e2000c10193c */
[----:B------:R-:W-:-:S02]  /*e1dd0*/  ISETP.LT.AND P4, PT, R13, R199, !P2 ;  /* 0x000000c70d00720c */ /* 0x000fc40005781270 */
[----:B------:R-:W-:Y:S01]  /*e1de0*/  ISETP.LT.AND P5, PT, R17, R247, !P3 ;  /* 0x000000f71100720c */ /* 0x000fe20005fa1270 */
[----:B------:R-:W3:Y:S08]  /*e1df0*/  LDC R246, c[0x0][0x228] ;  /* 0x00008a00fff67b82 */ /* 0x000ef00000000800 */
[----:B------:R-:W3:Y:S01]  /*e1e00*/  LDC R243, c[0x0][0x228] ;  /* 0x00008a00fff37b82 */ /* 0x000ee20000000800 */
[----:B------:R-:W-:Y:S01]  /*e1e10*/  IADD3 R0, R14, R233, RZ ;  /* 0x000000e90e007210 */ /* 0x000fe20007ffe0ff */
[----:B------:R-:W-:-:S06]  /*e1e20*/  VIADD R16, R10, 0x13b ;  /* 0x0000013b0a107836 */ /* 0x000fcc0000000000 */
[----:B-1----:R-:W1:Y:S01]  /*e1e30*/  LDC.64 R236, c[0x0][0x228] ;  /* 0x00008a00ffec7b82 */ /* 0x002e620000000a00 */
[----:B------:R-:W4:Y:S04]  /*e1e40*/  LDL.LU R248, [R1+0x1e84] ;  /* 0x001e840001f87983 */ /* 0x000f280000300800 */
[----:B--2---:R-:W2:Y:S04]  /*e1e50*/  LDL.LU R250, [R1+0x1264] ;  /* 0x0012640001fa7983 */ /* 0x004ea80000300800 */
[----:B------:R-:W4:Y:S01]  /*e1e60*/  LDL.LU R199, [R1+0x1a64] ;  /* 0x001a640001c77983 */ /* 0x000f220000300800 */
[----:B------:R-:W-:Y:S01]  /*e1e70*/  IMAD.WIDE R244, R14, 0x4, R6 ;  /* 0x000000040ef47825 */ /* 0x000fe200078e0206 */
[----:B------:R-:W-:-:S02]  /*e1e80*/  ISETP.LT.AND P3, PT, R15, R241, !P3 ;  /* 0x000000f10f00720c */ /* 0x000fc40005f61270 */
[----:B------:R-:W-:Y:S01]  /*e1e90*/  ISETP.LT.AND P6, PT, R11, R238, !P2 ;  /* 0x000000ee0b00720c */ /* 0x000fe200057c1270 */
[----:B------:R-:W1:Y:S08]  /*e1ea0*/  LDC R247, c[0x0][0x228] ;  /* 0x00008a00fff77b82 */ /* 0x000e700000000800 */
[----:B------:R-:W1:Y:S01]  /*e1eb0*/  LDC R233, c[0x0][0x228] ;  /* 0x00008a00ffe97b82 */ /* 0x000e620000000800 */
[----:B------:R3:W-:Y:S07]  /*e1ec0*/  @P5 STG.E desc[UR60][R244.64], R251 ;  /* 0x000000fbf4005986 */ /* 0x0007ee000c10193c */
[----:B------:R-:W1:Y:S01]  /*e1ed0*/  LDC R241, c[0x0][0x248] ;  /* 0x00009200fff17b82 */ /* 0x000e620000000800 */
[----:B---3--:R-:W3:Y:S01]  /*e1ee0*/  LDL.LU R251, [R1+0xe74] ;  /* 0x000e740001fb7983 */ /* 0x008ee20000300800 */
[----:B------:R-:W-:-:S05]  /*e1ef0*/  IMAD.WIDE R238, R14, 0x4, R8 ;  /* 0x000000040eee7825 */ /* 0x000fca00078e0208 */
[----:B------:R1:W-:Y:S04]  /*e1f00*/  @P3 STG.E desc[UR60][R238.64], R252 ;  /* 0x000000fcee003986 */ /* 0x0003e8000c10193c */
[----:B-1----:R-:W3:Y:S01]  /*e1f10*/  LDL.LU R252, [R1+0x674] ;  /* 0x0006740001fc7983 */ /* 0x002ee20000300800 */
[----:B------:R-:W-:Y:S02]  /*e1f20*/  ISETP.LT.AND P3, PT, R17, R246, !P2 ;  /* 0x000000f61100720c */ /* 0x000fe40005761270 */
[----:B------:R-:W1:Y:S01]  /*e1f30*/  LDC R246, c[0x0][0x228] ;  /* 0x00008a00fff67b82 */ /* 0x000e620000000800 */
[----:B------:R-:W-:Y:S01]  /*e1f40*/  ISETP.LT.AND P2, PT, R15, R243, !P2 ;  /* 0x000000f30f00720c */ /* 0x000fe20005741270 */
[----:B------:R-:W-:-:S04]  /*e1f50*/  IMAD.WIDE R244, R0, 0x4, R2 ;  /* 0x0000000400f47825 */ /* 0x000fc800078e0202 */
[----:B------:R-:W-:Y:S01]  /*e1f60*/  IMAD.WIDE R238, R0, 0x4, R4 ;  /* 0x0000000400ee7825 */ /* 0x000fe200078e0204 */
[----:B------:R-:W-:Y:S02]  /*e1f70*/  ISETP.GE.AND P5, PT, R16, R235, PT ;  /* 0x000000eb1000720c */ /* 0x000fe40003fa6270 */
[----:B------:R-:W-:Y:S01]  /*e1f80*/  IADD3 R14, R0, R241, RZ ;  /* 0x000000f1000e7210 */ /* 0x000fe20007ffe0ff */
[----:B------:R-:W1:Y:S08]  /*e1f90*/  LDC R235, c[0x0][0x248] ;  /* 0x00009200ffeb7b82 */ /* 0x000e700000000800 */
[----:B------:R-:W3:Y:S01]  /*e1fa0*/  LDC R243, c[0x0][0x228] ;  /* 0x00008a00fff37b82 */ /* 0x000ee20000000800 */
[----:B----4-:R4:W-:Y:S04]  /*e1fb0*/  @P6 STG.E desc[UR60][R244.64], R199 ;  /* 0x000000c7f4006986 */ /* 0x0109e8000c10193c */
[----:B------:R1:W-:Y:S01]  /*e1fc0*/  @P4 STG.E desc[UR60][R238.64], R249 ;  /* 0x000000f9ee004986 */ /* 0x0003e2000c10193c */
[----:B------:R-:W-:-:S02]  /*e1fd0*/  ISETP.LT.AND P6, PT, R11, R198, !P5 ;  /* 0x000000c60b00720c */ /* 0x000fc40006fc1270 */
[----:B------:R-:W-:Y:S01]  /*e1fe0*/  ISETP.LT.AND P4, PT, R13, R197, !P5 ;  /* 0x000000c50d00720c */ /* 0x000fe20006f81270 */
[----:B------:R-:W-:Y:S01]  /*e1ff0*/  VIADD R16, R10, 0x13c ;  /* 0x0000013c0a107836 */ /* 0x000fe20000000000 */
[----:B------:R-:W3:Y:S08]  /*e2000*/  LDC R197, c[0x0][0x228] ;  /* 0x00008a00ffc57b82 */ /* 0x000ef00000000800 */
[----:B----4-:R-:W4:Y:S01]  /*e2010*/  LDC.64 R198, c[0x0][0x228] ;  /* 0x00008a00ffc67b82 */ /* 0x010f220000000a00 */
[----:B------:R-:W-:-:S04]  /*e2020*/  IMAD.WIDE R244, R0, 0x4, R6 ;  /* 0x0000000400f47825 */ /* 0x000fc800078e0206 */
[----:B-1----:R-:W-:Y:S01]  /*e2030*/  IMAD.WIDE R238, R0, 0x4, R8 ;  /* 0x0000000400ee7825 */ /* 0x002fe200078e0208 */
[----:B------:R-:W4:Y:S04]  /*e2040*/  LDL.LU R249, [R1+0x274] ;  /* 0x0002740001f97983 */ /* 0x000f280000300800 */
[----:B------:R1:W-:Y:S04]  /*e2050*/  @P3 STG.E desc[UR60][R244.64], R248 ;  /* 0x000000f8f4003986 */ /* 0x0003e8000c10193c */
[----:B--2---:R2:W-:Y:S01]  /*e2060*/  @P2 STG.E desc[UR60][R238.64], R250 ;  /* 0x000000faee002986 */ /* 0x0045e2000c10193c */
[----:B------:R-:W-:-:S02]  /*e2070*/  ISETP.LT.AND P2, PT, R17, R247, !P5 ;  /* 0x000000f71100720c */ /* 0x000fc40006f41270 */
[----:B------:R-:W-:Y:S01]  /*e2080*/  ISETP.LT.AND P5, PT, R15, R246, !P5 ;  /* 0x000000f60f00720c */ /* 0x000fe20006fa1270 */
[----:B-1----:R-:W4:Y:S04]  /*e2090*/  LDL.LU R248, [R1+0x1a68] ;  /* 0x001a680001f87983 */ /* 0x002f280000300800 */
[----:B--2---:R-:W2:Y:S04]  /*e20a0*/  LDL.LU R250, [R1+0x1668] ;  /* 0x0016680001fa7983 */ /* 0x004ea80000300800 */
[----:B------:R-:W4:Y:S01]  /*e20b0*/  LDL.LU R246, [R1+0xa64] ;  /* 0x000a640001f67983 */ /* 0x000f220000300800 */
[----:B------:R-:W-:-:S04]  /*e20c0*/  IMAD.WIDE R244, R14, 0x4, R2 ;  /* 0x000000040ef47825 */ /* 0x000fc800078e0202 */
[----:B------:R-:W-:Y:S01]  /*e20d0*/  IMAD.WIDE R238, R14, 0x4, R4 ;  /* 0x000000040eee7825 */ /* 0x000fe200078e0204 */
[----:B------:R-:W-:Y:S02]  /*e20e0*/  ISETP.GE.AND P3, PT, R16, R237, PT ;  /* 0x000000ed1000720c */ /* 0x000fe40003f66270 */
[----:B------:R-:W-:Y:S01]  /*e20f0*/  IADD3 R0, R14, R235, RZ ;  /* 0x000000eb0e007210 */ /* 0x000fe20007ffe0ff */
[----:B------:R-:W1:Y:S01]  /*e2100*/  LDC R247, c[0x0][0x228] ;  /* 0x00008a00fff77b82 */ /* 0x000e620000000800 */
[----:B---3--:R3:W-:Y:S01]  /*e2110*/  @P6 STG.E desc[UR60][R244.64], R251 ;  /* 0x000000fbf4006986 */ /* 0x0087e2000c10193c */
[----:B------:R-:W-:-:S06]  /*e2120*/  VIADD R16, R10, 0x13d ;  /* 0x0000013d0a107836 */ /* 0x000fcc0000000000 */
[----:B------:R-:W1:Y:S08]  /*e2130*/  LDC R237, c[0x0][0x248] ;  /* 0x00009200ffed7b82 */ /* 0x000e700000000800 */
[----:B------:R-:W1:Y:S01]  /*e2140*/  LDC R235, c[0x0][0x248] ;  /* 0x00009200ffeb7b82 */ /* 0x000e620000000800 */
[----:B---3--:R-:W3:Y:S04]  /*e2150*/  LDL.LU R251, [R1+0x1e88] ;  /* 0x001e880001fb7983 */ /* 0x008ee80000300800 */
[----:B------:R1:W-:Y:S04]  /*e2160*/  @P4 STG.E desc[UR60][R238.64], R252 ;  /* 0x000000fcee004986 */ /* 0x0003e8000c10193c */
[----:B-1----:R-:W3:Y:S01]  /*e2170*/  LDL.LU R252, [R1+0x1268] ;  /* 0x0012680001fc7983 */ /* 0x002ee20000300800 */
[----:B------:R-:W1:Y:S01]  /*e2180*/  LDC.64 R238, c[0x0][0x228] ;  /* 0x00008a00ffee7b82 */ /* 0x000e620000000a00 */
[----:B------:R-:W-:Y:S01]  /*e2190*/  ISETP.LT.AND P6, PT, R11, R240, !P3 ;  /* 0x000000f00b00720c */ /* 0x000fe20005fc1270 */
[----:B------:R-:W-:Y:S01]  /*e21a0*/  IMAD.WIDE R244, R14, 0x4, R6 ;  /* 0x000000040ef47825 */ /* 0x000fe200078e0206 */
[----:B------:R-:W-:-:S03]  /*e21b0*/  ISETP.LT.AND P4, PT, R13, R233, !P3 ;  /* 0x000000e90d00720c */ /* 0x000fc60005f81270 */
[----:B------:R-:W-:Y:S01]  /*e21c0*/  IMAD.WIDE R240, R14, 0x4, R8 ;  /* 0x000000040ef07825 */ /* 0x000fe200078e0208 */
[----:B----4-:R4:W-:Y:S04]  /*e21d0*/  @P2 STG.E desc[UR60][R244.64], R246 ;  /* 0x000000f6f4002986 */ /* 0x0109e8000c10193c */
[----:B------:R1:W-:Y:S01]  /*e21e0*/  @P5 STG.E desc[UR60][R240.64], R249 ;  /* 0x000000f9f0005986 */ /* 0x0003e2000c10193c */
[----:B------:R-:W-:Y:S02]  /*e21f0*/  ISETP.LT.AND P5, PT, R17, R243, !P3 ;  /* 0x000000f31100720c */ /* 0x000fe40005fa1270 */
[----:B------:R-:W-:Y:S01]  /*e2200*/  ISETP.GE.AND P2, PT, R16, R199, PT ;  /* 0x000000c71000720c */ /* 0x000fe20003f46270 */
[----:B------:R-:W-:Y:S02]  /*e2210*/  VIADD R16, R10, 0x13e ;  /* 0x0000013e0a107836 */ /* 0x000fe40000000000 */
[----:B----4-:R-:W-:-:S04]  /*e2220*/  IMAD.WIDE R244, R0, 0x4, R2 ;  /* 0x0000000400f47825 */ /* 0x010fc800078e0202 */
[----:B-1----:R-:W-:Y:S01]  /*e2230*/  IMAD.WIDE R240, R0, 0x4, R4 ;  /* 0x0000000400f07825 */ /* 0x002fe200078e0204 */
[----:B------:R-:W4:Y:S04]  /*e2240*/  LDL.LU R249, [R1+0x678] ;  /* 0x0006780001f97983 */ /* 0x000f280000300800 */
[----:B------:R1:W-:Y:S04]  /*e2250*/  @P6 STG.E desc[UR60][R244.64], R248 ;  /* 0x000000f8f4006986 */ /* 0x0003e8000c10193c */
[----:B--2---:R2:W-:Y:S01]  /*e2260*/  @P4 STG.E desc[UR60][R240.64], R250 ;  /* 0x000000faf0004986 */ /* 0x0045e2000c10193c */
[----:B------:R-:W-:-:S02]  /*e2270*/  ISETP.LT.AND P4, PT, R13, R197, !P2 ;  /* 0x000000c50d00720c */ /* 0x000fc40005781270 */
[----:B------:R-:W-:Y:S01]  /*e2280*/  ISETP.LT.AND P3, PT, R15, R247, !P3 ;  /* 0x000000f70f00720c */ /* 0x000fe20005f61270 */
[----:B------:R-:W3:Y:S08]  /*e2290*/  LDC R246, c[0x0][0x228] ;  /* 0x00008a00fff67b82 */ /* 0x000ef00000000800 */
[----:B------:R-:W3:Y:S08]  /*e22a0*/  LDC R243, c[0x0][0x228] ;  /* 0x00008a00fff37b82 */ /* 0x000ef00000000800 */
[----:B-1----:R-:W1:Y:S01]  /*e22b0*/  LDC R248, c[0x0][0x228] ;  /* 0x00008a00fff87b82 */ /* 0x002e620000000800 */
[----:B------:R-:W-:-:S07]  /*e22c0*/  IADD3 R14, R0, R237, RZ ;  /* 0x000000ed000e7210 */ /* 0x000fce0007ffe0ff */
[----:B------:R-:W1:Y:S01]  /*e22d0*/  LDC R199, c[0x0][0x228] ;  /* 0x00008a00ffc77b82 */ /* 0x000e620000000800 */
[C---:B------:R-:W-:Y:S01]  /*e22e0*/  IMAD.WIDE R244, R0.reuse, 0x4, R6 ;  /* 0x0000000400f47825 */ /* 0x040fe200078e0206 */
[----:B--2---:R-:W2:Y:S04]  /*e22f0*/  LDL.LU R250, [R1+0x278] ;  /* 0x0002780001fa7983 */ /* 0x004ea80000300800 */
[----:B------:R-:W4:Y:S01]  /*e2300*/  LDL.LU R197, [R1+0xe78] ;  /* 0x000e780001c57983 */ /* 0x000f220000300800 */
[----:B------:R-:W-:Y:S01]  /*e2310*/  IMAD.WIDE R240, R0, 0x4, R8 ;  /* 0x0000000400f07825 */ /* 0x000fe200078e0208 */
[----:B------:R-:W-:Y:S02]  /*e2320*/  ISETP.LT.AND P6, PT, R11, R232, !P2 ;  /* 0x000000e80b00720c */ /* 0x000fe400057c1270 */
[----:B---3--:R3:W-:Y:S01]  /*e2330*/  @P5 STG.E desc[UR60][R244.64], R251 ;  /* 0x000000fbf4005986 */ /* 0x0087e2000c10193c */
[----:B------:R-:W-:Y:S01]  /*e2340*/  ISETP.GE.AND P5, PT, R16, R239, PT ;  /* 0x000000ef1000720c */ /* 0x000fe20003fa6270 */
[----:B------:R-:W1:Y:S01]  /*e2350*/  LDC R247, c[0x0][0x228] ;  /* 0x00008a00fff77b82 */ /* 0x000e620000000800 */
[----:B------:R-:W-:-:S07]  /*e2360*/  IADD3 R0, R14, R235, RZ ;  /* 0x000000eb0e007210 */ /* 0x000fce0007ffe0ff */
[----:B------:R-:W1:Y:S08]  /*e2370*/  LDC.64 R232, c[0x0][0x228] ;  /* 0x00008a00ffe87b82 */ /* 0x000e700000000a00 */
[----:B------:R-:W1:Y:S01]  /*e2380*/  LDC R237, c[0x0][0x248] ;  /* 0x00009200ffed7b82 */ /* 0x000e620000000800 */
[----:B---3--:R-:W3:Y:S04]  /*e2390*/  LDL.LU R251, [R1+0x1a6c] ;  /* 0x001a6c0001fb7983 */ /* 0x008ee80000300800 */
[----:B------:R-:W2:Y:S04]  /*e23a0*/  LDL.LU R239, [R1+0xa68] ;  /* 0x000a680001ef7983 */ /* 0x000ea80000300800 */
[----:B------:R1:W-:Y:S04]  /*e23b0*/  @P3 STG.E desc[UR60][R240.64], R252 ;  /* 0x000000fcf0003986 */ /* 0x0003e8000c10193c */
[----:B-1----:R-:W3:Y:S01]  /*e23c0*/  LDL.LU R252, [R1+0x166c] ;  /* 0x00166c0001fc7983 */ /* 0x002ee20000300800 */
[----:B------:R-:W-:-:S02]  /*e23d0*/  ISETP.LT.AND P3, PT, R17, R246, !P2 ;  /* 0x000000f61100720c */ /* 0x000fc40005761270 */
[----:B------:R-:W-:Y:S01]  /*e23e0*/  ISETP.LT.AND P2, PT, R15, R243, !P2 ;  /* 0x000000f30f00720c */ /* 0x000fe20005741270 */
[----:B------:R-:W-:-:S04]  /*e23f0*/  IMAD.WIDE R244, R14, 0x4, R2 ;  /* 0x000000040ef47825 */ /* 0x000fc800078e0202 */
[C---:B------:R-:W-:Y:S01]  /*e2400*/  IMAD.WIDE R240, R14.reuse, 0x4, R4 ;  /* 0x000000040ef07825 */ /* 0x040fe200078e0204 */
[----:B------:R-:W1:Y:S01]  /*e2410*/  LDC R246, c[0x0][0x228] ;  /* 0x00008a00fff67b82 */ /* 0x000e620000000800 */
[----:B----4-:R4:W-:Y:S01]  /*e2420*/  @P6 STG.E desc[UR60][R244.64], R197 ;  /* 0x000000c5f4006986 */ /* 0x0109e2000c10193c */
[----:B------:R-:W-:Y:S01]  /*e2430*/  ISETP.LT.AND P6, PT, R11, R242, !P5 ;  /* 0x000000f20b00720c */ /* 0x000fe20006fc1270 */
[C---:B------:R-:W-:Y:S02]  /*e2440*/  IMAD.WIDE R242, R14.reuse, 0x4, R8 ;  /* 0x000000040ef27825 */ /* 0x040fe400078e0208 */
[----:B------:R1:W-:Y:S02]  /*e2450*/  @P4 STG.E desc[UR60][R240.64], R249 ;  /* 0x000000f9f0004986 */ /* 0x0003e4000c10193c */
[----:B----4-:R-:W-:Y:S01]  /*e2460*/  IMAD.WIDE R244, R14, 0x4, R6 ;  /* 0x000000040ef47825 */ /* 0x010fe200078e0206 */
[----:B------:R-:W4:Y:S08]  /*e2470*/  LDC R197, c[0x0][0x228] ;  /* 0x00008a00ffc57b82 */ /* 0x000f300000000800 */
[----:B-1----:R-:W1:Y:S01]  /*e2480*/  LDC.64 R240, c[0x0][0x228] ;  /* 0x00008a00fff07b82 */ /* 0x002e620000000a00 */
[----:B------:R-:W4:Y:S04]  /*e2490*/  LDL.LU R249, [R1+0x126c] ;  /* 0x00126c0001f97983 */ /* 0x000f280000300800 */
[----:B--2---:R2:W-:Y:S04]  /*e24a0*/  @P3 STG.E desc[UR60][R244.64], R239 ;  /* 0x000000eff4003986 */ /* 0x0045e8000c10193c */
[----:B------:R3:W-:Y:S01]  /*e24b0*/  @P2 STG.E desc[UR60][R242.64], R250 ;  /* 0x000000faf2002986 */ /* 0x0007e2000c10193c */
[----:B------:R-:W-:-:S02]  /*e24c0*/  ISETP.LT.AND P2, PT, R17, R248, !P5 ;  /* 0x000000f81100720c */ /* 0x000fc40006f41270 */
[----:B------:R-:W-:Y:S01]  /*e24d0*/  ISETP.LT.AND P4, PT, R13, R199, !P5 ;  /* 0x000000c70d00720c */ /* 0x000fe20006f81270 */
[----:B------:R-:W-:Y:S01]  /*e24e0*/  VIADD R16, R10, 0x13f ;  /* 0x0000013f0a107836 */ /* 0x000fe20000000000 */
[----:B--2---:R-:W2:Y:S01]  /*e24f0*/  LDC R239, c[0x0][0x228] ;  /* 0x00008a00ffef7b82 */ /* 0x004ea20000000800 */
[----:B---3--:R-:W3:Y:S04]  /*e2500*/  LDL.LU R250, [R1+0x67c] ;  /* 0x00067c0001fa7983 */ /* 0x008ee80000300800 */
[----:B------:R-:W2:Y:S01]  /*e2510*/  LDL.LU R248, [R1+0x1e8c] ;  /* 0x001e8c0001f87983 */ /* 0x000ea20000300800 */
[----:B------:R-:W-:Y:S01]  /*e2520*/  ISETP.LT.AND P5, PT, R15, R247, !P5 ;  /* 0x000000f70f00720c */ /* 0x000fe20006fa1270 */
[C---:B------:R-:W-:Y:S02]  /*e2530*/  IMAD.WIDE R244, R0.reuse, 0x4, R2 ;  /* 0x0000000400f47825 */ /* 0x040fe400078e0202 */
[----:B------:R-:W3:Y:S02]  /*e2540*/  LDL.LU R247, [R1+0xe7c] ;  /* 0x000e7c0001f77983 */ /* 0x000ee40000300800 */
[C---:B------:R-:W-:Y:S01]  /*e2550*/  IMAD.WIDE R242, R0.reuse, 0x4, R4 ;  /* 0x0000000400f27825 */ /* 0x040fe200078e0204 */
[----:B------:R-:W3:Y:S01]  /*e2560*/  LDC R199, c[0x0][0x228] ;  /* 0x00008a00ffc77b82 */ /* 0x000ee20000000800 */
[----:B------:R1:W-:Y:S04]  /*e2570*/  @P6 STG.E desc[UR60][R244.64], R251 ;  /* 0x000000fbf4006986 */ /* 0x0003e8000c10193c */
[----:B------:R1:W-:Y:S04]  /*e2580*/  @P4 STG.E desc[UR60][R242.64], R252 ;  /* 0x000000fcf2004986 */ /* 0x0003e8000c10193c */
[----:B-1----:R-:W3:Y:S04]  /*e2590*/  LDL.LU R251, [R1+0xa6c] ;  /* 0x000a6c0001fb7983 */ /* 0x002ee80000300800 */
[----:B------:R-:W3:Y:S01]  /*e25a0*/  LDL.LU R252, [R1+0x27c] ;  /* 0x00027c0001fc7983 */ /* 0x000ee20000300800 */
[----:B------:R-:W-:Y:S01]  /*e25b0*/  IMAD.WIDE R244, R0, 0x4, R6 ;  /* 0x0000000400f47825 */ /* 0x000fe200078e0206 */
[----:B------:R-:W-:-:S03]  /*e25c0*/  ISETP.GE.AND P3, PT, R16, R233, PT ;  /* 0x000000e91000720c */ /* 0x000fc60003f66270 */
[C---:B------:R-:W-:Y:S01]  /*e25d0*/  IMAD.WIDE R242, R0.reuse, 0x4, R8 ;  /* 0x0000000400f27825 */ /* 0x040fe200078e0208 */
[----:B------:R-:W-:-:S03]  /*e25e0*/  IADD3 R14, R0, R237, RZ ;  /* 0x000000ed000e7210 */ /* 0x000fc60007ffe0ff */
[----:B------:R-:W-:Y:S01]  /*e25f0*/  VIADD R16, R10, 0x140 ;  /* 0x000001400a107836 */ /* 0x000fe20000000000 */
[----:B------:R-:W-:Y:S02]  /*e2600*/  ISETP.LT.AND P6, PT, R11, R234, !P3 ;  /* 0x000000ea0b00720c */ /* 0x000fe40005fc1270 */
[----:B----4-:R-:W-:Y:S01]  /*e2610*/  ISETP.LT.AND P4, PT, R13, R197, !P3 ;  /* 0x000000c50d00720c */ /* 0x010fe20005f81270 */
[----:B------:R-:W1:Y:S08]  /*e2620*/  LDC R233, c[0x0][0x248] ;  /* 0x00009200ffe97b82 */ /* 0x000e700000000800 */
[----:B------:R-:W4:Y:S08]  /*e2630*/  LDC.64 R234, c[0x0][0x228] ;  /* 0x00008a00ffea7b82 */ /* 0x000f300000000a00 */
[----:B------:R-:W4:Y:S01]  /*e2640*/  LDC R197, c[0x0][0x228] ;  /* 0x00008a00ffc57b82 */ /* 0x000f220000000800 */
[----:B--2---:R2:W-:Y:S04]  /*e2650*/  @P2 STG.E desc[UR60][R244.64], R248 ;  /* 0x000000f8f4002986 */ /* 0x0045e8000c10193c */
[----:B------:R1:W-:Y:S01]  /*e2660*/  @P5 STG.E desc[UR60][R242.64], R249 ;  /* 0x000000f9f2005986 */ /* 0x0003e2000c10193c */
[----:B------:R-:W-:-:S02]  /*e2670*/  ISETP.LT.AND P5, PT, R17, R246, !P3 ;  /* 0x000000f61100720c */ /* 0x000fc40005fa1270 */
[----:B--2---:R-:W2:Y:S01]  /*e2680*/  LDC R248, c[0x0][0x228] ;  /* 0x00008a00fff87b82 */ /* 0x004ea20000000800 */
[----:B------:R-:W-:Y:S01]  /*e2690*/  IMAD.WIDE R244, R14, 0x4, R2 ;  /* 0x000000040ef47825 */ /* 0x000fe200078e0202 */
[----:B------:R-:W-:Y:S02]  /*e26a0*/  ISETP.LT.AND P3, PT, R15, R239, !P3 ;  /* 0x000000ef0f00720c */ /* 0x000fe40005f61270 */
[----:B------:R-:W-:Y:S01]  /*e26b0*/  ISETP.GE.AND P2, PT, R16, R241, PT ;  /* 0x000000f11000720c */ /* 0x000fe20003f46270 */
[----:B-1----:R-:W-:Y:S01]  /*e26c0*/  IMAD.WIDE R242, R14, 0x4, R4 ;  /* 0x000000040ef27825 */ /* 0x002fe200078e0204 */
[----:B------:R-:W4:Y:S04]  /*e26d0*/  LDL.LU R249, [R1+0x1670] ;  /* 0x0016700001f97983 */ /* 0x000f280000300800 */
[----:B---3--:R1:W-:Y:S01]  /*e26e0*/  @P6 STG.E desc[UR60][R244.64], R247 ;  /* 0x000000f7f4006986 */ /* 0x0083e2000c10193c */
[----:B------:R-:W-:-:S03]  /*e26f0*/  ISETP.LT.AND P6, PT, R11, R236, !P2 ;  /* 0x000000ec0b00720c */ /* 0x000fc600057c1270 */
[----:B------:R3:W-:Y:S01]  /*e2700*/  @P4 STG.E desc[UR60][R242.64], R250 ;  /* 0x000000faf2004986 */ /* 0x0007e2000c10193c */
[C---:B------:R-:W-:Y:S01]  /*e2710*/  IMAD.WIDE R236, R14.reuse, 0x4, R6 ;  /* 0x000000040eec7825 */ /* 0x040fe200078e0206 */
[----:B------:R-:W-:Y:S01]  /*e2720*/  ISETP.LT.AND P4, PT, R13, R199, !P2 ;  /* 0x000000c70d00720c */ /* 0x000fe20005781270 */
[----:B------:R-:W2:Y:S08]  /*e2730*/  LDC R246, c[0x0][0x228] ;  /* 0x00008a00fff67b82 */ /* 0x000eb00000000800 */
[----:B-1----:R-:W1:Y:S01]  /*e2740*/  LDC R247, c[0x0][0x228] ;  /* 0x00008a00fff77b82 */ /* 0x002e620000000800 */
[----:B------:R-:W-:Y:S01]  /*e2750*/  IADD3 R0, R14, R233, RZ ;  /* 0x000000e90e007210 */ /* 0x000fe20007ffe0ff */
[----:B------:R2:W-:Y:S01]  /*e2760*/  @P5 STG.E desc[UR60][R236.64], R251 ;  /* 0x000000fbec005986 */ /* 0x0005e2000c10193c */
[----:B------:R-:W-:-:S05]  /*e2770*/  VIADD R16, R10, 0x141 ;  /* 0x000001410a107836 */ /* 0x000fca0000000000 */
[----:B------:R-:W1:Y:S08]  /*e2780*/  LDC R239, c[0x0][0x248] ;  /* 0x00009200ffef7b82 */ /* 0x000e700000000800 */
[----:B------:R-:W1:Y:S01]  /*e2790*/  LDC R241, c[0x0][0x228] ;  /* 0x00008a00fff17b82 */ /* 0x000e620000000800 */
[----:B------:R-:W-:-:S07]  /*e27a0*/  IMAD.WIDE R244, R14, 0x4, R8 ;  /* 0x000000040ef47825 */ /* 0x000fce00078e0208 */
[----:B---3--:R-:W3:Y:S01]  /*e27b0*/  LDC.64 R242, c[0x0][0x228] ;  /* 0x00008a00fff27b82 */ /* 0x008ee20000000a00 */
[----:B------:R-:W3:Y:S04]  /*e27c0*/  LDL.LU R250, [R1+0x1270] ;  /* 0x0012700001fa7983 */ /* 0x000ee80000300800 */
[----:B------:R-:W3:Y:S04]  /*e27d0*/  LDL.LU R199, [R1+0x1a70] ;  /* 0x001a700001c77983 */ /* 0x000ee80000300800 */
[----:B------:R2:W-:Y:S01]  /*e27e0*/  @P3 STG.E desc[UR60][R244.64], R252 ;  /* 0x000000fcf4003986 */ /* 0x0005e2000c10193c */
[----:B------:R-:W3:Y:S01]  /*e27f0*/  LDC R233, c[0x0][0x228] ;  /* 0x00008a00ffe97b82 */ /* 0x000ee20000000800 */
[----:B--2---:R-:W-:-:S02]  /*e2800*/  ISETP.LT.AND P3, PT, R17, R248, !P2 ;  /* 0x000000f81100720c */ /* 0x004fc40005761270 */
[----:B------:R-:W2:Y:S04]  /*e2810*/  LDL.LU R251, [R1+0xe80] ;  /* 0x000e800001fb7983 */ /* 0x000ea80000300800 */
[----:B------:R-:W2:Y:S04]  /*e2820*/  LDL.LU R252, [R1+0x680] ;  /* 0x0006800001fc7983 */ /* 0x000ea80000300800 */
[----:B------:R-:W2:Y:S01]  /*e2830*/  LDL.LU R248, [R1+0x1e90] ;  /* 0x001e900001f87983 */ /* 0x000ea20000300800 */
[----:B------:R-:W-:Y:S01]  /*e2840*/  ISETP.LT.AND P2, PT, R15, R246, !P2 ;  /* 0x000000f60f00720c */ /* 0x000fe20005741270 */
[----:B------:R-:W-:-:S04]  /*e2850*/  IMAD.WIDE R236, R0, 0x4, R2 ;  /* 0x0000000400ec7825 */ /* 0x000fc800078e0202 */
[----:B------:R-:W-:Y:S01]  /*e2860*/  IMAD.WIDE R244, R0, 0x4, R4 ;  /* 0x0000000400f47825 */ /* 0x000fe200078e0204 */
[----:B----4-:R-:W-:Y:S02]  /*e2870*/  ISETP.GE.AND P5, PT, R16, R235, PT ;  /* 0x000000eb1000720c */ /* 0x010fe40003fa6270 */
[C---:B-1----:R-:W-:Y:S01]  /*e2880*/  IADD3 R14, R0.reuse, R239, RZ ;  /* 0x000000ef000e7210 */ /* 0x042fe20007ffe0ff */
[----:B------:R-:W1:Y:S08]  /*e2890*/  LDC R235, c[0x0][0x248] ;  /* 0x00009200ffeb7b82 */ /* 0x000e700000000800 */
[----:B------:R-:W4:Y:S01]  /*e28a0*/  LDC R246, c[0x0][0x228] ;  /* 0x00008a00fff67b82 */ /* 0x000f220000000800 */
[----:B---3--:R3:W-:Y:S04]  /*e28b0*/  @P6 STG.E desc[UR60][R236.64], R199 ;  /* 0x000000c7ec006986 */ /* 0x0087e8000c10193c */
[----:B------:R1:W-:Y:S01]  /*e28c0*/  @P4 STG.E desc[UR60][R244.64], R249 ;  /* 0x000000f9f4004986 */ /* 0x0003e2000c10193c */
[----:B---3--:R-:W-:-:S04]  /*e28d0*/  IMAD.WIDE R236, R0, 0x4, R6 ;  /* 0x0000000400ec7825 */ /* 0x008fc800078e0206 */
[----:B-1----:R-:W-:Y:S01]  /*e28e0*/  IMAD.WIDE R244, R0, 0x4, R8 ;  /* 0x0000000400f47825 */ /* 0x002fe200078e0208 */
[----:B------:R-:W3:Y:S04]  /*e28f0*/  LDL.LU R249, [R1+0x280] ;  /* 0x0002800001f97983 */ /* 0x000ee80000300800 */
[----:B--2---:R1:W-:Y:S04]  /*e2900*/  @P3 STG.E desc[UR60][R236.64], R248 ;  /* 0x000000f8ec003986 */ /* 0x0043e8000c10193c */
[----:B------:R2:W-:Y:S01]  /*e2910*/  @P2 STG.E desc[UR60][R244.64], R250 ;  /* 0x000000faf4002986 */ /* 0x0005e2000c10193c */
[----:B------:R-:W-:-:S03]  /*e2920*/  ISETP.LT.AND P2, PT, R17, R247, !P5 ;  /* 0x000000f71100720c */ /* 0x000fc60006f41270 */
[----:B-1----:R-:W4:Y:S04]  /*e2930*/  LDL.LU R248, [R1+0x1a74] ;  /* 0x001a740001f87983 */ /* 0x002f280000300800 */
[----:B--2---:R-:W2:Y:S04]  /*e2940*/  LDL.LU R250, [R1+0x1674] ;  /* 0x0016740001fa7983 */ /* 0x004ea80000300800 */
[----:B------:R-:W3:Y:S01]  /*e2950*/  LDL.LU R247, [R1+0xa70] ;  /* 0x000a700001f77983 */ /* 0x000ee20000300800 */
[----:B------:R-:W-:Y:S02]  /*e2960*/  ISETP.LT.AND P6, PT, R11, R198, !P5 ;  /* 0x000000c60b00720c */ /* 0x000fe40006fc1270 */
[----:B------:R-:W-:Y:S01]  /*e2970*/  ISETP.LT.AND P4, PT, R13, R197, !P5 ;  /* 0x000000c50d00720c */ /* 0x000fe20006f81270 */
[----:B------:R-:W-:-:S04]  /*e2980*/  IMAD.WIDE R236, R14, 0x4, R2 ;  /* 0x000000040eec7825 */ /* 0x000fc800078e0202 */
[----:B------:R-:W-:Y:S01]  /*e2990*/  IMAD.WIDE R244, R14, 0x4, R4 ;  /* 0x000000040ef47825 */ /* 0x000fe200078e0204 */
[----:B------:R-:W1:Y:S03]  /*e29a0*/  LDC.64 R198, c[0x0][0x228] ;  /* 0x00008a00ffc67b82 */ /* 0x000e660000000a00 */
[----:B------:R-:W-:-:S05]  /*e29b0*/  VIADD R16, R10, 0x142 ;  /* 0x000001420a107836 */ /* 0x000fca0000000000 */
[----:B------:R-:W2:Y:S01]  /*e29c0*/  LDC R197, c[0x0][0x228] ;  /* 0x00008a00ffc57b82 */ /* 0x000ea20000000800 */
[----:B------:R1:W-:Y:S04]  /*e29d0*/  @P6 STG.E desc[UR60][R236.64], R251 ;  /* 0x000000fbec006986 */ /* 0x0003e8000c10193c */
[----:B------:R1:W-:Y:S04]  /*e29e0*/  @P4 STG.E desc[UR60][R244.64], R252 ;  /* 0x000000fcf4004986 */ /* 0x0003e8000c10193c */
[----:B-1----:R-:W2:Y:S04]  /*e29f0*/  LDL.LU R251, [R1+0x1e94] ;  /* 0x001e940001fb7983 */ /* 0x002ea80000300800 */
[----:B------:R-:W2:Y:S01]  /*e2a00*/  LDL.LU R252, [R1+0x1274] ;  /* 0x0012740001fc7983 */ /* 0x000ea20000300800 */
[----:B------:R-:W-:-:S02]  /*e2a10*/  ISETP.LT.AND P5, PT, R15, R241, !P5 ;  /* 0x000000f10f00720c */ /* 0x000fc40006fa1270 */
[----:B------:R-:W-:Y:S01]  /*e2a20*/  ISETP.GE.AND P3, PT, R16, R243, PT ;  /* 0x000000f31000720c */ /* 0x000fe20003f66270 */
[C---:B------:R-:W-:Y:S01]  /*e2a30*/  IMAD.WIDE R244, R14.reuse, 0x4, R6 ;  /* 0x000000040ef47825 */ /* 0x040fe200078e0206 */
[----:B------:R-:W-:-:S03]  /*e2a40*/  IADD3 R0, R14, R235, RZ ;  /* 0x000000eb0e007210 */ /* 0x000fc60007ffe0ff */
[----:B------:R-:W-:Y:S01]  /*e2a50*/  VIADD R16, R10, 0x143 ;  /* 0x000001430a107836 */ /* 0x000fe20000000000 */
[----:B------:R-:W-:Y:S02]  /*e2a60*/  ISETP.LT.AND P6, PT, R11, R238, !P3 ;  /* 0x000000ee0b00720c */ /* 0x000fe40005fc1270 */
[----:B------:R-:W-:Y:S01]  /*e2a70*/  ISETP.LT.AND P4, PT, R13, R233, !P3 ;  /* 0x000000e90d00720c */ /* 0x000fe20005f81270 */
[----:B------:R-:W-:Y:S01]  /*e2a80*/  IMAD.WIDE R238, R14, 0x4, R8 ;  /* 0x000000040eee7825 */ /* 0x000fe200078e0208 */
[----:B------:R-:W1:Y:S08]  /*e2a90*/  LDC R243, c[0x0][0x228] ;  /* 0x00008a00fff37b82 */ /* 0x000e700000000800 */
[----:B------:R-:W1:Y:S08]  /*e2aa0*/  LDC R241, c[0x0][0x248] ;  /* 0x00009200fff17b82 */ /* 0x000e700000000800 */
[----:B------:R-:W1:Y:S08]  /*e2ab0*/  LDC.64 R236, c[0x0][0x228] ;  /* 0x00008a00ffec7b82 */ /* 0x000e700000000a00 */
[----:B------:R-:W1:Y:S01]  /*e2ac0*/  LDC R235, c[0x0][0x248] ;  /* 0x00009200ffeb7b82 */ /* 0x000e620000000800 */
[----:B---3--:R3:W-:Y:S04]  /*e2ad0*/  @P2 STG.E desc[UR60][R244.64], R247 ;  /* 0x000000f7f4002986 */ /* 0x0087e8000c10193c */
[----:B------:R1:W-:Y:S01]  /*e2ae0*/  @P5 STG.E desc[UR60][R238.64], R249 ;  /* 0x000000f9ee005986 */ /* 0x0003e2000c10193c */
[----:B------:R-:W-:Y:S01]  /*e2af0*/  ISETP.GE.AND P2, PT, R16, R199, PT ;  /* 0x000000c71000720c */ /* 0x000fe20003f46270 */
[----:B---3--:R-:W-:-:S04]  /*e2b00*/  IMAD.WIDE R244, R0, 0x4, R2 ;  /* 0x0000000400f47825 */ /* 0x008fc800078e0202 */
[----:B-1----:R-:W-:Y:S01]  /*e2b10*/  IMAD.WIDE R238, R0, 0x4, R4 ;  /* 0x0000000400ee7825 */ /* 0x002fe200078e0204 */
[----:B------:R-:W3:Y:S04]  /*e2b20*/  LDL.LU R249, [R1+0x684] ;  /* 0x0006840001f97983 */ /* 0x000ee80000300800 */
[----:B----4-:R1:W-:Y:S04]  /*e2b30*/  @P6 STG.E desc[UR60][R244.64], R248 ;  /* 0x000000f8f4006986 */ /* 0x0103e8000c10193c */
[----:B--2---:R2:W-:Y:S01]  /*e2b40*/  @P4 STG.E desc[UR60][R238.64], R250 ;  /* 0x000000faee004986 */ /* 0x0045e2000c10193c */
[----:B------:R-:W-:-:S02]  /*e2b50*/  ISETP.LT.AND P4, PT, R13, R197, !P2 ;  /* 0x000000c50d00720c */ /* 0x000fc40005781270 */
[----:B------:R-:W-:Y:S01]  /*e2b60*/  ISETP.LT.AND P5, PT, R17, R246, !P3 ;  /* 0x000000f61100720c */ /* 0x000fe20005fa1270 */
[----:B------:R-:W4:Y:S01]  /*e2b70*/  LDC R247, c[0x0][0x228] ;  /* 0x00008a00fff77b82 */ /* 0x000f220000000800 */
[----:B------:R-:W-:-:S07]  /*e2b80*/  IADD3 R14, R0, R241, RZ ;  /* 0x000000f1000e7210 */ /* 0x000fce0007ffe0ff */
[----:B------:R-:W3:Y:S01]  /*e2b90*/  LDC R199, c[0x0][0x228] ;  /* 0x00008a00ffc77b82 */ /* 0x000ee20000000800 */
[----:B-1----:R-:W3:Y:S04]  /*e2ba0*/  LDL.LU R248, [R1+0xa74] ;  /* 0x000a740001f87983 */ /* 0x002ee80000300800 */
[----:B--2---:R-:W2:Y:S04]  /*e2bb0*/  LDL.LU R250, [R1+0x284] ;  /* 0x0002840001fa7983 */ /* 0x004ea80000300800 */
[----:B------:R-:W3:Y:S01]  /*e2bc0*/  LDL.LU R197, [R1+0xe84] ;  /* 0x000e840001c57983 */ /* 0x000ee20000300800 */
[----:B------:R-:W-:Y:S01]  /*e2bd0*/  ISETP.LT.AND P3, PT, R15, R243, !P3 ;  /* 0x000000f30f00720c */ /* 0x000fe20005f61270 */
[----:B------:R-:W-:-:S04]  /*e2be0*/  IMAD.WIDE R244, R0, 0x4, R6 ;  /* 0x0000000400f47825 */ /* 0x000fc800078e0206 */
[----:B------:R-:W-:Y:S01]  /*e2bf0*/  IMAD.WIDE R238, R0, 0x4, R8 ;  /* 0x0000000400ee7825 */ /* 0x000fe200078e0208 */
[----:B------:R-:W-:Y:S01]  /*e2c00*/  ISETP.LT.AND P6, PT, R11, R232, !P2 ;  /* 0x000000e80b00720c */ /* 0x000fe200057c1270 */
[----:B------:R-:W1:Y:S08]  /*e2c10*/  LDC R246, c[0x0][0x228] ;  /* 0x00008a00fff67b82 */ /* 0x000e700000000800 */
[----:B------:R-:W2:Y:S01]  /*e2c20*/  LDC R243, c[0x0][0x228] ;  /* 0x00008a00fff37b82 */ /* 0x000ea20000000800 */
[----:B------:R4:W-:Y:S07]  /*e2c30*/  @P5 STG.E desc[UR60][R244.64], R251 ;  /* 0x000000fbf4005986 */ /* 0x0009ee000c10193c */
[----:B------:R-:W2:Y:S01]  /*e2c40*/  LDC.64 R232, c[0x0][0x228] ;  /* 0x00008a00ffe87b82 */ /* 0x000ea20000000a00 */
[----:B------:R4:W-:Y:S04]  /*e2c50*/  @P3 STG.E desc[UR60][R238.64], R252 ;  /* 0x000000fcee003986 */ /* 0x0009e8000c10193c */
[----:B----4-:R-:W4:Y:S04]  /*e2c60*/  LDL.LU R251, [R1+0x1a78] ;  /* 0x001a780001fb7983 */ /* 0x010f280000300800 */
[----:B------:R-:W4:Y:S01]  /*e2c70*/  LDL.LU R252, [R1+0x1678] ;  /* 0x0016780001fc7983 */ /* 0x000f220000300800 */
[----:B------:R-:W-:-:S04]  /*e2c80*/  IMAD.WIDE R244, R14, 0x4, R2 ;  /* 0x000000040ef47825 */ /* 0x000fc800078e0202 */
[----:B------:R-:W-:Y:S01]  /*e2c90*/  IMAD.WIDE R238, R14, 0x4, R4 ;  /* 0x000000040eee7825 */ /* 0x000fe200078e0204 */
[----:B------:R-:W-:Y:S02]  /*e2ca0*/  ISETP.LT.AND P3, PT, R17, R247, !P2 ;  /* 0x000000f71100720c */ /* 0x000fe40005761270 */
[----:B------:R-:W2:Y:S01]  /*e2cb0*/  LDC R247, c[0x0][0x228] ;  /* 0x00008a00fff77b82 */ /* 0x000ea20000000800 */
[----:B------:R-:W-:Y:S01]  /*e2cc0*/  VIADD R16, R10, 0x144 ;  /* 0x000001440a107836 */ /* 0x000fe20000000000 */
[----:B-1----:R-:W-:Y:S02]  /*e2cd0*/  ISETP.LT.AND P2, PT, R15, R246, !P2 ;  /* 0x000000f60f00720c */ /* 0x002fe40005741270 */
[----:B------:R-:W-:-:S04]  /*e2ce0*/  IADD3 R0, R14, R235, RZ ;  /* 0x000000eb0e007210 */ /* 0x000fc80007ffe0ff */
[----:B------:R-:W1:Y:S01]  /*e2cf0*/  LDC R246, c[0x0][0x228] ;  /* 0x00008a00fff67b82 */ /* 0x000e620000000800 */
[----:B------:R-:W-:Y:S01]  /*e2d00*/  ISETP.GE.AND P5, PT, R16, R237, PT ;  /* 0x000000ed1000720c */ /* 0x000fe20003fa6270 */
[----:B------:R-:W-:-:S06]  /*e2d10*/  VIADD R16, R10, 0x145 ;  /* 0x000001450a107836 */ /* 0x000fcc0000000000 */
[----:B------:R-:W1:Y:S01]  /*e2d20*/  LDC R237, c[0x0][0x248] ;  /* 0x00009200ffed7b82 */ /* 0x000e620000000800 */
[----:B---3--:R3:W-:Y:S04]  /*e2d30*/  @P6 STG.E desc[UR60][R244.64], R197 ;  /* 0x000000c5f4006986 */ /* 0x0087e8000c10193c */
[----:B------:R1:W-:Y:S03]  /*e2d40*/  @P4 STG.E desc[UR60][R238.64], R249 ;  /* 0x000000f9ee004986 */ /* 0x0003e6000c10193c */
[----:B---3--:R-:W3:Y:S01]  /*e2d50*/  LDC R197, c[0x0][0x228] ;  /* 0x00008a00ffc57b82 */ /* 0x008ee20000000800 */
[----:B-1----:R-:W3:Y:S01]  /*e2d60*/  LDL.LU R249, [R1+0x1e98] ;  /* 0x001e980001f97983 */ /* 0x002ee20000300800 */
[----:B------:R-:W-:-:S02]  /*e2d70*/  ISETP.LT.AND P6, PT, R11, R240, !P5 ;  /* 0x000000f00b00720c */ /* 0x000fc40006fc1270 */
[----:B------:R-:W-:Y:S01]  /*e2d80*/  ISETP.LT.AND P4, PT, R13, R199, !P5 ;  /* 0x000000c70d00720c */ /* 0x000fe20006f81270 */
[----:B------:R-:W-:-:S04]  /*e2d90*/  IMAD.WIDE R244, R14, 0x4, R6 ;  /* 0x000000040ef47825 */ /* 0x000fc800078e0206 */
[----:B------:R-:W-:Y:S01]  /*e2da0*/  IMAD.WIDE R240, R14, 0x4, R8 ;  /* 0x000000040ef07825 */ /* 0x000fe200078e0208 */
[----:B------:R-:W1:Y:S08]  /*e2db0*/  LDC.64 R238, c[0x0][0x228] ;  /* 0x00008a00ffee7b82 */ /* 0x000e700000000a00 */
[----:B------:R-:W1:Y:S01]  /*e2dc0*/  LDC R199, c[0x0][0x228] ;  /* 0x00008a00ffc77b82 */ /* 0x000e620000000800 */
[----:B------:R4:W-:Y:S04]  /*e2dd0*/  @P3 STG.E desc[UR60][R244.64], R248 ;  /* 0x000000f8f4003986 */ /* 0x0009e8000c10193c */
[----:B--2---:R2:W-:Y:S01]  /*e2de0*/  @P2 STG.E desc[UR60][R240.64], R250 ;  /* 0x000000faf0002986 */ /* 0x0045e2000c10193c */
[----:B------:R-:W-:-:S02]  /*e2df0*/  ISETP.LT.AND P2, PT, R17, R243, !P5 ;  /* 0x000000f31100720c */ /* 0x000fc40006f41270 */
[----:B------:R-:W-:Y:S02]  /*e2e00*/  ISETP.LT.AND P5, PT, R15, R247, !P5 ;  /* 0x000000f70f00720c */ /* 0x000fe40006fa1270 */
[----:B------:R-:W-:Y:S01]  /*e2e10*/  ISETP.GE.AND P3, PT, R16, R233, PT ;  /* 0x000000e91000720c */ /* 0x000fe20003f66270 */
[----:B----4-:R-:W-:-:S04]  /*e2e20*/  IMAD.WIDE R244, R0, 0x4, R2 ;  /* 0x0000000400f47825 */ /* 0x010fc800078e0202 */
[----:B--2---:R-:W-:Y:S01]  /*e2e30*/  IMAD.WIDE R240, R0, 0x4, R4 ;  /* 0x0000000400f07825 */ /* 0x004fe200078e0204 */
[----:B------:R-:W2:Y:S04]  /*e2e40*/  LDL.LU R250, [R1+0x688] ;  /* 0x0006880001fa7983 */ /* 0x000ea80000300800 */
[----:B------:R-:W4:Y:S04]  /*e2e50*/  LDL.LU R247, [R1+0x1278] ;  /* 0x0012780001f77983 */ /* 0x000f280000300800 */
[----:B------:R1:W-:Y:S04]  /*e2e60*/  @P6 STG.E desc[UR60][R244.64], R251 ;  /* 0x000000fbf4006986 */ /* 0x0003e8000c10193c */
[----:B------:R1:W-:Y:S01]  /*e2e70*/  @P4 STG.E desc[UR60][R240.64], R252 ;  /* 0x000000fcf0004986 */ /* 0x0003e2000c10193c */
[----:B---3--:R-:W-:Y:S01]  /*e2e80*/  ISETP.LT.AND P4, PT, R13, R197, !P3 ;  /* 0x000000c50d00720c */ /* 0x008fe20005f81270 */
[----:B------:R-:W-:Y:S01]  /*e2e90*/  VIADD R16, R10, 0x146 ;  /* 0x000001460a107836 */ /* 0x000fe20000000000 */
[C---:B------:R-:W-:Y:S01]  /*e2ea0*/  IADD3 R14, R0.reuse, R237, RZ ;  /* 0x000000ed000e7210 */ /* 0x040fe20007ffe0ff */
[----:B------:R-:W3:Y:S08]  /*e2eb0*/  LDC R243, c[0x0][0x228] ;  /* 0x00008a00fff37b82 */ /* 0x000ef00000000800 */
[----:B------:R-:W3:Y:S08]  /*e2ec0*/  LDC R233, c[0x0][0x248] ;  /* 0x00009200ffe97b82 */ /* 0x000ef00000000800 */
[----:B------:R-:W3:Y:S01]  /*e2ed0*/  LDC R248, c[0x0][0x228] ;  /* 0x00008a00fff87b82 */ /* 0x000ee20000000800 */
[C---:B-1----:R-:W-:Y:S01]  /*e2ee0*/  IMAD.WIDE R244, R0.reuse, 0x4, R6 ;  /* 0x0000000400f47825 */ /* 0x042fe200078e0206 */
[----:B------:R-:W3:Y:S04]  /*e2ef0*/  LDL.LU R252, [R1+0x288] ;  /* 0x0002880001fc7983 */ /* 0x000ee80000300800 */
[----:B------:R-:W2:Y:S04]  /*e2f00*/  LDL.LU R197, [R1+0xe88] ;  /* 0x000e880001c57983 */ /* 0x000ea80000300800 */
[----:B------:R-:W3:Y:S01]  /*e2f10*/  LDL.LU R251, [R1+0x1a7c] ;  /* 0x001a7c0001fb7983 */ /* 0x000ee20000300800 */
[----:B------:R-:W-:Y:S01]  /*e2f20*/  ISETP.LT.AND P6, PT, R11, R234, !P3 ;  /* 0x000000ea0b00720c */ /* 0x000fe20005fc1270 */
[----:B------:R-:W-:Y:S01]  /*e2f30*/  IMAD.WIDE R240, R0, 0x4, R8 ;  /* 0x0000000400f07825 */ /* 0x000fe200078e0208 */
[----:B------:R-:W1:Y:S08]  /*e2f40*/  LDC.64 R234, c[0x0][0x228] ;  /* 0x00008a00ffea7b82 */ /* 0x000e700000000a00 */
[----:B------:R-:W1:Y:S01]  /*e2f50*/  LDC R237, c[0x0][0x248] ;  /* 0x00009200ffed7b82 */ /* 0x000e620000000800 */
[----:B------:R1:W-:Y:S01]  /*e2f60*/  @P2 STG.E desc[UR60][R244.64], R249 ;  /* 0x000000f9f4002986 */ /* 0x0003e2000c10193c */
[----:B------:R-:W-:-:S03]  /*e2f70*/  ISETP.GE.AND P2, PT, R16, R239, PT ;  /* 0x000000ef1000720c */ /* 0x000fc60003f46270 */
[----:B-1----:R-:W3:Y:S04]  /*e2f80*/  LDL.LU R249, [R1+0x167c] ;  /* 0x00167c0001f97983 */ /* 0x002ee80000300800 */
[----:B------:R-:W3:Y:S01]  /*e2f90*/  LDL.LU R239, [R1+0xa78] ;  /* 0x000a780001ef7983 */ /* 0x000ee20000300800 */
[----:B------:R-:W-:-:S03]  /*e2fa0*/  IMAD.WIDE R244, R14, 0x4, R2 ;  /* 0x000000040ef47825 */ /* 0x000fc600078e0202 */
[----:B----4-:R1:W-:Y:S02]  /*e2fb0*/  @P5 STG.E desc[UR60][R240.64], R247 ;  /* 0x000000f7f0005986 */ /* 0x0103e4000c10193c */
[----:B-1----:R-:W-:Y:S01]  /*e2fc0*/  IMAD.WIDE R240, R14, 0x4, R4 ;  /* 0x000000040ef07825 */ /* 0x002fe200078e0204 */
[----:B------:R-:W1:Y:S01]  /*e2fd0*/  LDC R247, c[0x0][0x228] ;  /* 0x00008a00fff77b82 */ /* 0x000e620000000800 */
[----:B--2---:R2:W-:Y:S04]  /*e2fe0*/  @P6 STG.E desc[UR60][R244.64], R197 ;  /* 0x000000c5f4006986 */ /* 0x0045e8000c10193c */
[----:B------:R4:W-:Y:S01]  /*e2ff0*/  @P4 STG.E desc[UR60][R240.64], R250 ;  /* 0x000000faf0004986 */ /* 0x0009e2000c10193c */
[----:B------:R-:W-:Y:S02]  /*e3000*/  ISETP.LT.AND P5, PT, R17, R246, !P3 ;  /* 0x000000f61100720c */ /* 0x000fe40005fa1270 */
[----:B--2---:R-:W2:Y:S01]  /*e3010*/  LDC R197, c[0x0][0x228] ;  /* 0x00008a00ffc57b82 */ /* 0x004ea20000000800 */
[----:B----4-:R-:W4:Y:S01]  /*e3020*/  LDL.LU R250, [R1+0x1e9c] ;  /* 0x001e9c0001fa7983 */ /* 0x010f220000300800 */
[----:B---3--:R-:W-:-:S02]  /*e3030*/  ISETP.LT.AND P3, PT, R15, R243, !P3 ;  /* 0x000000f30f00720c */ /* 0x008fc40005f61270 */
[----:B------:R-:W-:Y:S02]  /*e3040*/  ISETP.LT.AND P6, PT, R11, R242, !P2 ;  /* 0x000000f20b00720c */ /* 0x000fe400057c1270 */
[----:B------:R-:W-:Y:S01]  /*e3050*/  ISETP.LT.AND P4, PT, R13, R199, !P2 ;  /* 0x000000c70d00720c */ /* 0x000fe20005781270 */
[C---:B------:R-:W-:Y:S01]  /*e3060*/  IMAD.WIDE R244, R14.reuse, 0x4, R6 ;  /* 0x000000040ef47825 */ /* 0x040fe200078e0206 */
[----:B------:R-:W-:-:S03]  /*e3070*/  IADD3 R0, R14, R233, RZ ;  /* 0x000000e90e007210 */ /* 0x000fc60007ffe0ff */
[----:B------:R-:W-:-:S04]  /*e3080*/  IMAD.WIDE R242, R14, 0x4, R8 ;  /* 0x000000040ef27825 */ /* 0x000fc800078e0208 */
[----:B------:R-:W-:Y:S01]  /*e3090*/  VIADD R16, R10, 0x147 ;  /* 0x000001470a107836 */ /* 0x000fe20000000000 */
[----:B------:R-:W3:Y:S01]  /*e30a0*/  LDC R246, c[0x0][0x228] ;  /* 0x00008a00fff67b82 */ /* 0x000ee20000000800 */
[----:B------:R-:W-:-:S07]  /*e30b0*/  IADD3 R14, R0, R237, RZ ;  /* 0x000000ed000e7210 */ /* 0x000fce0007ffe0ff */
[----:B------:R-:W4:Y:S08]  /*e30c0*/  LDC.64 R240, c[0x0][0x228] ;  /* 0x00008a00fff07b82 */ /* 0x000f300000000a00 */
[----:B------:R-:W3:Y:S01]  /*e30d0*/  LDC R233, c[0x0][0x228] ;  /* 0x00008a00ffe97b82 */ /* 0x000ee20000000800 */
[----:B------:R2:W-:Y:S04]  /*e30e0*/  @P5 STG.E desc[UR60][R244.64], R239 ;  /* 0x000000eff4005986 */ /* 0x0005e8000c10193c */
[----:B------:R3:W-:Y:S01]  /*e30f0*/  @P3 STG.E desc[UR60][R242.64], R252 ;  /* 0x000000fcf2003986 */ /* 0x0007e2000c10193c */
[----:B------:R-:W-:-:S02]  /*e3100*/  ISETP.GE.AND P5, PT, R16, R235, PT ;  /* 0x000000eb1000720c */ /* 0x000fc40003fa6270 */
[----:B------:R-:W-:Y:S02]  /*e3110*/  ISETP.LT.AND P3, PT, R17, R248, !P2 ;  /* 0x000000f81100720c */ /* 0x000fe40005761270 */
[----:B-1----:R-:W-:Y:S01]  /*e3120*/  ISETP.LT.AND P2, PT, R15, R247, !P2 ;  /* 0x000000f70f00720c */ /* 0x002fe20005741270 */
[----:B------:R-:W1:Y:S08]  /*e3130*/  LDC R235, c[0x0][0x248] ;  /* 0x00009200ffeb7b82 */ /* 0x000e700000000800 */
[----:B--2---:R-:W2:Y:S08]  /*e3140*/  LDC R239, c[0x0][0x228] ;  /* 0x00008a00ffef7b82 */ /* 0x004eb00000000800 */
[----:B------:R-:W2:Y:S01]  /*e3150*/  LDC R248, c[0x0][0x228] ;  /* 0x00008a00fff87b82 */ /* 0x000ea20000000800 */
[----:B------:R-:W-:-:S04]  /*e3160*/  IMAD.WIDE R244, R0, 0x4, R2 ;  /* 0x0000000400f47825 */ /* 0x000fc800078e0202 */
[----:B---3--:R-:W-:Y:S01]  /*e3170*/  IMAD.WIDE R242, R0, 0x4, R4 ;  /* 0x0000000400f27825 */ /* 0x008fe200078e0204 */
[----:B------:R-:W3:Y:S04]  /*e3180*/  LDL.LU R252, [R1+0x68c] ;  /* 0x00068c0001fc7983 */ /* 0x000ee80000300800 */
[----:B------:R-:W-:Y:S04]  /*e3190*/  @P6 STG.E desc[UR60][R244.64], R251 ;  /* 0x000000fbf4006986 */ /* 0x000fe8000c10193c */
[----:B------:R1:W-:Y:S04]  /*e31a0*/  @P4 STG.E desc[UR60][R242.64], R249 ;  /* 0x000000f9f2004986 */ /* 0x0003e8000c10193c */
[----:B------:R-:W3:Y:S01]  /*e31b0*/  LDL.LU R247, [R1+0xa7c] ;  /* 0x000a7c0001f77983 */ /* 0x000ee20000300800 */
[----:B------:R-:W-:-:S03]  /*e31c0*/  ISETP.LT.AND P4, PT, R13, R197, !P5 ;  /* 0x000000c50d00720c */ /* 0x000fc60006f81270 */
[----:B-1----:R-:W3:Y:S04]  /*e31d0*/  LDL.LU R249, [R1+0x28c] ;  /* 0x00028c0001f97983 */ /* 0x002ee80000300800 */
[----:B------:R-:W2:Y:S04]  /*e31e0*/  LDL.LU R197, [R1+0xe8c] ;  /* 0x000e8c0001c57983 */ /* 0x000ea80000300800 */
[----:B------:R-:W3:Y:S01]  /*e31f0*/  LDL.LU R237, [R1+0x127c] ;  /* 0x00127c0001ed7983 */ /* 0x000ee20000300800 */
[----:B------:R-:W-:-:S03]  /*e3200*/  IMAD.WIDE R244, R0, 0x4, R6 ;  /* 0x0000000400f47825 */ /* 0x000fc600078e0206 */
[----:B------:R-:W2:Y:S04]  /*e3210*/  LDL.LU R251, [R1+0x1a80] ;  /* 0x001a800001fb7983 */ /* 0x000ea80000300800 */
[----:B----4-:R1:W-:Y:S04]  /*e3220*/  @P3 STG.E desc[UR60][R244.64], R250 ;  /* 0x000000faf4003986 */ /* 0x0103e8000c10193c */
[----:B-1----:R-:W4:Y:S01]  /*e3230*/  LDL.LU R250, [R1+0x1680] ;  /* 0x0016800001fa7983 */ /* 0x002f220000300800 */
[----:B------:R-:W-:Y:S01]  /*e3240*/  ISETP.LT.AND P6, PT, R11, R198, !P5 ;  /* 0x000000c60b00720c */ /* 0x000fe20006fc1270 */
[----:B------:R-:W-:-:S04]  /*e3250*/  IMAD.WIDE R242, R0, 0x4, R8 ;  /* 0x0000000400f27825 */ /* 0x000fc800078e0208 */
[----:B------:R-:W-:Y:S01]  /*e3260*/  IMAD.WIDE R244, R14, 0x4, R2 ;  /* 0x000000040ef47825 */ /* 0x000fe200078e0202 */
[----:B------:R-:W1:Y:S03]  /*e3270*/  LDC.64 R198, c[0x0][0x228] ;  /* 0x00008a00ffc67b82 */ /* 0x000e660000000a00 */
[----:B------:R-:W-:-:S05]  /*e3280*/  VIADD R16, R10, 0x148 ;  /* 0x000001480a107836 */ /* 0x000fca0000000000 */
[----:B------:R-:W-:Y:S02]  /*e3290*/  ISETP.GE.AND P3, PT, R16, R241, PT ;  /* 0x000000f11000720c */ /* 0x000fe40003f66270 */
[----:B------:R-:W-:Y:S01]  /*e32a0*/  IADD3 R0, R14, R235, RZ ;  /* 0x000000eb0e007210 */ /* 0x000fe20007ffe0ff */
[----:B------:R-:W-:Y:S01]  /*e32b0*/  VIADD R16, R10, 0x149 ;  /* 0x000001490a107836 */ /* 0x000fe20000000000 */
[----:B------:R-:W4:Y:S08]  /*e32c0*/  LDC R241, c[0x0][0x228] ;  /* 0x00008a00fff17b82 */ /* 0x000f300000000800 */
[----:B------:R-:W4:Y:S01]  /*e32d0*/  LDC R235, c[0x0][0x248] ;  /* 0x00009200ffeb7b82 */ /* 0x000f220000000800 */
[----:B---3--:R3:W-:Y:S01]  /*e32e0*/  @P2 STG.E desc[UR60][R242.64], R237 ;  /* 0x000000edf2002986 */ /* 0x0087e2000c10193c */
[----:B------:R-:W-:-:S03]  /*e32f0*/  ISETP.LT.AND P2, PT, R17, R246, !P5 ;  /* 0x000000f61100720c */ /* 0x000fc60006f41270 */
[----:B--2---:R2:W-:Y:S01]  /*e3300*/  @P6 STG.E desc[UR60][R244.64], R197 ;  /* 0x000000c5f4006986 */ /* 0x0045e2000c10193c */
[----:B------:R-:W-:Y:S02]  /*e3310*/  ISETP.LT.AND P5, PT, R15, R239, !P5 ;  /* 0x000000ef0f00720c */ /* 0x000fe40006fa1270 */
[----:B------:R-:W4:Y:S08]  /*e3320*/  LDC R246, c[0x0][0x228] ;  /* 0x00008a00fff67b82 */ /* 0x000f300000000800 */
[----:B------:R-:W4:Y:S01]  /*e3330*/  LDC R239, c[0x0][0x248] ;  /* 0x00009200ffef7b82 */ /* 0x000f220000000800 */
[----:B---3--:R-:W-:-:S07]  /*e3340*/  IMAD.WIDE R242, R14, 0x4, R4 ;  /* 0x000000040ef27825 */ /* 0x008fce00078e0204 */
[----:B--2---:R-:W2:Y:S01]  /*e3350*/  LDC R197, c[0x0][0x228] ;  /* 0x00008a00ffc57b82 */ /* 0x004ea20000000800 */
[----:B------:R3:W-:Y:S01]  /*e3360*/  @P4 STG.E desc[UR60][R242.64], R252 ;  /* 0x000000fcf2004986 */ /* 0x0007e2000c10193c */
[----:B------:R-:W-:Y:S02]  /*e3370*/  ISETP.LT.AND P6, PT, R11, R236, !P3 ;  /* 0x000000ec0b00720c */ /* 0x000fe40005fc1270 */
[----:B------:R-:W-:Y:S01]  /*e3380*/  ISETP.LT.AND P4, PT, R13, R233, !P3 ;  /* 0x000000e90d00720c */ /* 0x000fe20005f81270 */
[C---:B------:R-:W-:Y:S01]  /*e3390*/  IMAD.WIDE R236, R14.reuse, 0x4, R6 ;  /* 0x000000040eec7825 */ /* 0x040fe200078e0206 */
[----:B---3--:R-:W3:Y:S03]  /*e33a0*/  LDL.LU R252, [R1+0x1ea0] ;  /* 0x001ea00001fc7983 */ /* 0x008ee60000300800 */
[----:B------:R-:W-:Y:S01]  /*e33b0*/  IMAD.WIDE R244, R14, 0x4, R8 ;  /* 0x000000040ef47825 */ /* 0x000fe200078e0208 */
[----:B------:R4:W-:Y:S01]  /*e33c0*/  @P2 STG.E desc[UR60][R236.64], R247 ;  /* 0x000000f7ec002986 */ /* 0x0009e2000c10193c */
[----:B-1----:R-:W-:-:S02]  /*e33d0*/  ISETP.GE.AND P2, PT, R16, R199, PT ;  /* 0x000000c71000720c */ /* 0x002fc40003f46270 */
[----:B----4-:R-:W-:Y:S01]  /*e33e0*/  IADD3 R14, R0, R239, RZ ;  /* 0x000000ef000e7210 */ /* 0x010fe20007ffe0ff */
[----:B------:R-:W1:Y:S01]  /*e33f0*/  LDC.64 R242, c[0x0][0x228] ;  /* 0x00008a00fff27b82 */ /* 0x000e620000000a00 */
[----:B------:R4:W-:Y:S01]  /*e3400*/  @P5 STG.E desc[UR60][R244.64], R249 ;  /* 0x000000f9f4005986 */ /* 0x0009e2000c10193c */
[----:B------:R-:W-:-:S06]  /*e3410*/  ISETP.LT.AND P5, PT, R17, R248, !P3 ;  /* 0x000000f81100720c */ /* 0x000fcc0005fa1270 */
[----:B------:R-:W1:Y:S08]  /*e3420*/  LDC R199, c[0x0][0x228] ;  /* 0x00008a00ffc77b82 */ /* 0x000e700000000800 */
[----:B------:R-:W1:Y:S01]  /*e3430*/  LDC R247, c[0x0][0x228] ;  /* 0x00008a00fff77b82 */ /* 0x000e620000000800 */
[----:B------:R-:W-:-:S04]  /*e3440*/  IMAD.WIDE R236, R0, 0x4, R2 ;  /* 0x0000000400ec7825 */ /* 0x000fc800078e0202 */
[----:B----4-:R-:W-:Y:S01]  /*e3450*/  IMAD.WIDE R244, R0, 0x4, R4 ;  /* 0x0000000400f47825 */ /* 0x010fe200078e0204 */
[----:B------:R-:W4:Y:S04]  /*e3460*/  LDL.LU R249, [R1+0x690] ;  /* 0x0006900001f97983 */ /* 0x000f280000300800 */
[----:B------:R-:W-:Y:S04]  /*e3470*/  @P6 STG.E desc[UR60][R236.64], R251 ;  /* 0x000000fbec006986 */ /* 0x000fe8000c10193c */
[----:B------:R2:W-:Y:S04]  /*e3480*/  @P4 STG.E desc[UR60][R244.64], R250 ;  /* 0x000000faf4004986 */ /* 0x0005e8000c10193c */
[----:B------:R-:W4:Y:S01]  /*e3490*/  LDL.LU R248, [R1+0xa90] ;  /* 0x000a900001f87983 */ /* 0x000f220000300800 */
[----:B--2---:R-:W-:-:S03]  /*e34a0*/  ISETP.LT.AND P4, PT, R13, R197, !P2 ;  /* 0x000000c50d00720c */ /* 0x004fc60005781270 */
[----:B------:R-:W2:Y:S04]  /*e34b0*/  LDL.LU R250, [R1+0xa80] ;  /* 0x000a800001fa7983 */ /* 0x000ea80000300800 */
[----:B------:R-:W4:Y:S04]  /*e34c0*/  LDL.LU R197, [R1+0xe90] ;  /* 0x000e900001c57983 */ /* 0x000f280000300800 */
[----:B------:R-:W2:Y:S01]  /*e34d0*/  LDL.LU R239, [R1+0x1280] ;  /* 0x0012800001ef7983 */ /* 0x000ea20000300800 */
[----:B------:R-:W-:-:S03]  /*e34e0*/  IMAD.WIDE R236, R0, 0x4, R6 ;  /* 0x0000000400ec7825 */ /* 0x000fc600078e0206 */
[----:B------:R-:W4:Y:S01]  /*e34f0*/  LDL.LU R251, [R1+0x1a84] ;  /* 0x001a840001fb7983 */ /* 0x000f220000300800 */
[----:B------:R-:W-:Y:S02]  /*e3500*/  ISETP.LT.AND P3, PT, R15, R246, !P3 ;  /* 0x000000f60f00720c */ /* 0x000fe40005f61270 */
[----:B------:R-:W-:Y:S01]  /*e3510*/  ISETP.LT.AND P6, PT, R11, R232, !P2 ;  /* 0x000000e80b00720c */ /* 0x000fe200057c1270 */
[----:B------:R-:W-:Y:S01]  /*e3520*/  IMAD.WIDE R244, R0, 0x4, R8 ;  /* 0x0000000400f47825 */ /* 0x000fe200078e0208 */
[----:B------:R-:W1:Y:S01]  /*e3530*/  LDC.64 R232, c[0x0][0x228] ;  /* 0x00008a00ffe87b82 */ /* 0x000e620000000a00 */
[----:B---3--:R3:W-:Y:S02]  /*e3540*/  @P5 STG.E desc[UR60][R236.64], R252 ;  /* 0x000000fcec005986 */ /* 0x0087e4000c10193c */
[----:B------:R-:W-:-:S05]  /*e3550*/  VIADD R16, R10, 0x14a ;  /* 0x0000014a0a107836 */ /* 0x000fca0000000000 */
[----:B------:R-:W1:Y:S01]  /*e3560*/  LDC R246, c[0x0][0x228] ;  /* 0x00008a00fff67b82 */ /* 0x000e620000000800 */
[----:B---3--:R-:W3:Y:S01]  /*e3570*/  LDL.LU R252, [R1+0x1684] ;  /* 0x0016840001fc7983 */ /* 0x008ee20000300800 */
[----:B------:R-:W-:-:S03]  /*e3580*/  IMAD.WIDE R236, R14, 0x4, R2 ;  /* 0x000000040eec7825 */ /* 0x000fc600078e0202 */
[----:B--2---:R2:W-:Y:S04]  /*e3590*/  @P3 STG.E desc[UR60][R244.64], R239 ;  /* 0x000000eff4003986 */ /* 0x0045e8000c10193c */
[----:B----4-:R4:W-:Y:S01]  /*e35a0*/  @P6 STG.E desc[UR60][R236.64], R197 ;  /* 0x000000c5ec006986 */ /* 0x0109e2000c10193c */
[----:B--2---:R-:W-:Y:S01]  /*e35b0*/  IMAD.WIDE R244, R14, 0x4, R4 ;  /* 0x000000040ef47825 */ /* 0x004fe200078e0204 */
[----:B-1----:R-:W-:Y:S01]  /*e35c0*/  ISETP.LT.AND P3, PT, R17, R247, !P2 ;  /* 0x000000f71100720c */ /* 0x002fe20005761270 */
[----:B----4-:R-:W1:Y:S01]  /*e35d0*/  LDC R197, c[0x0][0x228] ;  /* 0x00008a00ffc57b82 */ /* 0x010e620000000800 */
[----:B------:R-:W-:Y:S02]  /*e35e0*/  ISETP.GE.AND P5, PT, R16, R243, PT ;  /* 0x000000f31000720c */ /* 0x000fe40003fa6270 */
[----:B------:R-:W-:Y:S01]  /*e35f0*/  IADD3 R0, R14, R235, RZ ;  /* 0x000000eb0e007210 */ /* 0x000fe20007ffe0ff */
[----:B------:R2:W-:Y:S01]  /*e3600*/  @P4 STG.E desc[UR60][R244.64], R249 ;  /* 0x000000f9f4004986 */ /* 0x0005e2000c10193c */
[----:B------:R-:W-:-:S03]  /*e3610*/  ISETP.LT.AND P2, PT, R15, R241, !P2 ;  /* 0x000000f10f00720c */ /* 0x000fc60005741270 */
[----:B------:R-:W4:Y:S01]  /*e3620*/  LDC R241, c[0x0][0x248] ;  /* 0x00009200fff17b82 */ /* 0x000f220000000800 */
[----:B------:R-:W-:-:S07]  /*e3630*/  VIADD R16, R10, 0x14b ;  /* 0x0000014b0a107836 */ /* 0x000fce0000000000 */
[----:B------:R-:W1:Y:S08]  /*e3640*/  LDC R243, c[0x0][0x228] ;  /* 0x00008a00fff37b82 */ /* 0x000e700000000800 */
[----:B------:R-:W1:Y:S08]  /*e3650*/  LDC R247, c[0x0][0x228] ;  /* 0x00008a00fff77b82 */ /* 0x000e700000000800 */
[----:B------:R-:W1:Y:S01]  /*e3660*/  LDC.64 R236, c[0x0][0x228] ;  /* 0x00008a00ffec7b82 */ /* 0x000e620000000a00 */
[----:B--2---:R-:W2:Y:S01]  /*e3670*/  LDL.LU R249, [R1+0x1ea4] ;  /* 0x001ea40001f97983 */ /* 0x004ea20000300800 */
[----:B------:R-:W-:-:S02]  /*e3680*/  ISETP.LT.AND P6, PT, R11, R238, !P5 ;  /* 0x000000ee0b00720c */ /* 0x000fc40006fc1270 */
[----:B------:R-:W-:Y:S01]  /*e3690*/  ISETP.LT.AND P4, PT, R13, R199, !P5 ;  /* 0x000000c70d00720c */ /* 0x000fe20006f81270 */
[----:B------:R-:W-:-:S04]  /*e36a0*/  IMAD.WIDE R244, R14, 0x4, R6 ;  /* 0x000000040ef47825 */ /* 0x000fc800078e0206 */
[----:B------:R-:W-:Y:S01]  /*e36b0*/  IMAD.WIDE R238, R14, 0x4, R8 ;  /* 0x000000040eee7825 */ /* 0x000fe200078e0208 */
[----:B------:R-:W2:Y:S01]  /*e36c0*/  LDC R199, c[0x0][0x228] ;  /* 0x00008a00ffc77b82 */ /* 0x000ea20000000800 */
[----:B------:R4:W-:Y:S04]  /*e36d0*/  @P3 STG.E desc[UR60][R244.64], R248 ;  /* 0x000000f8f4003986 */ /* 0x0009e8000c10193c */
[----:B------:R4:W-:Y:S01]  /*e36e0*/  @P2 STG.E desc[UR60][R238.64], R250 ;  /* 0x000000faee002986 */ /* 0x0009e2000c10193c */
[----:B------:R-:W-:Y:S01]  /*e36f0*/  ISETP.GE.AND P3, PT, R16, R233, PT ;  /* 0x000000e91000720c */ /* 0x000fe20003f66270 */
[----:B----4-:R-:W-:-:S04]  /*e3700*/  IMAD.WIDE R244, R0, 0x4, R2 ;  /* 0x0000000400f47825 */ /* 0x010fc800078e0202 */
[C---:B------:R-:W-:Y:S01]  /*e3710*/  IMAD.WIDE R238, R0.reuse, 0x4, R4 ;  /* 0x0000000400ee7825 */ /* 0x040fe200078e0204 */
[----:B------:R-:W4:Y:S04]  /*e3720*/  LDL.LU R250, [R1+0x694] ;  /* 0x0006940001fa7983 */ /* 0x000f280000300800 */
[----:B------:R1:W-:Y:S04]  /*e3730*/  @P6 STG.E desc[UR60][R244.64], R251 ;  /* 0x000000fbf4006986 */ /* 0x0003e8000c10193c */
[----:B------:R-:W4:Y:S01]  /*e3740*/  LDL.LU R248, [R1+0xa94] ;  /* 0x000a940001f87983 */ /* 0x000f220000300800 */
[----:B------:R-:W-:-:S02]  /*e3750*/  IADD3 R14, R0, R241, RZ ;  /* 0x000000f1000e7210 */ /* 0x000fc40007ffe0ff */
[----:B------:R-:W-:Y:S01]  /*e3760*/  ISETP.LT.AND P2, PT, R17, R246, !P5 ;  /* 0x000000f61100720c */ /* 0x000fe20006f41270 */
[----:B------:R-:W2:Y:S08]  /*e3770*/  LDC R233, c[0x0][0x248] ;  /* 0x00009200ffe97b82 */ /* 0x000eb00000000800 */
[----:B------:R-:W2:Y:S01]  /*e3780*/  LDC R246, c[0x0][0x228] ;  /* 0x00008a00fff67b82 */ /* 0x000ea20000000800 */
[----:B-1----:R-:W-:Y:S01]  /*e3790*/  IMAD.WIDE R244, R0, 0x4, R6 ;  /* 0x0000000400f47825 */ /* 0x002fe200078e0206 */
[----:B---3--:R1:W-:Y:S01]  /*e37a0*/  @P4 STG.E desc[UR60][R238.64], R252 ;  /* 0x000000fcee004986 */ /* 0x0083e2000c10193c */
[----:B------:R-:W-:-:S03]  /*e37b0*/  ISETP.LT.AND P4, PT, R13, R197, !P3 ;  /* 0x000000c50d00720c */ /* 0x000fc60005f81270 */
[----:B-1----:R-:W3:Y:S04]  /*e37c0*/  LDL.LU R252, [R1+0xa84] ;  /* 0x000a840001fc7983 */ /* 0x002ee80000300800 */
[----:B------:R-:W4:Y:S04]  /*e37d0*/  LDL.LU R197, [R1+0xe94] ;  /* 0x000e940001c57983 */ /* 0x000f280000300800 */
[----:B------:R-:W3:Y:S04]  /*e37e0*/  LDL.LU R241, [R1+0x1284] ;  /* 0x0012840001f17983 */ /* 0x000ee80000300800 */
[----:B------:R-:W4:Y:S04]  /*e37f0*/  LDL.LU R251, [R1+0x1a88] ;  /* 0x001a880001fb7983 */ /* 0x000f280000300800 */
[----:B--2---:R1:W-:Y:S04]  /*e3800*/  @P2 STG.E desc[UR60][R244.64], R249 ;  /* 0x000000f9f4002986 */ /* 0x0043e8000c10193c */
[----:B-1----:R-:W2:Y:S01]  /*e3810*/  LDL.LU R249, [R1+0x1688] ;  /* 0x0016880001f97983 */ /* 0x002ea20000300800 */
[----:B------:R-:W-:-:S02]  /*e3820*/  ISETP.LT.AND P5, PT, R15, R243, !P5 ;  /* 0x000000f30f00720c */ /* 0x000fc40006fa1270 */
[----:B------:R-:W-:Y:S01]  /*e3830*/  ISETP.LT.AND P6, PT, R11, R234, !P3 ;  /* 0x000000ea0b00720c */ /* 0x000fe20005fc1270 */
[----:B------:R-:W-:-:S04]  /*e3840*/  IMAD.WIDE R238, R0, 0x4, R8 ;  /* 0x0000000400ee7825 */ /* 0x000fc800078e0208 */
[----:B------:R-:W-:-:S04]  /*e3850*/  IMAD.WIDE R244, R14, 0x4, R2 ;  /* 0x000000040ef47825 */ /* 0x000fc800078e0202 */
[----:B------:R-:W-:Y:S01]  /*e3860*/  VIADD R16, R10, 0x14c ;  /* 0x0000014c0a107836 */ /* 0x000fe20000000000 */
[----:B------:R-:W1:Y:S08]  /*e3870*/  LDC.64 R234, c[0x0][0x228] ;  /* 0x00008a00ffea7b82 */ /* 0x000e700000000a00 */
[----:B------:R-:W1:Y:S01]  /*e3880*/  LDC R243, c[0x0][0x228] ;  /* 0x00008a00fff37b82 */ /* 0x000e620000000800 */
[----:B------:R-:W-:-:S07]  /*e3890*/  ISETP.GE.AND P2, PT, R16, R237, PT ;  /* 0x000000ed1000720c */ /* 0x000fce0003f46270 */
[----:B------:R-:W1:Y:S01]  /*e38a0*/  LDC R237, c[0x0][0x248] ;  /* 0x00009200ffed7b82 */ /* 0x000e620000000800 */
[----:B------:R-:W-:Y:S01]  /*e38b0*/  IADD3 R0, R14, R233, RZ ;  /* 0x000000e90e007210 */ /* 0x000fe20007ffe0ff */
[----:B------:R-:W-:-:S06]  /*e38c0*/  VIADD R16, R10, 0x14d ;  /* 0x0000014d0a107836 */ /* 0x000fcc0000000000 */
[----:B------:R-:W2:Y:S01]  /*e38d0*/  LDC R233, c[0x0][0x228] ;  /* 0x00008a00ffe97b82 */ /* 0x000ea20000000800 */
[----:B---3--:R3:W-:Y:S01]  /*e38e0*/  @P5 STG.E desc[UR60][R238.64], R241 ;  /* 0x000000f1ee005986 */ /* 0x0087e2000c10193c */
[----:B------:R-:W-:-:S03]  /*e38f0*/  ISETP.LT.AND P5, PT, R17, R247, !P3 ;  /* 0x000000f71100720c */ /* 0x000fc60005fa1270 */
[----:B----4-:R4:W-:Y:S03]  /*e3900*/  @P6 STG.E desc[UR60][R244.64], R197 ;  /* 0x000000c5f4006986 */ /* 0x0109e6000c10193c */
[----:B------:R-:W1:Y:S01]  /*e3910*/  LDC R247, c[0x0][0x228] ;  /* 0x00008a00fff77b82 */ /* 0x000e620000000800 */
[----:B------:R-:W-:Y:S01]  /*e3920*/  ISETP.LT.AND P3, PT, R15, R246, !P3 ;  /* 0x000000f60f00720c */ /* 0x000fe20005f61270 */
[----:B---3--:R-:W-:-:S06]  /*e3930*/  IMAD.WIDE R238, R14, 0x4, R4 ;  /* 0x000000040eee7825 */ /* 0x008fcc00078e0204 */
[----:B----4-:R-:W3:Y:S01]  /*e3940*/  LDC R197, c[0x0][0x228] ;  /* 0x00008a00ffc57b82 */ /* 0x010ee20000000800 */
[----:B------:R-:W-:Y:S01]  /*e3950*/  ISETP.LT.AND P6, PT, R11, R240, !P2 ;  /* 0x000000f00b00720c */ /* 0x000fe200057c1270 */
[C---:B------:R-:W-:Y:S01]  /*e3960*/  IMAD.WIDE R244, R14.reuse, 0x4, R6 ;  /* 0x000000040ef47825 */ /* 0x040fe200078e0206 */
[----:B------:R4:W-:Y:S01]  /*e3970*/  @P4 STG.E desc[UR60][R238.64], R250 ;  /* 0x000000faee004986 */ /* 0x0009e2000c10193c */
[----:B------:R-:W-:Y:S02]  /*e3980*/  ISETP.LT.AND P4, PT, R13, R199, !P2 ;  /* 0x000000c70d00720c */ /* 0x000fe40005781270 */
[----:B------:R-:W-:Y:S02]  /*e3990*/  IMAD.WIDE R240, R14, 0x4, R8 ;  /* 0x000000040ef07825 */ /* 0x000fe400078e0208 */
[----:B------:R-:W3:Y:S01]  /*e39a0*/  LDC R246, c[0x0][0x228] ;  /* 0x00008a00fff67b82 */ /* 0x000ee20000000800 */
[----:B----4-:R-:W4:Y:S04]  /*e39b0*/  LDL.LU R250, [R1+0x1ea8] ;  /* 0x001ea80001fa7983 */ /* 0x010f280000300800 */
[----:B------:R3:W-:Y:S04]  /*e39c0*/  @P5 STG.E desc[UR60][R244.64], R248 ;  /* 0x000000f8f4005986 */ /* 0x0007e8000c10193c */
[----:B------:R3:W-:Y:S01]  /*e39d0*/  @P3 STG.E desc[UR60][R240.64], R252 ;  /* 0x000000fcf0003986 */ /* 0x0007e2000c10193c */
[----:B-1----:R-:W-:-:S02]  /*e39e0*/  ISETP.GE.AND P5, PT, R16, R235, PT ;  /* 0x000000eb1000720c */ /* 0x002fc40003fa6270 */
[----:B------:R-:W-:Y:S02]  /*e39f0*/  ISETP.LT.AND P3, PT, R17, R243, !P2 ;  /* 0x000000f31100720c */ /* 0x000fe40005761270 */
[----:B------:R-:W-:Y:S02]  /*e3a00*/  ISETP.LT.AND P2, PT, R15, R247, !P2 ;  /* 0x000000f70f00720c */ /* 0x000fe40005741270 */
[C---:B------:R-:W-:Y:S01]  /*e3a10*/  IADD3 R14, R0.reuse, R237, RZ ;  /* 0x000000ed000e7210 */ /* 0x040fe20007ffe0ff */
[----:B------:R-:W1:Y:S08]  /*e3a20*/  LDC R243, c[0x0][0x228] ;  /* 0x00008a00fff37b82 */ /* 0x000e700000000800 */
[----:B------:R-:W1:Y:S08]  /*e3a30*/  LDC.64 R238, c[0x0][0x228] ;  /* 0x00008a00ffee7b82 */ /* 0x000e700000000a00 */
[----:B------:R-:W1:Y:S08]  /*e3a40*/  LDC R235, c[0x0][0x248] ;  /* 0x00009200ffeb7b82 */ /* 0x000e700000000800 */
[----:B---3--:R-:W3:Y:S01]  /*e3a50*/  LDC R248, c[0x0][0x228] ;  /* 0x00008a00fff87b82 */ /* 0x008ee20000000800 */
[----:B------:R-:W-:-:S04]  /*e3a60*/  IMAD.WIDE R244, R0, 0x4, R2 ;  /* 0x0000000400f47825 */ /* 0x000fc800078e0202 */
[----:B------:R-:W-:Y:S01]  /*e3a70*/  IMAD.WIDE R240, R0, 0x4, R4 ;  /* 0x0000000400f07825 */ /* 0x000fe200078e0204 */
[----:B------:R-:W3:Y:S04]  /*e3a80*/  LDL.LU R252, [R1+0x698] ;  /* 0x0006980001fc7983 */ /* 0x000ee80000300800 */
[----:B------:R-:W-:Y:S04]  /*e3a90*/  @P6 STG.E desc[UR60][R244.64], R251 ;  /* 0x000000fbf4006986 */ /* 0x000fe8000c10193c */
[----:B------:R-:W3:Y:S04]  /*e3aa0*/  LDL.LU R247, [R1+0xa98] ;  /* 0x000a980001f77983 */ /* 0x000ee80000300800 */
[----:B--2---:R2:W-:Y:S01]  /*e3ab0*/  @P4 STG.E desc[UR60][R240.64], R249 ;  /* 0x000000f9f0004986 */ /* 0x0045e2000c10193c */
[----:B------:R-:W-:-:S03]  /*e3ac0*/  ISETP.LT.AND P4, PT, R13, R197, !P5 ;  /* 0x000000c50d00720c */ /* 0x000fc60006f81270 */
[----:B--2---:R-:W2:Y:S04]  /*e3ad0*/  LDL.LU R249, [R1+0xa88] ;  /* 0x000a880001f97983 */ /* 0x004ea80000300800 */
[----:B------:R-:W3:Y:S04]  /*e3ae0*/  LDL.LU R197, [R1+0xe98] ;  /* 0x000e980001c57983 */ /* 0x000ee80000300800 */
[----:B------:R-:W2:Y:S01]  /*e3af0*/  LDL.LU R237, [R1+0x1288] ;  /* 0x0012880001ed7983 */ /* 0x000ea20000300800 */
[----:B------:R-:W-:-:S03]  /*e3b00*/  IMAD.WIDE R244, R0, 0x4, R6 ;  /* 0x0000000400f47825 */ /* 0x000fc600078e0206 */
[----:B------:R-:W3:Y:S01]  /*e3b10*/  LDL.LU R251, [R1+0x1a8c] ;  /* 0x001a8c0001fb7983 */ /* 0x000ee20000300800 */
[----:B------:R-:W-:Y:S01]  /*e3b20*/  ISETP.LT.AND P6, PT, R11, R198, !P5 ;  /* 0x000000c60b00720c */ /* 0x000fe20006fc1270 */
[----:B------:R-:W-:Y:S01]  /*e3b30*/  IMAD.WIDE R240, R0, 0x4, R8 ;  /* 0x0000000400f07825 */ /* 0x000fe200078e0208 */
[----:B------:R-:W1:Y:S01]  /*e3b40*/  LDC.64 R198, c[0x0][0x228] ;  /* 0x00008a00ffc67b82 */ /* 0x000e620000000a00 */
[----:B----4-:R4:W-:Y:S04]  /*e3b50*/  @P3 STG.E desc[UR60][R244.64], R250 ;  /* 0x000000faf4003986 */ /* 0x0109e8000c10193c */
[----:B----4-:R-:W4:Y:S01]  /*e3b60*/  LDL.LU R250, [R1+0x168c] ;  /* 0x00168c0001fa7983 */ /* 0x010f220000300800 */
[----:B------:R-:W-:-:S03]  /*e3b70*/  IMAD.WIDE R244, R14, 0x4, R2 ;  /* 0x000000040ef47825 */ /* 0x000fc600078e0202 */
[----:B--2---:R2:W-:Y:S04]  /*e3b80*/  @P2 STG.E desc[UR60][R240.64], R237 ;  /* 0x000000edf0002986 */ /* 0x0045e8000c10193c */
[----:B---3--:R3:W-:Y:S01]  /*e3b90*/  @P6 STG.E desc[UR60][R244.64], R197 ;  /* 0x000000c5f4006986 */ /* 0x0087e2000c10193c */
[----:B--2---:R-:W-:-:S04]  /*e3ba0*/  IMAD.WIDE R240, R14, 0x4, R4 ;  /* 0x000000040ef07825 */ /* 0x004fc800078e0204 */
[----:B------:R-:W-:Y:S01]  /*e3bb0*/  VIADD R16, R10, 0x14e ;  /* 0x0000014e0a107836 */ /* 0x000fe20000000000 */
[----:B---3--:R-:W2:Y:S08]  /*e3bc0*/  LDC R197, c[0x0][0x228] ;  /* 0x00008a00ffc57b82 */ /* 0x008eb00000000800 */
[----:B------:R-:W3:Y:S01]  /*e3bd0*/  LDC R237, c[0x0][0x248] ;  /* 0x00009200ffed7b82 */ /* 0x000ee20000000800 */
[----:B------:R1:W-:Y:S04]  /*e3be0*/  @P4 STG.E desc[UR60][R240.64], R252 ;  /* 0x000000fcf0004986 */ /* 0x0003e8000c10193c */
[----:B-1----:R-:W2:Y:S01]  /*e3bf0*/  LDL.LU R252, [R1+0x1eac] ;  /* 0x001eac0001fc7983 */ /* 0x002ea20000300800 */
[----:B------:R-:W-:-:S02]  /*e3c00*/  ISETP.LT.AND P2, PT, R17, R246, !P5 ;  /* 0x000000f61100720c */ /* 0x000fc40006f41270 */
[----:B------:R-:W-:Y:S02]  /*e3c10*/  ISETP.LT.AND P5, PT, R15, R243, !P5 ;  /* 0x000000f30f00720c */ /* 0x000fe40006fa1270 */
        /* <DEDUP_REMOVED lines=9> */
[----:B------:R-:W1:Y:S01]  /*e3cb0*/  LDC.64 R240, c[0x0][0x228] ;  /* 0x00008a00fff07b82 */ /* 0x000e620000000a00 */
[----:B------:R3:W-:Y:S04]  /*e3cc0*/  @P2 STG.E desc[UR60][R244.64], R247 ;  /* 0x000000f7f4002986 */ /* 0x0007e8000c10193c */
[----:B------:R3:W-:Y:S01]  /*e3cd0*/  @P5 STG.E desc[UR60][R242.64], R249 ;  /* 0x000000f9f2005986 */ /* 0x0007e2000c10193c */
[----:B------:R-:W-:-:S02]  /*e3ce0*/  ISETP.GE.AND P2, PT, R16, R199, PT ;  /* 0x000000c71000720c */ /* 0x000fc40003f46270 */
[----:B------:R-:W-:Y:S02]  /*e3cf0*/  ISETP.LT.AND P5, PT, R17, R248, !P3 ;  /* 0x000000f81100720c */ /* 0x000fe40005fa1270 */
[C---:B---3--:R-:W-:Y:S01]  /*e3d00*/  IADD3 R14, R0.reuse, R237, RZ ;  /* 0x000000ed000e7210 */ /* 0x048fe20007ffe0ff */
[----:B------:R-:W3:Y:S01]  /*e3d10*/  LDC R199, c[0x0][0x228] ;  /* 0x00008a00ffc77b82 */ /* 0x000ee20000000800 */
[----:B------:R-:W-:-:S07]  /*e3d20*/  IMAD.WIDE R244, R0, 0x4, R2 ;  /* 0x0000000400f47825 */ /* 0x000fce00078e0202 */
[----:B------:R-:W3:Y:S08]  /*e3d30*/  LDC R235, c[0x0][0x248] ;  /* 0x00009200ffeb7b82 */ /* 0x000ef00000000800 */
[----:B------:R-:W3:Y:S01]  /*e3d40*/  LDC R247, c[0x0][0x228] ;  /* 0x00008a00fff77b82 */ /* 0x000ee20000000800 */
[C---:B------:R-:W-:Y:S01]  /*e3d50*/  IMAD.WIDE R242, R0.reuse, 0x4, R4 ;  /* 0x0000000400f27825 */ /* 0x040fe200078e0204 */
[----:B------:R-:W3:Y:S04]  /*e3d60*/  LDL.LU R249, [R1+0x69c] ;  /* 0x00069c0001f97983 */ /* 0x000ee80000300800 */
[----:B------:R1:W-:Y:S04]  /*e3d70*/  @P6 STG.E desc[UR60][R244.64], R251 ;  /* 0x000000fbf4006986 */ /* 0x0003e8000c10193c */
[----:B------:R-:W3:Y:S01]  /*e3d80*/  LDL.LU R248, [R1+0xa9c] ;  /* 0x000a9c0001f87983 */ /* 0x000ee20000300800 */
[----:B-1----:R-:W-:-:S03]  /*e3d90*/  IMAD.WIDE R244, R0, 0x4, R6 ;  /* 0x0000000400f47825 */ /* 0x002fc600078e0206 */
[----:B----4-:R1:W-:Y:S01]  /*e3da0*/  @P4 STG.E desc[UR60][R242.64], R250 ;  /* 0x000000faf2004986 */ /* 0x0103e2000c10193c */
[----:B--2---:R-:W-:-:S03]  /*e3db0*/  ISETP.LT.AND P4, PT, R13, R197, !P2 ;  /* 0x000000c50d00720c */ /* 0x004fc60005781270 */
[----:B-1----:R-:W2:Y:S04]  /*e3dc0*/  LDL.LU R250, [R1+0xa8c] ;  /* 0x000a8c0001fa7983 */ /* 0x002ea80000300800 */
[----:B------:R-:W4:Y:S04]  /*e3dd0*/  LDL.LU R197, [R1+0xe9c] ;  /* 0x000e9c0001c57983 */ /* 0x000f280000300800 */
[----:B------:R-:W2:Y:S04]  /*e3de0*/  LDL.LU R237, [R1+0x128c] ;  /* 0x00128c0001ed7983 */ /* 0x000ea80000300800 */
[----:B------:R-:W4:Y:S04]  /*e3df0*/  LDL.LU R251, [R1+0x1a90] ;  /* 0x001a900001fb7983 */ /* 0x000f280000300800 */
[----:B------:R1:W-:Y:S04]  /*e3e00*/  @P5 STG.E desc[UR60][R244.64], R252 ;  /* 0x000000fcf4005986 */ /* 0x0003e8000c10193c */
[----:B-1----:R-:W4:Y:S01]  /*e3e10*/  LDL.LU R252, [R1+0x1690] ;  /* 0x0016900001fc7983 */ /* 0x002f220000300800 */
[----:B------:R-:W-:-:S02]  /*e3e20*/  ISETP.LT.AND P3, PT, R15, R246, !P3 ;  /* 0x000000f60f00720c */ /* 0x000fc40005f61270 */
[----:B------:R-:W-:Y:S01]  /*e3e30*/  ISETP.LT.AND P6, PT, R11, R232, !P2 ;  /* 0x000000e80b00720c */ /* 0x000fe200057c1270 */
[----:B------:R-:W-:-:S04]  /*e3e40*/  IMAD.WIDE R242, R0, 0x4, R8 ;  /* 0x0000000400f27825 */ /* 0x000fc800078e0208 */
[----:B------:R-:W-:Y:S01]  /*e3e50*/  IMAD.WIDE R244, R14, 0x4, R2 ;  /* 0x000000040ef47825 */ /* 0x000fe200078e0202 */
[----:B------:R-:W1:Y:S03]  /*e3e60*/  LDC.64 R232, c[0x0][0x228] ;  /* 0x00008a00ffe87b82 */ /* 0x000e660000000a00 */
[----:B------:R-:W-:-:S05]  /*e3e70*/  VIADD R16, R10, 0x150 ;  /* 0x000001500a107836 */ /* 0x000fca0000000000 */
[----:B------:R-:W1:Y:S01]  /*e3e80*/  LDC R246, c[0x0][0x228] ;  /* 0x00008a00fff67b82 */ /* 0x000e620000000800 */
[----:B------:R-:W-:Y:S02]  /*e3e90*/  ISETP.GE.AND P5, PT, R16, R241, PT ;  /* 0x000000f11000720c */ /* 0x000fe40003fa6270 */
[----:B---3--:R-:W-:Y:S01]  /*e3ea0*/  IADD3 R0, R14, R235, RZ ;  /* 0x000000eb0e007210 */ /* 0x008fe20007ffe0ff */
[----:B------:R-:W-:-:S04]  /*e3eb0*/  VIADD R16, R10, 0x151 ;  /* 0x000001510a107836 */ /* 0x000fc80000000000 */
[----:B------:R-:W3:Y:S01]  /*e3ec0*/  LDC R241, c[0x0][0x228] ;  /* 0x00008a00fff17b82 */ /* 0x000ee20000000800 */
[----:B--2---:R2:W-:Y:S01]  /*e3ed0*/  @P3 STG.E desc[UR60][R242.64], R237 ;  /* 0x000000edf2003986 */ /* 0x0045e2000c10193c */
[----:B------:R-:W-:-:S03]  /*e3ee0*/  ISETP.LT.AND P3, PT, R17, R247, !P2 ;  /* 0x000000f71100720c */ /* 0x000fc60005761270 */
[----:B----4-:R4:W-:Y:S01]  /*e3ef0*/  @P6 STG.E desc[UR60][R244.64], R197 ;  /* 0x000000c5f4006986 */ /* 0x0109e2000c10193c */
[----:B------:R-:W-:Y:S02]  /*e3f00*/  ISETP.LT.AND P2, PT, R15, R239, !P2 ;  /* 0x000000ef0f00720c */ /* 0x000fe40005741270 */
[----:B------:R-:W3:Y:S08]  /*e3f10*/  LDC R247, c[0x0][0x228] ;  /* 0x00008a00fff77b82 */ /* 0x000ef00000000800 */
[----:B------:R-:W3:Y:S01]  /*e3f20*/  LDC R239, c[0x0][0x248] ;  /* 0x00009200ffef7b82 */ /* 0x000ee20000000800 */
[----:B--2---:R-:W-:-:S07]  /*e3f30*/  IMAD.WIDE R242, R14, 0x4, R4 ;  /* 0x000000040ef27825 */ /* 0x004fce00078e0204 */
[----:B----4-:R-:W2:Y:S01]  /*e3f40*/  LDC R197, c[0x0][0x228] ;  /* 0x00008a00ffc57b82 */ /* 0x010ea20000000800 */
[----:B------:R4:W-:Y:S01]  /*e3f50*/  @P4 STG.E desc[UR60][R242.64], R249 ;  /* 0x000000f9f2004986 */ /* 0x0009e2000c10193c */
[----:B------:R-:W-:Y:S02]  /*e3f60*/  ISETP.LT.AND P6, PT, R11, R236, !P5 ;  /* 0x000000ec0b00720c */ /* 0x000fe40006fc1270 */
[----:B------:R-:W-:Y:S01]  /*e3f70*/  ISETP.LT.AND P4, PT, R13, R199, !P5 ;  /* 0x000000c70d00720c */ /* 0x000fe20006f81270 */
[----:B------:R-:W-:-:S03]  /*e3f80*/  IMAD.WIDE R244, R14, 0x4, R6 ;  /* 0x000000040ef47825 */ /* 0x000fc600078e0206 */
[----:B------:R-:W2:Y:S08]  /*e3f90*/  LDC.64 R236, c[0x0][0x228] ;  /* 0x00008a00ffec7b82 */ /* 0x000eb00000000a00 */
[----:B------:R-:W2:Y:S01]  /*e3fa0*/  LDC R199, c[0x0][0x228] ;  /* 0x00008a00ffc77b82 */ /* 0x000ea20000000800 */
[----:B----4-:R-:W4:Y:S01]  /*e3fb0*/  LDL.LU R249, [R1+0x1eb0] ;  /* 0x001eb00001f97983 */ /* 0x010f220000300800 */
[----:B------:R-:W-:-:S03]  /*e3fc0*/  IMAD.WIDE R242, R14, 0x4, R8 ;  /* 0x000000040ef27825 */ /* 0x000fc600078e0208 */
[----:B------:R3:W-:Y:S01]  /*e3fd0*/  @P3 STG.E desc[UR60][R244.64], R248 ;  /* 0x000000f8f4003986 */ /* 0x0007e2000c10193c */
[----:B-1----:R-:W-:Y:S02]  /*e3fe0*/  ISETP.GE.AND P3, PT, R16, R233, PT ;  /* 0x000000e91000720c */ /* 0x002fe40003f66270 */
[C---:B---3--:R-:W-:Y:S01]  /*e3ff0*/  IADD3 R14, R0.reuse, R239, RZ ;  /* 0x000000ef000e7210 */ /* 0x048fe20007ffe0ff */
[----:B------:R-:W1:Y:S01]  /*e4000*/  LDC R233, c[0x0][0x248] ;  /* 0x00009200ffe97b82 */ /* 0x000e620000000800 */
[----:B------:R3:W-:Y:S01]  /*e4010*/  @P2 STG.E desc[UR60][R242.64], R250 ;  /* 0x000000faf2002986 */ /* 0x0007e2000c10193c */
[----:B------:R-:W-:-:S04]  /*e4020*/  IMAD.WIDE R244, R0, 0x4, R2 ;  /* 0x0000000400f47825 */ /* 0x000fc800078e0202 */
[----:B---3--:R-:W-:Y:S01]  /*e4030*/  IMAD.WIDE R242, R0, 0x4, R4 ;  /* 0x0000000400f27825 */ /* 0x008fe200078e0204 */
[----:B------:R-:W3:Y:S04]  /*e4040*/  LDL.LU R250, [R1+0x2a0] ;  /* 0x0002a00001fa7983 */ /* 0x000ee80000300800 */
[----:B------:R-:W-:Y:S04]  /*e4050*/  @P6 STG.E desc[UR60][R244.64], R251 ;  /* 0x000000fbf4006986 */ /* 0x000fe8000c10193c */
[----:B------:R1:W-:Y:S04]  /*e4060*/  @P4 STG.E desc[UR60][R242.64], R252 ;  /* 0x000000fcf2004986 */ /* 0x0003e8000c10193c */
[----:B------:R-:W3:Y:S01]  /*e4070*/  LDL.LU R248, [R1+0xaa0] ;  /* 0x000aa00001f87983 */ /* 0x000ee20000300800 */
[----:B--2---:R-:W-:-:S03]  /*e4080*/  ISETP.LT.AND P4, PT, R13, R197, !P3 ;  /* 0x000000c50d00720c */ /* 0x004fc60005f81270 */
[----:B-1----:R-:W2:Y:S04]  /*e4090*/  LDL.LU R252, [R1+0x6a0] ;  /* 0x0006a00001fc7983 */ /* 0x002ea80000300800 */
[----:B------:R-:W3:Y:S04]  /*e40a0*/  LDL.LU R197, [R1+0xea0] ;  /* 0x000ea00001c57983 */ /* 0x000ee80000300800 */
[----:B------:R-:W2:Y:S01]  /*e40b0*/  LDL.LU R239, [R1+0x1290] ;  /* 0x0012900001ef7983 */ /* 0x000ea20000300800 */
[----:B------:R-:W-:Y:S01]  /*e40c0*/  ISETP.LT.AND P2, PT, R17, R246, !P5 ;  /* 0x000000f61100720c */ /* 0x000fe20006f41270 */
[----:B------:R-:W-:-:S02]  /*e40d0*/  IMAD.WIDE R244, R0, 0x4, R6 ;  /* 0x0000000400f47825 */ /* 0x000fc400078e0206 */
[----:B------:R-:W3:Y:S01]  /*e40e0*/  LDL.LU R251, [R1+0x1a94] ;  /* 0x001a940001fb7983 */ /* 0x000ee20000300800 */
[----:B------:R-:W-:Y:S02]  /*e40f0*/  ISETP.LT.AND P5, PT, R15, R241, !P5 ;  /* 0x000000f10f00720c */ /* 0x000fe40006fa1270 */
[----:B------:R-:W-:Y:S01]  /*e4100*/  ISETP.LT.AND P6, PT, R11, R234, !P3 ;  /* 0x000000ea0b00720c */ /* 0x000fe20005fc1270 */
[----:B------:R-:W-:Y:S01]  /*e4110*/  IMAD.WIDE R242, R0, 0x4, R8 ;  /* 0x0000000400f27825 */ /* 0x000fe200078e0208 */
[----:B------:R-:W1:Y:S03]  /*e4120*/  LDC R246, c[0x0][0x228] ;  /* 0x00008a00fff67b82 */ /* 0x000e660000000800 */
[----:B------:R-:W-:-:S05]  /*e4130*/  VIADD R16, R10, 0x152 ;  /* 0x000001520a107836 */ /* 0x000fca0000000000 */
[----:B------:R-:W1:Y:S08]  /*e4140*/  LDC.64 R234, c[0x0][0x228] ;  /* 0x00008a00ffea7b82 */ /* 0x000e700000000a00 */
[----:B------:R-:W1:Y:S01]  /*e4150*/  LDC R241, c[0x0][0x228] ;  /* 0x00008a00fff17b82 */ /* 0x000e620000000800 */
[----:B----4-:R4:W-:Y:S04]  /*e4160*/  @P2 STG.E desc[UR60][R244.64], R249 ;  /* 0x000000f9f4002986 */ /* 0x0109e8000c10193c */
[----:B----4-:R-:W4:Y:S01]  /*e4170*/  LDL.LU R249, [R1+0x1694] ;  /* 0x0016940001f97983 */ /* 0x010f220000300800 */
[----:B------:R-:W-:-:S03]  /*e4180*/  IMAD.WIDE R244, R14, 0x4, R2 ;  /* 0x000000040ef47825 */ /* 0x000fc600078e0202 */
[----:B--2---:R2:W-:Y:S04]  /*e4190*/  @P5 STG.E desc[UR60][R242.64], R239 ;  /* 0x000000eff2005986 */ /* 0x0045e8000c10193c */
[----:B---3--:R3:W-:Y:S01]  /*e41a0*/  @P6 STG.E desc[UR60][R244.64], R197 ;  /* 0x000000c5f4006986 */ /* 0x0087e2000c10193c */
[----:B--2---:R-:W-:Y:S01]  /*e41b0*/  IMAD.WIDE R242, R14, 0x4, R4 ;  /* 0x000000040ef27825 */ /* 0x004fe200078e0204 */
[----:B------:R-:W-:Y:S02]  /*e41c0*/  ISETP.LT.AND P5, PT, R17, R247, !P3 ;  /* 0x000000f71100720c */ /* 0x000fe40005fa1270 */
[----:B------:R-:W-:Y:S01]  /*e41d0*/  ISETP.GE.AND P2, PT, R16, R237, PT ;  /* 0x000000ed1000720c */ /* 0x000fe20003f46270 */
[----:B------:R-:W2:Y:S08]  /*e41e0*/  LDC R247, c[0x0][0x228] ;  /* 0x00008a00fff77b82 */ /* 0x000eb00000000800 */
[----:B---3--:R-:W3:Y:S01]  /*e41f0*/  LDC R197, c[0x0][0x228] ;  /* 0x00008a00ffc57b82 */ /* 0x008ee20000000800 */
[----:B------:R1:W-:Y:S07]  /*e4200*/  @P4 STG.E desc[UR60][R242.64], R250 ;  /* 0x000000faf2004986 */ /* 0x0003ee000c10193c */
[----:B------:R-:W3:Y:S01]  /*e4210*/  LDC R237, c[0x0][0x248] ;  /* 0x00009200ffed7b82 */ /* 0x000ee20000000800 */
[----:B-1----:R-:W4:Y:S01]  /*e4220*/  LDL.LU R250, [R1+0x1eb4] ;  /* 0x001eb40001fa7983 */ /* 0x002f220000300800 */
[----:B------:R-:W-:-:S02]  /*e4230*/  ISETP.LT.AND P3, PT, R15, R246, !P3 ;  /* 0x000000f60f00720c */ /* 0x000fc40005f61270 */
[----:B------:R-:W-:Y:S02]  /*e4240*/  ISETP.LT.AND P6, PT, R11, R238, !P2 ;  /* 0x000000ee0b00720c */ /* 0x000fe400057c1270 */
[----:B------:R-:W-:Y:S01]  /*e4250*/  ISETP.LT.AND P4, PT, R13, R199, !P2 ;  /* 0x000000c70d00720c */ /* 0x000fe20005781270 */
[C---:B------:R-:W-:Y:S01]  /*e4260*/  IMAD.WIDE R244, R14.reuse, 0x4, R6 ;  /* 0x000000040ef47825 */ /* 0x040fe200078e0206 */
[----:B------:R-:W-:-:S03]  /*e4270*/  IADD3 R0, R14, R233, RZ ;  /* 0x000000e90e007210 */ /* 0x000fc60007ffe0ff */
[----:B------:R-:W-:-:S04]  /*e4280*/  IMAD.WIDE R242, R14, 0x4, R8 ;  /* 0x000000040ef27825 */ /* 0x000fc800078e0208 */
[----:B------:R-:W-:Y:S01]  /*e4290*/  VIADD R16, R10, 0x153 ;  /* 0x000001530a107836 */ /* 0x000fe20000000000 */
[----:B------:R-:W1:Y:S01]  /*e42a0*/  LDC R246, c[0x0][0x228] ;  /* 0x00008a00fff67b82 */ /* 0x000e620000000800 */
[----:B------:R2:W-:Y:S07]  /*e42b0*/  @P5 STG.E desc[UR60][R244.64], R248 ;  /* 0x000000f8f4005986 */ /* 0x0005ee000c10193c */
[----:B------:R-:W1:Y:S08]  /*e42c0*/  LDC.64 R238, c[0x0][0x228] ;  /* 0x00008a00ffee7b82 */ /* 0x000e700000000a00 */
[----:B------:R-:W1:Y:S01]  /*e42d0*/  LDC R233, c[0x0][0x228] ;  /* 0x00008a00ffe97b82 */ /* 0x000e620000000800 */
[----:B------:R3:W-:Y:S01]  /*e42e0*/  @P3 STG.E desc[UR60][R242.64], R252 ;  /* 0x000000fcf2003986 */ /* 0x0007e2000c10193c */
[----:B------:R-:W-:-:S02]  /*e42f0*/  ISETP.GE.AND P5, PT, R16, R235, PT ;  /* 0x000000eb1000720c */ /* 0x000fc40003fa6270 */
[----:B------:R-:W-:Y:S01]  /*e4300*/  ISETP.LT.AND P3, PT, R17, R241, !P2 ;  /* 0x000000f11100720c */ /* 0x000fe20005761270 */
[C---:B--2---:R-:W-:Y:S01]  /*e4310*/  IMAD.WIDE R244, R0.reuse, 0x4, R2 ;  /* 0x0000000400f47825 */ /* 0x044fe200078e0202 */
[----:B------:R-:W-:Y:S02]  /*e4320*/  ISETP.LT.AND P2, PT, R15, R247, !P2 ;  /* 0x000000f70f00720c */ /* 0x000fe40005741270 */
[C---:B---3--:R-:W-:Y:S01]  /*e4330*/  IADD3 R14, R0.reuse, R237, RZ ;  /* 0x000000ed000e7210 */ /* 0x048fe20007ffe0ff */
[----:B------:R-:W2:Y:S08]  /*e4340*/  LDC R241, c[0x0][0x228] ;  /* 0x00008a00fff17b82 */ /* 0x000eb00000000800 */
[----:B------:R-:W3:Y:S01]  /*e4350*/  LDC R235, c[0x0][0x248] ;  /* 0x00009200ffeb7b82 */ /* 0x000ee20000000800 */
[C---:B------:R-:W-:Y:S01]  /*e4360*/  IMAD.WIDE R242, R0.reuse, 0x4, R4 ;  /* 0x0000000400f27825 */ /* 0x040fe200078e0204 */
[----:B------:R-:W2:Y:S04]  /*e4370*/  LDL.LU R252, [R1+0x2a4] ;  /* 0x0002a40001fc7983 */ /* 0x000ea80000300800 */
[----:B------:R1:W-:Y:S04]  /*e4380*/  @P6 STG.E desc[UR60][R244.64], R251 ;  /* 0x000000fbf4006986 */ /* 0x0003e8000c10193c */
[----:B------:R-:W2:Y:S01]  /*e4390*/  LDL.LU R247, [R1+0xaa4] ;  /* 0x000aa40001f77983 */ /* 0x000ea20000300800 */
[----:B------:R-:W2:Y:S01]  /*e43a0*/  LDC R248, c[0x0][0x228] ;  /* 0x00008a00fff87b82 */ /* 0x000ea20000000800 */
[----:B-1----:R-:W-:-:S02]  /*e43b0*/  IMAD.WIDE R244, R0, 0x4, R6 ;  /* 0x0000000400f47825 */ /* 0x002fc400078e0206 */
[----:B----4-:R1:W-:Y:S01]  /*e43c0*/  @P4 STG.E desc[UR60][R242.64], R249 ;  /* 0x000000f9f2004986 */ /* 0x0103e2000c10193c */
[----:B------:R-:W-:-:S03]  /*e43d0*/  ISETP.LT.AND P4, PT, R13, R197, !P5 ;  /* 0x000000c50d00720c */ /* 0x000fc60006f81270 */
[----:B-1----:R-:W4:Y:S04]  /*e43e0*/  LDL.LU R249, [R1+0x6a4] ;  /* 0x0006a40001f97983 */ /* 0x002f280000300800 */
[----:B------:R-:W2:Y:S04]  /*e43f0*/  LDL.LU R197, [R1+0xea4] ;  /* 0x000ea40001c57983 */ /* 0x000ea80000300800 */
[----:B------:R-:W4:Y:S04]  /*e4400*/  LDL.LU R237, [R1+0x1294] ;  /* 0x0012940001ed7983 */ /* 0x000f280000300800 */
[----:B------:R-:W2:Y:S04]  /*e4410*/  LDL.LU R251, [R1+0x1a98] ;  /* 0x001a980001fb7983 */ /* 0x000ea80000300800 */
[----:B------:R1:W-:Y:S04]  /*e4420*/  @P3 STG.E desc[UR60][R244.64], R250 ;  /* 0x000000faf4003986 */ /* 0x0003e8000c10193c */
[----:B-1----:R-:W2:Y:S01]  /*e4430*/  LDL.LU R250, [R1+0x1698] ;  /* 0x0016980001fa7983 */ /* 0x002ea20000300800 */
[----:B------:R-:W-:Y:S01]  /*e4440*/  ISETP.LT.AND P6, PT, R11, R198, !P5 ;  /* 0x000000c60b00720c */ /* 0x000fe20006fc1270 */
[----:B------:R-:W-:-:S04]  /*e4450*/  IMAD.WIDE R242, R0, 0x4, R8 ;  /* 0x0000000400f27825 */ /* 0x000fc800078e0208 */
[----:B------:R-:W-:Y:S01]  /*e4460*/  IMAD.WIDE R244, R14, 0x4, R2 ;  /* 0x000000040ef47825 */ /* 0x000fe200078e0202 */
[----:B------:R-:W1:Y:S03]  /*e4470*/  LDC.64 R198, c[0x0][0x228] ;  /* 0x00008a00ffc67b82 */ /* 0x000e660000000a00 */
[----:B------:R-:W-:-:S05]  /*e4480*/  VIADD R16, R10, 0x154 ;  /* 0x000001540a107836 */ /* 0x000fca0000000000 */
[----:B------:R-:W-:Y:S02]  /*e4490*/  ISETP.GE.AND P3, PT, R16, R239, PT ;  /* 0x000000ef1000720c */ /* 0x000fe40003f66270 */
[----:B---3--:R-:W-:Y:S01]  /*e44a0*/  IADD3 R0, R14, R235, RZ ;  /* 0x000000eb0e007210 */ /* 0x008fe20007ffe0ff */
[----:B------:R-:W-:Y:S01]  /*e44b0*/  VIADD R16, R10, 0x155 ;  /* 0x000001550a107836 */ /* 0x000fe20000000000 */
[----:B------:R-:W3:Y:S08]  /*e44c0*/  LDC R239, c[0x0][0x228] ;  /* 0x00008a00ffef7b82 */ /* 0x000ef00000000800 */
[----:B------:R-:W3:Y:S01]  /*e44d0*/  LDC R235, c[0x0][0x248] ;  /* 0x00009200ffeb7b82 */ /* 0x000ee20000000800 */
[----:B----4-:R4:W-:Y:S04]  /*e44e0*/  @P2 STG.E desc[UR60][R242.64], R237 ;  /* 0x000000edf2002986 */ /* 0x0109e8000c10193c */
[----:B--2---:R2:W-:Y:S01]  /*e44f0*/  @P6 STG.E desc[UR60][R244.64], R197 ;  /* 0x000000c5f4006986 */ /* 0x0045e2000c10193c */
[----:B------:R-:W-:-:S02]  /*e4500*/  ISETP.LT.AND P2, PT, R17, R246, !P5 ;  /* 0x000000f61100720c */ /* 0x000fc40006f41270 */
[----:B------:R-:W-:Y:S01]  /*e4510*/  ISETP.LT.AND P5, PT, R15, R241, !P5 ;  /* 0x000000f10f00720c */ /* 0x000fe20006fa1270 */
[C---:B----4-:R-:W-:Y:S01]  /*e4520*/  IMAD.WIDE R242, R14.reuse, 0x4, R4 ;  /* 0x000000040ef27825 */ /* 0x050fe200078e0204 */
[----:B--2---:R-:W2:Y:S08]  /*e4530*/  LDC R197, c[0x0][0x228] ;  /* 0x00008a00ffc57b82 */ /* 0x004eb00000000800 */
[----:B------:R-:W4:Y:S01]  /*e4540*/  LDC R237, c[0x0][0x248] ;  /* 0x00009200ffed7b82 */ /* 0x000f220000000800 */
[----:B------:R-:W-:Y:S01]  /*e4550*/  ISETP.LT.AND P6, PT, R11, R240, !P3 ;  /* 0x000000f00b00720c */ /* 0x000fe20005fc1270 */
[----:B------:R-:W-:Y:S01]  /*e4560*/  IMAD.WIDE R244, R14, 0x4, R6 ;  /* 0x000000040ef47825 */ /* 0x000fe200078e0206 */
[----:B------:R1:W-:Y:S01]  /*e4570*/  @P4 STG.E desc[UR60][R242.64], R252 ;  /* 0x000000fcf2004986 */ /* 0x0003e2000c10193c */
[----:B------:R-:W-:-:S04]  /*e4580*/  ISETP.LT.AND P4, PT, R13, R233, !P3 ;  /* 0x000000e90d00720c */ /* 0x000fc80005f81270 */
[----:B------:R-:W3:Y:S08]  /*e4590*/  LDC R246, c[0x0][0x228] ;  /* 0x00008a00fff67b82 */ /* 0x000ef00000000800 */
[----:B------:R-:W3:Y:S01]  /*e45a0*/  LDC.64 R240, c[0x0][0x228] ;  /* 0x00008a00fff07b82 */ /* 0x000ee20000000a00 */
[----:B-1----:R-:W3:Y:S01]  /*e45b0*/  LDL.LU R252, [R1+0x1eb8] ;  /* 0x001eb80001fc7983 */ /* 0x002ee20000300800 */
[----:B------:R-:W-:-:S03]  /*e45c0*/  IMAD.WIDE R242, R14, 0x4, R8 ;  /* 0x000000040ef27825 */ /* 0x000fc600078e0208 */
[----:B------:R1:W-:Y:S01]  /*e45d0*/  @P2 STG.E desc[UR60][R244.64], R247 ;  /* 0x000000f7f4002986 */ /* 0x0003e2000c10193c */
[----:B------:R-:W-:Y:S02]  /*e45e0*/  ISETP.GE.AND P2, PT, R16, R199, PT ;  /* 0x000000c71000720c */ /* 0x000fe40003f46270 */
[----:B------:R-:W3:Y:S01]  /*e45f0*/  LDC R199, c[0x0][0x228] ;  /* 0x00008a00ffc77b82 */ /* 0x000ee20000000800 */
[----:B------:R4:W-:Y:S01]  /*e4600*/  @P5 STG.E desc[UR60][R242.64], R249 ;  /* 0x000000f9f2005986 */ /* 0x0009e2000c10193c */
[----:B------:R-:W-:Y:S01]  /*e4610*/  ISETP.LT.AND P5, PT, R17, R248, !P3 ;  /* 0x000000f81100720c */ /* 0x000fe20005fa1270 */
[C---:B-1----:R-:W-:Y:S01]  /*e4620*/  IMAD.WIDE R244, R0.reuse, 0x4, R2 ;  /* 0x0000000400f47825 */ /* 0x042fe200078e0202 */
[----:B----4-:R-:W-:-:S04]  /*e4630*/  IADD3 R14, R0, R237, RZ ;  /* 0x000000ed000e7210 */ /* 0x010fc80007ffe0ff */
[----:B------:R-:W1:Y:S01]  /*e4640*/  LDC R247, c[0x0][0x228] ;  /* 0x00008a00fff77b82 */ /* 0x000e620000000800 */
[----:B------:R-:W-:Y:S01]  /*e4650*/  IMAD.WIDE R242, R0, 0x4, R4 ;  /* 0x0000000400f27825 */ /* 0x000fe200078e0204 */
[----:B------:R-:W4:Y:S04]  /*e4660*/  LDL.LU R249, [R1+0x2a8] ;  /* 0x0002a80001f97983 */ /* 0x000f280000300800 */
[----:B------:R-:W-:Y:S04]  /*e4670*/  @P6 STG.E desc[UR60][R244.64], R251 ;  /* 0x000000fbf4006986 */ /* 0x000fe8000c10193c */
[----:B------:R1:W-:Y:S04]  /*e4680*/  @P4 STG.E desc[UR60][R242.64], R250 ;  /* 0x000000faf2004986 */ /* 0x0003e8000c10193c */
[----:B------:R-:W4:Y:S01]  /*e4690*/  LDL.LU R248, [R1+0xaa8] ;  /* 0x000aa80001f87983 */ /* 0x000f220000300800 */
[----:B--2---:R-:W-:-:S03]  /*e46a0*/  ISETP.LT.AND P4, PT, R13, R197, !P2 ;  /* 0x000000c50d00720c */ /* 0x004fc60005781270 */
[----:B-1----:R-:W2:Y:S04]  /*e46b0*/  LDL.LU R250, [R1+0x6a8] ;  /* 0x0006a80001fa7983 */ /* 0x002ea80000300800 */
[----:B------:R-:W4:Y:S04]  /*e46c0*/  LDL.LU R197, [R1+0xea8] ;  /* 0x000ea80001c57983 */ /* 0x000f280000300800 */
[----:B------:R-:W2:Y:S01]  /*e46d0*/  LDL.LU R237, [R1+0x1298] ;  /* 0x0012980001ed7983 */ /* 0x000ea20000300800 */
[----:B------:R-:W-:-:S03]  /*e46e0*/  IMAD.WIDE R244, R0, 0x4, R6 ;  /* 0x0000000400f47825 */ /* 0x000fc600078e0206 */
[----:B------:R-:W4:Y:S01]  /*e46f0*/  LDL.LU R251, [R1+0x1a9c] ;  /* 0x001a9c0001fb7983 */ /* 0x000f220000300800 */
[----:B---3--:R-:W-:Y:S02]  /*e4700*/  ISETP.LT.AND P3, PT, R15, R246, !P3 ;  /* 0x000000f60f00720c */ /* 0x008fe40005f61270 */
[----:B------:R-:W-:Y:S01]  /*e4710*/  ISETP.LT.AND P6, PT, R11, R232, !P2 ;  /* 0x000000e80b00720c */ /* 0x000fe200057c1270 */
[----:B------:R-:W-:Y:S01]  /*e4720*/  IMAD.WIDE R242, R0, 0x4, R8 ;  /* 0x0000000400f27825 */ /* 0x000fe200078e0208 */
[----:B------:R-:W1:Y:S01]  /*e4730*/  LDC.64 R232, c[0x0][0x228] ;  /* 0x00008a00ffe87b82 */ /* 0x000e620000000a00 */
[----:B------:R3:W-:Y:S02]  /*e4740*/  @P5 STG.E desc[UR60][R244.64], R252 ;  /* 0x000000fcf4005986 */ /* 0x0007e4000c10193c */
[----:B------:R-:W-:-:S05]  /*e4750*/  VIADD R16, R10, 0x156 ;  /* 0x000001560a107836 */ /* 0x000fca0000000000 */
[----:B------:R-:W1:Y:S01]  /*e4760*/  LDC R246, c[0x0][0x228] ;  /* 0x00008a00fff67b82 */ /* 0x000e620000000800 */
[----:B---3--:R-:W3:Y:S01]  /*e4770*/  LDL.LU R252, [R1+0x169c] ;  /* 0x00169c0001fc7983 */ /* 0x008ee20000300800 */
[----:B------:R-:W-:-:S03]  /*e4780*/  IMAD.WIDE R244, R14, 0x4, R2 ;  /* 0x000000040ef47825 */ /* 0x000fc600078e0202 */
[----:B--2---:R2:W-:Y:S04]  /*e4790*/  @P3 STG.E desc[UR60][R242.64], R237 ;  /* 0x000000edf2003986 */ /* 0x0045e8000c10193c */
[----:B----4-:R4:W-:Y:S01]  /*e47a0*/  @P6 STG.E desc[UR60][R244.64], R197 ;  /* 0x000000c5f4006986 */ /* 0x0109e2000c10193c */
[----:B--2---:R-:W-:Y:S01]  /*e47b0*/  IMAD.WIDE R242, R14, 0x4, R4 ;  /* 0x000000040ef27825 */ /* 0x004fe200078e0204 */
[----:B------:R-:W-:Y:S01]  /*e47c0*/  ISETP.LT.AND P3, PT, R17, R247, !P2 ;  /* 0x000000f71100720c */ /* 0x000fe20005761270 */
[----:B----4-:R-:W2:Y:S03]  /*e47d0*/  LDC R197, c[0x0][0x228] ;  /* 0x00008a00ffc57b82 */ /* 0x010ea60000000800 */
[----:B------:R4:W-:Y:S01]  /*e47e0*/  @P4 STG.E desc[UR60][R242.64], R249 ;  /* 0x000000f9f2004986 */ /* 0x0009e2000c10193c */
[----:B------:R-:W-:Y:S01]  /*e47f0*/  ISETP.GE.AND P5, PT, R16, R241, PT ;  /* 0x000000f11000720c */ /* 0x000fe20003fa6270 */
[C---:B------:R-:W-:Y:S01]  /*e4800*/  IMAD.WIDE R244, R14.reuse, 0x4, R6 ;  /* 0x000000040ef47825 */ /* 0x040fe200078e0206 */
[----:B------:R-:W-:-:S02]  /*e4810*/  IADD3 R0, R14, R235, RZ ;  /* 0x000000eb0e007210 */ /* 0x000fc40007ffe0ff */
[----:B------:R-:W2:Y:S01]  /*e4820*/  LDC R247, c[0x0][0x228] ;  /* 0x00008a00fff77b82 */ /* 0x000ea20000000800 */
[----:B----4-:R-:W4:Y:S01]  /*e4830*/  LDL.LU R249, [R1+0x1ebc] ;  /* 0x001ebc0001f97983 */ /* 0x010f220000300800 */
[----:B------:R-:W-:Y:S01]  /*e4840*/  ISETP.LT.AND P2, PT, R15, R239, !P2 ;  /* 0x000000ef0f00720c */ /* 0x000fe20005741270 */
[----:B------:R-:W-:-:S05]  /*e4850*/  IMAD.WIDE R242, R14, 0x4, R8 ;  /* 0x000000040ef27825 */ /* 0x000fca00078e0208 */
[----:B------:R-:W2:Y:S01]  /*e4860*/  LDC R239, c[0x0][0x248] ;  /* 0x00009200ffef7b82 */ /* 0x000ea20000000800 */
[----:B------:R-:W-:Y:S02]  /*e4870*/  ISETP.LT.AND P6, PT, R11, R236, !P5 ;  /* 0x000000ec0b00720c */ /* 0x000fe40006fc1270 */
[----:B------:R-:W-:Y:S01]  /*e4880*/  ISETP.LT.AND P4, PT, R13, R199, !P5 ;  /* 0x000000c70d00720c */ /* 0x000fe20006f81270 */
[----:B------:R-:W-:Y:S01]  /*e4890*/  VIADD R16, R10, 0x157 ;  /* 0x000001570a107836 */ /* 0x000fe20000000000 */
[----:B------:R1:W-:Y:S03]  /*e48a0*/  @P3 STG.E desc[UR60][R244.64], R248 ;  /* 0x000000f8f4003986 */ /* 0x0003e6000c10193c */
[----:B------:R-:W4:Y:S08]  /*e48b0*/  LDC R241, c[0x0][0x228] ;  /* 0x00008a00fff17b82 */ /* 0x000f300000000800 */
[----:B------:R-:W4:Y:S08]  /*e48c0*/  LDC.64 R236, c[0x0][0x228] ;  /* 0x00008a00ffec7b82 */ /* 0x000f300000000a00 */
[----:B------:R-:W4:Y:S01]  /*e48d0*/  LDC R199, c[0x0][0x228] ;  /* 0x00008a00ffc77b82 */ /* 0x000f220000000800 */
[----:B-1----:R-:W-:-:S07]  /*e48e0*/  ISETP.GE.AND P3, PT, R16, R233, PT ;  /* 0x000000e91000720c */ /* 0x002fce0003f66270 */
[----:B------:R-:W1:Y:S01]  /*e48f0*/  LDC R233, c[0x0][0x248] ;  /* 0x00009200ffe97b82 */ /* 0x000e620000000800 */
[C---:B------:R-:W-:Y:S01]  /*e4900*/  IMAD.WIDE R244, R0.reuse, 0x4, R2 ;  /* 0x0000000400f47825 */ /* 0x040fe200078e0202 */
[----:B------:R2:W-:Y:S04]  /*e4910*/  @P2 STG.E desc[UR60][R242.64], R250 ;  /* 0x000000faf2002986 */ /* 0x0005e8000c10193c */
[----:B------:R2:W-:Y:S02]  /*e4920*/  @P6 STG.E desc[UR60][R244.64], R251 ;  /* 0x000000fbf4006986 */ /* 0x0005e4000c10193c */
[C---:B--2---:R-:W-:Y:S02]  /*e4930*/  IMAD.WIDE R242, R0.reuse, 0x4, R4 ;  /* 0x0000000400f27825 */ /* 0x044fe400078e0204 */
[----:B------:R-:W2:Y:S04]  /*e4940*/  LDL.LU R250, [R1+0x2ac] ;  /* 0x0002ac0001fa7983 */ /* 0x000ea80000300800 */
[----:B------:R-:W2:Y:S01]  /*e4950*/  LDL.LU R248, [R1+0xaac] ;  /* 0x000aac0001f87983 */ /* 0x000ea20000300800 */
[----:B------:R-:W-:-:S02]  /*e4960*/  IADD3 R14, R0, R239, RZ ;  /* 0x000000ef000e7210 */ /* 0x000fc40007ffe0ff */
[----:B------:R-:W-:Y:S01]  /*e4970*/  ISETP.LT.AND P2, PT, R17, R246, !P5 ;  /* 0x000000f61100720c */ /* 0x000fe20006f41270 */
[----:B------:R-:W-:Y:S01]  /*e4980*/  IMAD.WIDE R244, R0, 0x4, R6 ;  /* 0x0000000400f47825 */ /* 0x000fe200078e0206 */
[----:B------:R-:W1:Y:S01]  /*e4990*/  LDC R246, c[0x0][0x228] ;  /* 0x00008a00fff67b82 */ /* 0x000e620000000800 */
[----:B---3--:R3:W-:Y:S01]  /*e49a0*/  @P4 STG.E desc[UR60][R242.64], R252 ;  /* 0x000000fcf2004986 */ /* 0x0087e2000c10193c */
[----:B------:R-:W-:-:S03]  /*e49b0*/  ISETP.LT.AND P4, PT, R13, R197, !P3 ;  /* 0x000000c50d00720c */ /* 0x000fc60005f81270 */
[----:B---3--:R-:W3:Y:S04]  /*e49c0*/  LDL.LU R252, [R1+0x6ac] ;  /* 0x0006ac0001fc7983 */ /* 0x008ee80000300800 */
[----:B------:R-:W2:Y:S04]  /*e49d0*/  LDL.LU R197, [R1+0xeac] ;  /* 0x000eac0001c57983 */ /* 0x000ea80000300800 */
[----:B------:R-:W3:Y:S04]  /*e49e0*/  LDL.LU R239, [R1+0x129c] ;  /* 0x00129c0001ef7983 */ /* 0x000ee80000300800 */
[----:B------:R-:W2:Y:S04]  /*e49f0*/  LDL.LU R251, [R1+0x1aa0] ;  /* 0x001aa00001fb7983 */ /* 0x000ea80000300800 */
[----:B----4-:R4:W-:Y:S04]  /*e4a00*/  @P2 STG.E desc[UR60][R244.64], R249 ;  /* 0x000000f9f4002986 */ /* 0x0109e8000c10193c */
[----:B----4-:R-:W4:Y:S01]  /*e4a10*/  LDL.LU R249, [R1+0x16a0] ;  /* 0x0016a00001f97983 */ /* 0x010f220000300800 */
[----:B------:R-:W-:-:S02]  /*e4a20*/  ISETP.LT.AND P5, PT, R15, R241, !P5 ;  /* 0x000000f10f00720c */ /* 0x000fc40006fa1270 */
[----:B------:R-:W-:Y:S01]  /*e4a30*/  ISETP.LT.AND P6, PT, R11, R234, !P3 ;  /* 0x000000ea0b00720c */ /* 0x000fe20005fc1270 */
[----:B------:R-:W-:-:S04]  /*e4a40*/  IMAD.WIDE R242, R0, 0x4, R8 ;  /* 0x0000000400f27825 */ /* 0x000fc800078e0208 */
[----:B------:R-:W-:-:S04]  /*e4a50*/  IMAD.WIDE R244, R14, 0x4, R2 ;  /* 0x000000040ef47825 */ /* 0x000fc800078e0202 */
[----:B------:R-:W-:Y:S01]  /*e4a60*/  VIADD R16, R10, 0x158 ;  /* 0x000001580a107836 */ /* 0x000fe20000000000 */
[----:B------:R-:W2:Y:S08]  /*e4a70*/  LDC.64 R234, c[0x0][0x228] ;  /* 0x00008a00ffea7b82 */ /* 0x000eb00000000a00 */
[----:B------:R-:W2:Y:S01]  /*e4a80*/  LDC R241, c[0x0][0x228] ;  /* 0x00008a00fff17b82 */ /* 0x000ea20000000800 */
[----:B------:R-:W-:-:S07]  /*e4a90*/  ISETP.GE.AND P2, PT, R16, R237, PT ;  /* 0x000000ed1000720c */ /* 0x000fce0003f46270 */
[----:B------:R-:W2:Y:S01]  /*e4aa0*/  LDC R237, c[0x0][0x248] ;  /* 0x00009200ffed7b82 */ /* 0x000ea20000000800 */
[----:B-1----:R-:W-:Y:S01]  /*e4ab0*/  IADD3 R0, R14, R233, RZ ;  /* 0x000000e90e007210 */ /* 0x002fe20007ffe0ff */
[----:B------:R-:W-:-:S06]  /*e4ac0*/  VIADD R16, R10, 0x159 ;  /* 0x000001590a107836 */ /* 0x000fcc0000000000 */
[----:B------:R-:W1:Y:S01]  /*e4ad0*/  LDC R233, c[0x0][0x228] ;  /* 0x00008a00ffe97b82 */ /* 0x000e620000000800 */
[----:B---3--:R3:W-:Y:S01]  /*e4ae0*/  @P5 STG.E desc[UR60][R242.64], R239 ;  /* 0x000000eff2005986 */ /* 0x0087e2000c10193c */
[----:B------:R-:W-:-:S03]  /*e4af0*/  ISETP.LT.AND P5, PT, R17, R247, !P3 ;  /* 0x000000f71100720c */ /* 0x000fc60005fa1270 */
[----:B--2---:R2:W-:Y:S03]  /*e4b00*/  @P6 STG.E desc[UR60][R244.64], R197 ;  /* 0x000000c5f4006986 */ /* 0x0045e6000c10193c */
[----:B------:R-:W1:Y:S01]  /*e4b10*/  LDC R247, c[0x0][0x228] ;  /* 0x00008a00fff77b82 */ /* 0x000e620000000800 */
[----:B------:R-:W-:Y:S01]  /*e4b20*/  ISETP.LT.AND P3, PT, R15, R246, !P3 ;  /* 0x000000f60f00720c */ /* 0x000fe20005f61270 */
[----:B---3--:R-:W-:-:S06]  /*e4b30*/  IMAD.WIDE R242, R14, 0x4, R4 ;  /* 0x000000040ef27825 */ /* 0x008fcc00078e0204 */
[----:B--2---:R-:W2:Y:S01]  /*e4b40*/  LDC R197, c[0x0][0x228] ;  /* 0x00008a00ffc57b82 */ /* 0x004ea20000000800 */
[----:B------:R-:W-:Y:S01]  /*e4b50*/  ISETP.LT.AND P6, PT, R11, R238, !P2 ;  /* 0x000000ee0b00720c */ /* 0x000fe200057c1270 */
[----:B------:R-:W-:Y:S01]  /*e4b60*/  IMAD.WIDE R244, R14, 0x4, R6 ;  /* 0x000000040ef47825 */ /* 0x000fe200078e0206 */
[----:B------:R3:W-:Y:S01]  /*e4b70*/  @P4 STG.E desc[UR60][R242.64], R250 ;  /* 0x000000faf2004986 */ /* 0x0007e2000c10193c */
[----:B------:R-:W-:-:S04]  /*e4b80*/  ISETP.LT.AND P4, PT, R13, R199, !P2 ;  /* 0x000000c70d00720c */ /* 0x000fc80005781270 */
[----:B------:R-:W2:Y:S08]  /*e4b90*/  LDC R246, c[0x0][0x228] ;  /* 0x00008a00fff67b82 */ /* 0x000eb00000000800 */
[----:B------:R-:W2:Y:S01]  /*e4ba0*/  LDC.64 R238, c[0x0][0x228] ;  /* 0x00008a00ffee7b82 */ /* 0x000ea20000000a00 */
[----:B---3--:R-:W3:Y:S01]  /*e4bb0*/  LDL.LU R250, [R1+0x1ec0] ;  /* 0x001ec00001fa7983 */ /* 0x008ee20000300800 */
[----:B------:R-:W-:-:S03]  /*e4bc0*/  IMAD.WIDE R242, R14, 0x4, R8 ;  /* 0x000000040ef27825 */ /* 0x000fc600078e0208 */
[----:B------:R1:W-:Y:S01]  /*e4bd0*/  @P5 STG.E desc[UR60][R244.64], R248 ;  /* 0x000000f8f4005986 */ /* 0x0003e2000c10193c */
[----:B------:R-:W-:Y:S02]  /*e4be0*/  ISETP.GE.AND P5, PT, R16, R235, PT ;  /* 0x000000eb1000720c */ /* 0x000fe40003fa6270 */
[----:B------:R-:W-:Y:S01]  /*e4bf0*/  IADD3 R14, R0, R237, RZ ;  /* 0x000000ed000e7210 */ /* 0x000fe20007ffe0ff */
[----:B------:R-:W3:Y:S01]  /*e4c00*/  LDC R235, c[0x0][0x248] ;  /* 0x00009200ffeb7b82 */ /* 0x000ee20000000800 */
[----:B------:R1:W-:Y:S01]  /*e4c10*/  @P3 STG.E desc[UR60][R242.64], R252 ;  /* 0x000000fcf2003986 */ /* 0x0003e2000c10193c */
[----:B------:R-:W-:Y:S02]  /*e4c20*/  ISETP.LT.AND P3, PT, R17, R241, !P2 ;  /* 0x000000f11100720c */ /* 0x000fe40005761270 */
[----:B-1----:R-:W-:-:S04]  /*e4c30*/  ISETP.LT.AND P2, PT, R15, R247, !P2 ;  /* 0x000000f70f00720c */ /* 0x002fc80005741270 */
[----:B------:R-:W1:Y:S01]  /*e4c40*/  LDC R241, c[0x0][0x228] ;  /* 0x00008a00fff17b82 */ /* 0x000e620000000800 */
[----:B------:R-:W-:-:S07]  /*e4c50*/  IMAD.WIDE R244, R0, 0x4, R2 ;  /* 0x0000000400f47825 */ /* 0x000fce00078e0202 */
[----:B------:R-:W1:Y:S01]  /*e4c60*/  LDC R248, c[0x0][0x228] ;  /* 0x00008a00fff87b82 */ /* 0x000e620000000800 */
[----:B------:R-:W-:Y:S01]  /*e4c70*/  IMAD.WIDE R242, R0, 0x4, R4 ;  /* 0x0000000400f27825 */ /* 0x000fe200078e0204 */
[----:B------:R-:W3:Y:S04]  /*e4c80*/  LDL.LU R252, [R1+0x6b0] ;  /* 0x0006b00001fc7983 */ /* 0x000ee80000300800 */
[----:B------:R-:W-:Y:S04]  /*e4c90*/  @P6 STG.E desc[UR60][R244.64], R251 ;  /* 0x000000fbf4006986 */ /* 0x000fe8000c10193c */
[----:B----4-:R4:W-:Y:S04]  /*e4ca0*/  @P4 STG.E desc[UR60][R242.64], R249 ;  /* 0x000000f9f2004986 */ /* 0x0109e8000c10193c */
[----:B------:R-:W3:Y:S01]  /*e4cb0*/  LDL.LU R247, [R1+0xeb0] ;  /* 0x000eb00001f77983 */ /* 0x000ee20000300800 */
[----:B--2---:R-:W-:-:S03]  /*e4cc0*/  ISETP.LT.AND P4, PT, R13, R197, !P5 ;  /* 0x000000c50d00720c */ /* 0x004fc60006f81270 */
[----:B----4-:R-:W2:Y:S04]  /*e4cd0*/  LDL.LU R249, [R1+0xab0] ;  /* 0x000ab00001f97983 */ /* 0x010ea80000300800 */
[----:B------:R-:W4:Y:S04]  /*e4ce0*/  LDL.LU R197, [R1+0x12a0] ;  /* 0x0012a00001c57983 */ /* 0x000f280000300800 */
[----:B------:R-:W2:Y:S01]  /*e4cf0*/  LDL.LU R237, [R1+0x12b0] ;  /* 0x0012b00001ed7983 */ /* 0x000ea20000300800 */
[----:B------:R-:W-:-:S03]  /*e4d00*/  IMAD.WIDE R244, R0, 0x4, R6 ;  /* 0x0000000400f47825 */ /* 0x000fc600078e0206 */
[----:B------:R-:W4:Y:S01]  /*e4d10*/  LDL.LU R251, [R1+0x1aa4] ;  /* 0x001aa40001fb7983 */ /* 0x000f220000300800 */
[----:B------:R-:W-:Y:S01]  /*e4d20*/  ISETP.LT.AND P6, PT, R11, R198, !P5 ;  /* 0x000000c60b00720c */ /* 0x000fe20006fc1270 */
[----:B------:R-:W-:Y:S01]  /*e4d30*/  IMAD.WIDE R242, R0, 0x4, R8 ;  /* 0x0000000400f27825 */ /* 0x000fe200078e0208 */
[----:B------:R-:W1:Y:S01]  /*e4d40*/  LDC.64 R198, c[0x0][0x228] ;  /* 0x00008a00ffc67b82 */ /* 0x000e620000000a00 */
[----:B---3--:R3:W-:Y:S04]  /*e4d50*/  @P3 STG.E desc[UR60][R244.64], R250 ;  /* 0x000000faf4003986 */ /* 0x0087e8000c10193c */
[----:B---3--:R-:W3:Y:S01]  /*e4d60*/  LDL.LU R250, [R1+0x16a4] ;  /* 0x0016a40001fa7983 */ /* 0x008ee20000300800 */
[----:B------:R-:W-:-:S03]  /*e4d70*/  IMAD.WIDE R244, R14, 0x4, R2 ;  /* 0x000000040ef47825 */ /* 0x000fc600078e0202 */
[----:B--2---:R2:W-:Y:S04]  /*e4d80*/  @P2 STG.E desc[UR60][R242.64], R237 ;  /* 0x000000edf2002986 */ /* 0x0045e8000c10193c */
[----:B----4-:R4:W-:Y:S01]  /*e4d90*/  @P6 STG.E desc[UR60][R244.64], R197 ;  /* 0x000000c5f4006986 */ /* 0x0109e2000c10193c */
[----:B--2---:R-:W-:-:S04]  /*e4da0*/  IMAD.WIDE R242, R14, 0x4, R4 ;  /* 0x000000040ef27825 */ /* 0x004fc800078e0204 */
[----:B------:R-:W-:Y:S01]  /*e4db0*/  VIADD R16, R10, 0x15a ;  /* 0x0000015a0a107836 */ /* 0x000fe20000000000 */
[----:B----4-:R-:W2:Y:S08]  /*e4dc0*/  LDC R197, c[0x0][0x228] ;  /* 0x00008a00ffc57b82 */ /* 0x010eb00000000800 */
[----:B------:R-:W4:Y:S01]  /*e4dd0*/  LDC R237, c[0x0][0x248] ;  /* 0x00009200ffed7b82 */ /* 0x000f220000000800 */
[----:B------:R1:W-:Y:S04]  /*e4de0*/  @P4 STG.E desc[UR60][R242.64], R252 ;  /* 0x000000fcf2004986 */ /* 0x0003e8000c10193c */
[----:B-1----:R-:W2:Y:S01]  /*e4df0*/  LDL.LU R252, [R1+0x1ec4] ;  /* 0x001ec40001fc7983 */ /* 0x002ea20000300800 */
[----:B------:R-:W-:-:S02]  /*e4e00*/  ISETP.LT.AND P2, PT, R17, R246, !P5 ;  /* 0x000000f61100720c */ /* 0x000fc40006f41270 */
[----:B------:R-:W-:Y:S02]  /*e4e10*/  ISETP.LT.AND P5, PT, R15, R241, !P5 ;  /* 0x000000f10f00720c */ /* 0x000fe40006fa1270 */
[----:B------:R-:W-:Y:S01]  /*e4e20*/  ISETP.GE.AND P3, PT, R16, R239, PT ;  /* 0x000000ef1000720c */ /* 0x000fe20003f66270 */
[C---:B------:R-:W-:Y:S01]  /*e4e30*/  IMAD.WIDE R244, R14.reuse, 0x4, R6 ;  /* 0x000000040ef47825 */ /* 0x040fe200078e0206 */
[----:B------:R-:W-:-:S03]  /*e4e40*/  IADD3 R0, R14, R235, RZ ;  /* 0x000000eb0e007210 */ /* 0x000fc60007ffe0ff */
[----:B------:R-:W-:Y:S01]  /*e4e50*/  IMAD.WIDE R242, R14, 0x4, R8 ;  /* 0x000000040ef27825 */ /* 0x000fe200078e0208 */
[----:B------:R-:W-:Y:S02]  /*e4e60*/  ISETP.LT.AND P6, PT, R11, R240, !P3 ;  /* 0x000000f00b00720c */ /* 0x000fe40005fc1270 */
[----:B------:R-:W-:Y:S01]  /*e4e70*/  ISETP.LT.AND P4, PT, R13, R233, !P3 ;  /* 0x000000e90d00720c */ /* 0x000fe20005f81270 */
[----:B------:R-:W-:Y:S01]  /*e4e80*/  VIADD R16, R10, 0x15b ;  /* 0x0000015b0a107836 */ /* 0x000fe20000000000 */
[----:B------:R-:W1:Y:S08]  /*e4e90*/  LDC R246, c[0x0][0x228] ;  /* 0x00008a00fff67b82 */ /* 0x000e700000000800 */
[----:B------:R-:W1:Y:S01]  /*e4ea0*/  LDC R239, c[0x0][0x228] ;  /* 0x00008a00ffef7b82 */ /* 0x000e620000000800 */
[----:B------:R4:W-:Y:S04]  /*e4eb0*/  @P2 STG.E desc[UR60][R244.64], R247 ;  /* 0x000000f7f4002986 */ /* 0x0009e8000c10193c */
[----:B------:R4:W-:Y:S01]  /*e4ec0*/  @P5 STG.E desc[UR60][R242.64], R249 ;  /* 0x000000f9f2005986 */ /* 0x0009e2000c10193c */
[----:B------:R-:W-:-:S02]  /*e4ed0*/  ISETP.GE.AND P2, PT, R16, R199, PT ;  /* 0x000000c71000720c */ /* 0x000fc40003f46270 */
[----:B------:R-:W-:Y:S02]  /*e4ee0*/  ISETP.LT.AND P5, PT, R17, R248, !P3 ;  /* 0x000000f81100720c */ /* 0x000fe40005fa1270 */
[C---:B----4-:R-:W-:Y:S01]  /*e4ef0*/  IADD3 R14, R0.reuse, R237, RZ ;  /* 0x000000ed000e7210 */ /* 0x050fe20007ffe0ff */
[----:B------:R-:W4:Y:S08]  /*e4f00*/  LDC.64 R240, c[0x0][0x228] ;  /* 0x00008a00fff07b82 */ /* 0x000f300000000a00 */
[----:B------:R-:W4:Y:S08]  /*e4f10*/  LDC R247, c[0x0][0x228] ;  /* 0x00008a00fff77b82 */ /* 0x000f300000000800 */
[----:B------:R-:W4:Y:S08]  /*e4f20*/  LDC R199, c[0x0][0x228] ;  /* 0x00008a00ffc77b82 */ /* 0x000f300000000800 */
[----:B------:R-:W4:Y:S01]  /*e4f30*/  LDC R235, c[0x0][0x248] ;  /* 0x00009200ffeb7b82 */ /* 0x000f220000000800 */
[----:B------:R-:W-:-:S04]  /*e4f40*/  IMAD.WIDE R244, R0, 0x4, R2 ;  /* 0x0000000400f47825 */ /* 0x000fc800078e0202 */
[C---:B------:R-:W-:Y:S01]  /*e4f50*/  IMAD.WIDE R242, R0.reuse, 0x4, R4 ;  /* 0x0000000400f27825 */ /* 0x040fe200078e0204 */
[----:B------:R-:W4:Y:S04]  /*e4f60*/  LDL.LU R249, [R1+0x6b4] ;  /* 0x0006b40001f97983 */ /* 0x000f280000300800 */
[----:B------:R1:W-:Y:S04]  /*e4f70*/  @P6 STG.E desc[UR60][R244.64], R251 ;  /* 0x000000fbf4006986 */ /* 0x0003e8000c10193c */
[----:B------:R-:W4:Y:S01]  /*e4f80*/  LDL.LU R248, [R1+0xeb4] ;  /* 0x000eb40001f87983 */ /* 0x000f220000300800 */
[----:B-1----:R-:W-:-:S03]  /*e4f90*/  IMAD.WIDE R244, R0, 0x4, R6 ;  /* 0x0000000400f47825 */ /* 0x002fc600078e0206 */
[----:B---3--:R1:W-:Y:S01]  /*e4fa0*/  @P4 STG.E desc[UR60][R242.64], R250 ;  /* 0x000000faf2004986 */ /* 0x0083e2000c10193c */
[----:B--2---:R-:W-:-:S03]  /*e4fb0*/  ISETP.LT.AND P4, PT, R13, R197, !P2 ;  /* 0x000000c50d00720c */ /* 0x004fc60005781270 */
[----:B-1----:R-:W2:Y:S04]  /*e4fc0*/  LDL.LU R250, [R1+0xab4] ;  /* 0x000ab40001fa7983 */ /* 0x002ea80000300800 */
[----:B------:R-:W3:Y:S04]  /*e4fd0*/  LDL.LU R197, [R1+0x12a4] ;  /* 0x0012a40001c57983 */ /* 0x000ee80000300800 */
[----:B------:R-:W2:Y:S04]  /*e4fe0*/  LDL.LU R237, [R1+0x12b4] ;  /* 0x0012b40001ed7983 */ /* 0x000ea80000300800 */
[----:B------:R-:W3:Y:S04]  /*e4ff0*/  LDL.LU R251, [R1+0x1aa8] ;  /* 0x001aa80001fb7983 */ /* 0x000ee80000300800 */
[----:B------:R1:W-:Y:S04]  /*e5000*/  @P5 STG.E desc[UR60][R244.64], R252 ;  /* 0x000000fcf4005986 */ /* 0x0003e8000c10193c */
[----:B-1----:R-:W3:Y:S01]  /*e5010*/  LDL.LU R252, [R1+0x16a8] ;  /* 0x0016a80001fc7983 */ /* 0x002ee20000300800 */
[----:B------:R-:W-:-:S02]  /*e5020*/  ISETP.LT.AND P3, PT, R15, R246, !P3 ;  /* 0x000000f60f00720c */ /* 0x000fc40005f61270 */
[----:B------:R-:W-:Y:S01]  /*e5030*/  ISETP.LT.AND P6, PT, R11, R232, !P2 ;  /* 0x000000e80b00720c */ /* 0x000fe200057c1270 */
[----:B------:R-:W-:-:S04]  /*e5040*/  IMAD.WIDE R242, R0, 0x4, R8 ;  /* 0x0000000400f27825 */ /* 0x000fc800078e0208 */
[----:B------:R-:W-:Y:S01]  /*e5050*/  IMAD.WIDE R244, R14, 0x4, R2 ;  /* 0x000000040ef47825 */ /* 0x000fe200078e0202 */
[----:B------:R-:W1:Y:S03]  /*e5060*/  LDC.64 R232, c[0x0][0x228] ;  /* 0x00008a00ffe87b82 */ /* 0x000e660000000a00 */
[----:B------:R-:W-:-:S05]  /*e5070*/  VIADD R16, R10, 0x15c ;  /* 0x0000015c0a107836 */ /* 0x000fca0000000000 */
[----:B------:R-:W1:Y:S01]  /*e5080*/  LDC R246, c[0x0][0x228] ;  /* 0x00008a00fff67b82 */ /* 0x000e620000000800 */
[----:B----4-:R-:W-:Y:S02]  /*e5090*/  ISETP.GE.AND P5, PT, R16, R241, PT ;  /* 0x000000f11000720c */ /* 0x010fe40003fa6270 */
[----:B------:R-:W-:Y:S01]  /*e50a0*/  IADD3 R0, R14, R235, RZ ;  /* 0x000000eb0e007210 */ /* 0x000fe20007ffe0ff */
[----:B------:R-:W-:-:S04]  /*e50b0*/  VIADD R16, R10, 0x15d ;  /* 0x0000015d0a107836 */ /* 0x000fc80000000000 */
[----:B------:R-:W4:Y:S01]  /*e50c0*/  LDC R241, c[0x0][0x228] ;  /* 0x00008a00fff17b82 */ /* 0x000f220000000800 */
[----:B--2---:R2:W-:Y:S01]  /*e50d0*/  @P3 STG.E desc[UR60][R242.64], R237 ;  /* 0x000000edf2003986 */ /* 0x0045e2000c10193c */
[----:B------:R-:W-:-:S03]  /*e50e0*/  ISETP.LT.AND P3, PT, R17, R247, !P2 ;  /* 0x000000f71100720c */ /* 0x000fc60005761270 */
[----:B---3--:R3:W-:Y:S01]  /*e50f0*/  @P6 STG.E desc[UR60][R244.64], R197 ;  /* 0x000000c5f4006986 */ /* 0x0087e2000c10193c */
[----:B------:R-:W-:Y:S02]  /*e5100*/  ISETP.LT.AND P2, PT, R15, R239, !P2 ;  /* 0x000000ef0f00720c */ /* 0x000fe40005741270 */
[----:B------:R-:W4:Y:S08]  /*e5110*/  LDC R247, c[0x0][0x228] ;  /* 0x00008a00fff77b82 */ /* 0x000f300000000800 */
[----:B------:R-:W4:Y:S01]  /*e5120*/  LDC R239, c[0x0][0x248] ;  /* 0x00009200ffef7b82 */ /* 0x000f220000000800 */
[----:B--2---:R-:W-:-:S07]  /*e5130*/  IMAD.WIDE R242, R14, 0x4, R4 ;  /* 0x000000040ef27825 */ /* 0x004fce00078e0204 */
[----:B---3--:R-:W2:Y:S01]  /*e5140*/  LDC R197, c[0x0][0x228] ;  /* 0x00008a00ffc57b82 */ /* 0x008ea20000000800 */
[----:B------:R3:W-:Y:S01]  /*e5150*/  @P4 STG.E desc[UR60][R242.64], R249 ;  /* 0x000000f9f2004986 */ /* 0x0007e2000c10193c */
[----:B------:R-:W-:Y:S02]  /*e5160*/  ISETP.LT.AND P6, PT, R11, R236, !P5 ;  /* 0x000000ec0b00720c */ /* 0x000fe40006fc1270 */
[----:B------:R-:W-:Y:S01]  /*e5170*/  ISETP.LT.AND P4, PT, R13, R199, !P5 ;  /* 0x000000c70d00720c */ /* 0x000fe20006f81270 */
[----:B------:R-:W-:-:S03]  /*e5180*/  IMAD.WIDE R244, R14, 0x4, R6 ;  /* 0x000000040ef47825 */ /* 0x000fc600078e0206 */
[----:B------:R-:W2:Y:S08]  /*e5190*/  LDC.64 R236, c[0x0][0x228] ;  /* 0x00008a00ffec7b82 */ /* 0x000eb00000000a00 */
[----:B------:R-:W2:Y:S01]  /*e51a0*/  LDC R199, c[0x0][0x228] ;  /* 0x00008a00ffc77b82 */ /* 0x000ea20000000800 */
[----:B---3--:R-:W3:Y:S01]  /*e51b0*/  LDL.LU R249, [R1+0x1ec8] ;  /* 0x001ec80001f97983 */ /* 0x008ee20000300800 */
[----:B------:R-:W-:-:S03]  /*e51c0*/  IMAD.WIDE R242, R14, 0x4, R8 ;  /* 0x000000040ef27825 */ /* 0x000fc600078e0208 */
[----:B------:R4:W-:Y:S01]  /*e51d0*/  @P3 STG.E desc[UR60][R244.64], R248 ;  /* 0x000000f8f4003986 */ /* 0x0009e2000c10193c */
[----:B-1----:R-:W-:Y:S02]  /*e51e0*/  ISETP.GE.AND P3, PT, R16, R233, PT ;  /* 0x000000e91000720c */ /* 0x002fe40003f66270 */
[C---:B----4-:R-:W-:Y:S01]  /*e51f0*/  IADD3 R14, R0.reuse, R239, RZ ;  /* 0x000000ef000e7210 */ /* 0x050fe20007ffe0ff */
[----:B------:R-:W1:Y:S01]  /*e5200*/  LDC R233, c[0x0][0x248] ;  /* 0x00009200ffe97b82 */ /* 0x000e620000000800 */
[----:B------:R4:W-:Y:S01]  /*e5210*/  @P2 STG.E desc[UR60][R242.64], R250 ;  /* 0x000000faf2002986 */ /* 0x0009e2000c10193c */
[----:B------:R-:W-:-:S04]  /*e5220*/  IMAD.WIDE R244, R0, 0x4, R2 ;  /* 0x0000000400f47825 */ /* 0x000fc800078e0202 */
[----:B----4-:R-:W-:Y:S01]  /*e5230*/  IMAD.WIDE R242, R0, 0x4, R4 ;  /* 0x0000000400f27825 */ /* 0x010fe200078e0204 */
        /* <DEDUP_REMOVED lines=8> */
[----:B------:R-:W-:Y:S01]  /*e52c0*/  ISETP.LT.AND P2, PT, R17, R246, !P5 ;  /* 0x000000f61100720c */ /* 0x000fe20006f41270 */
[----:B------:R-:W-:-:S02]  /*e52d0*/  IMAD.WIDE R244, R0, 0x4, R6 ;  /* 0x0000000400f47825 */ /* 0x000fc400078e0206 */
[----:B------:R-:W4:Y:S01]  /*e52e0*/  LDL.LU R251, [R1+0x1aac] ;  /* 0x001aac0001fb7983 */ /* 0x000f220000300800 */
[----:B------:R-:W-:Y:S02]  /*e52f0*/  ISETP.LT.AND P5, PT, R15, R241, !P5 ;  /* 0x000000f10f00720c */ /* 0x000fe40006fa1270 */
[----:B------:R-:W-:Y:S01]  /*e5300*/  ISETP.LT.AND P6, PT, R11, R234, !P3 ;  /* 0x000000ea0b00720c */ /* 0x000fe20005fc1270 */
[----:B------:R-:W-:Y:S01]  /*e5310*/  IMAD.WIDE R242, R0, 0x4, R8 ;  /* 0x0000000400f27825 */ /* 0x000fe200078e0208 */
[----:B------:R-:W1:Y:S03]  /*e5320*/  LDC R246, c[0x0][0x228] ;  /* 0x00008a00fff67b82 */ /* 0x000e660000000800 */
[----:B------:R-:W-:-:S05]  /*e5330*/  VIADD R16, R10, 0x15e ;  /* 0x0000015e0a107836 */ /* 0x000fca0000000000 */
[----:B------:R-:W1:Y:S08]  /*e5340*/  LDC.64 R234, c[0x0][0x228] ;  /* 0x00008a00ffea7b82 */ /* 0x000e700000000a00 */
[----:B------:R-:W1:Y:S01]  /*e5350*/  LDC R241, c[0x0][0x228] ;  /* 0x00008a00fff17b82 */ /* 0x000e620000000800 */
[----:B---3--:R3:W-:Y:S04]  /*e5360*/  @P2 STG.E desc[UR60][R244.64], R249 ;  /* 0x000000f9f4002986 */ /* 0x0087e8000c10193c */
[----:B---3--:R-:W3:Y:S01]  /*e5370*/  LDL.LU R249, [R1+0x16ac] ;  /* 0x0016ac0001f97983 */ /* 0x008ee20000300800 */
[----:B------:R-:W-:-:S03]  /*e5380*/  IMAD.WIDE R244, R14, 0x4, R2 ;  /* 0x000000040ef47825 */ /* 0x000fc600078e0202 */
[----:B--2---:R2:W-:Y:S04]  /*e5390*/  @P5 STG.E desc[UR60][R242.64], R239 ;  /* 0x000000eff2005986 */ /* 0x0045e8000c10193c */
[----:B----4-:R4:W-:Y:S01]  /*e53a0*/  @P6 STG.E desc[UR60][R244.64], R197 ;  /* 0x000000c5f4006986 */ /* 0x0109e2000c10193c */
[----:B--2---:R-:W-:Y:S01]  /*e53b0*/  IMAD.WIDE R242, R14, 0x4, R4 ;  /* 0x000000040ef27825 */ /* 0x004fe200078e0204 */
[----:B------:R-:W-:Y:S02]  /*e53c0*/  ISETP.LT.AND P5, PT, R17, R247, !P3 ;  /* 0x000000f71100720c */ /* 0x000fe40005fa1270 */
[----:B------:R-:W-:Y:S01]  /*e53d0*/  ISETP.GE.AND P2, PT, R16, R237, PT ;  /* 0x000000ed1000720c */ /* 0x000fe20003f46270 */
[----:B------:R-:W2:Y:S08]  /*e53e0*/  LDC R247, c[0x0][0x228] ;  /* 0x00008a00fff77b82 */ /* 0x000eb00000000800 */
[----:B----4-:R-:W4:Y:S01]  /*e53f0*/  LDC R197, c[0x0][0x228] ;  /* 0x00008a00ffc57b82 */ /* 0x010f220000000800 */
[----:B------:R1:W-:Y:S07]  /*e5400*/  @P4 STG.E desc[UR60][R242.64], R250 ;  /* 0x000000faf2004986 */ /* 0x0003ee000c10193c */
[----:B------:R-:W4:Y:S01]  /*e5410*/  LDC R237, c[0x0][0x248] ;  /* 0x00009200ffed7b82 */ /* 0x000f220000000800 */
[----:B-1----:R-:W3:Y:S01]  /*e5420*/  LDL.LU R250, [R1+0x1ecc] ;  /* 0x001ecc0001fa7983 */ /* 0x002ee20000300800 */
        /* <DEDUP_REMOVED lines=16> */
[C---:B----4-:R-:W-:Y:S01]  /*e5530*/  IADD3 R14, R0.reuse, R237, RZ ;  /* 0x000000ed000e7210 */ /* 0x050fe20007ffe0ff */
[----:B------:R-:W2:Y:S08]  /*e5540*/  LDC R241, c[0x0][0x228] ;  /* 0x00008a00fff17b82 */ /* 0x000eb00000000800 */
[----:B------:R-:W4:Y:S01]  /*e5550*/  LDC R235, c[0x0][0x248] ;  /* 0x00009200ffeb7b82 */ /* 0x000f220000000800 */
[C---:B------:R-:W-:Y:S01]  /*e5560*/  IMAD.WIDE R242, R0.reuse, 0x4, R4 ;  /* 0x0000000400f27825 */ /* 0x040fe200078e0204 */
[----:B------:R-:W2:Y:S04]  /*e5570*/  LDL.LU R252, [R1+0x6bc] ;  /* 0x0006bc0001fc7983 */ /* 0x000ea80000300800 */
[----:B------:R1:W-:Y:S04]  /*e5580*/  @P6 STG.E desc[UR60][R244.64], R251 ;  /* 0x000000fbf4006986 */ /* 0x0003e8000c10193c */
[----:B------:R-:W2:Y:S01]  /*e5590*/  LDL.LU R247, [R1+0xebc] ;  /* 0x000ebc0001f77983 */ /* 0x000ea20000300800 */
[----:B------:R-:W2:Y:S01]  /*e55a0*/  LDC R248, c[0x0][0x228] ;  /* 0x00008a00fff87b82 */ /* 0x000ea20000000800 */
[----:B-1----:R-:W-:-:S02]  /*e55b0*/  IMAD.WIDE R244, R0, 0x4, R6 ;  /* 0x0000000400f47825 */ /* 0x002fc400078e0206 */
[----:B---3--:R1:W-:Y:S01]  /*e55c0*/  @P4 STG.E desc[UR60][R242.64], R249 ;  /* 0x000000f9f2004986 */ /* 0x0083e2000c10193c */
[----:B------:R-:W-:-:S03]  /*e55d0*/  ISETP.LT.AND P4, PT, R13, R197, !P5 ;  /* 0x000000c50d00720c */ /* 0x000fc60006f81270 */
[----:B-1----:R-:W3:Y:S04]  /*e55e0*/  LDL.LU R249, [R1+0xabc] ;  /* 0x000abc0001f97983 */ /* 0x002ee80000300800 */
[----:B------:R-:W2:Y:S04]  /*e55f0*/  LDL.LU R197, [R1+0x12ac] ;  /* 0x0012ac0001c57983 */ /* 0x000ea80000300800 */
[----:B------:R-:W3:Y:S04]  /*e5600*/  LDL.LU R237, [R1+0x12bc] ;  /* 0x0012bc0001ed7983 */ /* 0x000ee80000300800 */
        /* <DEDUP_REMOVED lines=9> */
[----:B----4-:R-:W-:Y:S01]  /*e56a0*/  IADD3 R0, R14, R235, RZ ;  /* 0x000000eb0e007210 */ /* 0x010fe20007ffe0ff */
[----:B------:R-:W-:Y:S01]  /*e56b0*/  VIADD R16, R10, 0x161 ;  /* 0x000001610a107836 */ /* 0x000fe20000000000 */
[----:B------:R-:W4:Y:S08]  /*e56c0*/  LDC R239, c[0x0][0x228] ;  /* 0x00008a00ffef7b82 */ /* 0x000f300000000800 */
[----:B------:R-:W4:Y:S01]  /*e56d0*/  LDC R235, c[0x0][0x248] ;  /* 0x00009200ffeb7b82 */ /* 0x000f220000000800 */
[----:B---3--:R3:W-:Y:S04]  /*e56e0*/  @P2 STG.E desc[UR60][R242.64], R237 ;  /* 0x000000edf2002986 */ /* 0x0087e8000c10193c */
[----:B--2---:R2:W-:Y:S01]  /*e56f0*/  @P6 STG.E desc[UR60][R244.64], R197 ;  /* 0x000000c5f4006986 */ /* 0x0045e2000c10193c */
[----:B------:R-:W-:-:S02]  /*e5700*/  ISETP.LT.AND P2, PT, R17, R246, !P5 ;  /* 0x000000f61100720c */ /* 0x000fc40006f41270 */
[----:B------:R-:W-:Y:S01]  /*e5710*/  ISETP.LT.AND P5, PT, R15, R241, !P5 ;  /* 0x000000f10f00720c */ /* 0x000fe20006fa1270 */
[C---:B---3--:R-:W-:Y:S01]  /*e5720*/  IMAD.WIDE R242, R14.reuse, 0x4, R4 ;  /* 0x000000040ef27825 */ /* 0x048fe200078e0204 */
[----:B--2---:R-:W2:Y:S08]  /*e5730*/  LDC R197, c[0x0][0x228] ;  /* 0x00008a00ffc57b82 */ /* 0x004eb00000000800 */
[----:B------:R-:W3:Y:S01]  /*e5740*/  LDC R237, c[0x0][0x248] ;  /* 0x00009200ffed7b82 */ /* 0x000ee20000000800 */
[----:B------:R-:W-:Y:S01]  /*e5750*/  ISETP.LT.AND P6, PT, R11, R240, !P3 ;  /* 0x000000f00b00720c */ /* 0x000fe20005fc1270 */
[----:B------:R-:W-:Y:S01]  /*e5760*/  IMAD.WIDE R244, R14, 0x4, R6 ;  /* 0x000000040ef47825 */ /* 0x000fe200078e0206 */
[----:B------:R1:W-:Y:S01]  /*e5770*/  @P4 STG.E desc[UR60][R242.64], R252 ;  /* 0x000000fcf2004986 */ /* 0x0003e2000c10193c */
[----:B------:R-:W-:-:S04]  /*e5780*/  ISETP.LT.AND P4, PT, R13, R233, !P3 ;  /* 0x000000e90d00720c */ /* 0x000fc80005f81270 */
[----:B------:R-:W4:Y:S08]  /*e5790*/  LDC R246, c[0x0][0x228] ;  /* 0x00008a00fff67b82 */ /* 0x000f300000000800 */
[----:B------:R-:W4:Y:S01]  /*e57a0*/  LDC.64 R240, c[0x0][0x228] ;  /* 0x00008a00fff07b82 */ /* 0x000f220000000a00 */
[----:B-1----:R-:W4:Y:S01]  /*e57b0*/  LDL.LU R252, [R1+0x1ee0] ;  /* 0x001ee00001fc7983 */ /* 0x002f220000300800 */
[----:B------:R-:W-:-:S03]  /*e57c0*/  IMAD.WIDE R242, R14, 0x4, R8 ;  /* 0x000000040ef27825 */ /* 0x000fc600078e0208 */
[----:B------:R1:W-:Y:S01]  /*e57d0*/  @P2 STG.E desc[UR60][R244.64], R247 ;  /* 0x000000f7f4002986 */ /* 0x0003e2000c10193c */
[----:B------:R-:W-:Y:S02]  /*e57e0*/  ISETP.GE.AND P2, PT, R16, R199, PT ;  /* 0x000000c71000720c */ /* 0x000fe40003f46270 */
[----:B------:R-:W4:Y:S01]  /*e57f0*/  LDC R199, c[0x0][0x228] ;  /* 0x00008a00ffc77b82 */ /* 0x000f220000000800 */
[----:B------:R3:W-:Y:S01]  /*e5800*/  @P5 STG.E desc[UR60][R242.64], R249 ;  /* 0x000000f9f2005986 */ /* 0x0007e2000c10193c */
[----:B------:R-:W-:Y:S01]  /*e5810*/  ISETP.LT.AND P5, PT, R17, R248, !P3 ;  /* 0x000000f81100720c */ /* 0x000fe20005fa1270 */
[C---:B-1----:R-:W-:Y:S01]  /*e5820*/  IMAD.WIDE R244, R0.reuse, 0x4, R2 ;  /* 0x0000000400f47825 */ /* 0x042fe200078e0202 */
[----:B---3--:R-:W-:-:S04]  /*e5830*/  IADD3 R14, R0, R237, RZ ;  /* 0x000000ed000e7210 */ /* 0x008fc80007ffe0ff */
[----:B------:R-:W1:Y:S01]  /*e5840*/  LDC R247, c[0x0][0x228] ;  /* 0x00008a00fff77b82 */ /* 0x000e620000000800 */
[----:B------:R-:W-:Y:S01]  /*e5850*/  IMAD.WIDE R242, R0, 0x4, R4 ;  /* 0x0000000400f27825 */ /* 0x000fe200078e0204 */
[----:B------:R-:W3:Y:S04]  /*e5860*/  LDL.LU R249, [R1+0x6c0] ;  /* 0x0006c00001f97983 */ /* 0x000ee80000300800 */
[----:B------:R-:W-:Y:S04]  /*e5870*/  @P6 STG.E desc[UR60][R244.64], R251 ;  /* 0x000000fbf4006986 */ /* 0x000fe8000c10193c */
[----:B------:R2:W-:Y:S04]  /*e5880*/  @P4 STG.E desc[UR60][R242.64], R250 ;  /* 0x000000faf2004986 */ /* 0x0005e8000c10193c */
[----:B------:R-:W3:Y:S01]  /*e5890*/  LDL.LU R248, [R1+0xec0] ;  /* 0x000ec00001f87983 */ /* 0x000ee20000300800 */
[----:B--2---:R-:W-:-:S03]  /*e58a0*/  ISETP.LT.AND P4, PT, R13, R197, !P2 ;  /* 0x000000c50d00720c */ /* 0x004fc60005781270 */
[----:B------:R-:W2:Y:S04]  /*e58b0*/  LDL.LU R250, [R1+0xac0] ;  /* 0x000ac00001fa7983 */ /* 0x000ea80000300800 */
[----:B------:R-:W3:Y:S04]  /*e58c0*/  LDL.LU R197, [R1+0x12c0] ;  /* 0x0012c00001c57983 */ /* 0x000ee80000300800 */
[----:B------:R-:W2:Y:S01]  /*e58d0*/  LDL.LU R237, [R1+0x16b0] ;  /* 0x0016b00001ed7983 */ /* 0x000ea20000300800 */
[----:B------:R-:W-:-:S03]  /*e58e0*/  IMAD.WIDE R244, R0, 0x4, R6 ;  /* 0x0000000400f47825 */ /* 0x000fc600078e0206 */
[----:B------:R-:W3:Y:S01]  /*e58f0*/  LDL.LU R251, [R1+0x1ed4] ;  /* 0x001ed40001fb7983 */ /* 0x000ee20000300800 */
[----:B----4-:R-:W-:Y:S02]  /*e5900*/  ISETP.LT.AND P3, PT, R15, R246, !P3 ;  /* 0x000000f60f00720c */ /* 0x010fe40005f61270 */
[----:B------:R-:W-:Y:S01]  /*e5910*/  ISETP.LT.AND P6, PT, R11, R232, !P2 ;  /* 0x000000e80b00720c */ /* 0x000fe200057c1270 */
[----:B------:R-:W-:Y:S01]  /*e5920*/  IMAD.WIDE R242, R0, 0x4, R8 ;  /* 0x0000000400f27825 */ /* 0x000fe200078e0208 */
[----:B------:R-:W4:Y:S01]  /*e5930*/  LDC.64 R232, c[0x0][0x228] ;  /* 0x00008a00ffe87b82 */ /* 0x000f220000000a00 */
[----:B------:R1:W-:Y:S02]  /*e5940*/  @P5 STG.E desc[UR60][R244.64], R252 ;  /* 0x000000fcf4005986 */ /* 0x0003e4000c10193c */
[----:B------:R-:W-:-:S05]  /*e5950*/  VIADD R16, R10, 0x162 ;  /* 0x000001620a107836 */ /* 0x000fca0000000000 */
[----:B------:R-:W4:Y:S01]  /*e5960*/  LDC R246, c[0x0][0x228] ;  /* 0x00008a00fff67b82 */ /* 0x000f220000000800 */
[----:B-1----:R-:W4:Y:S01]  /*e5970*/  LDL.LU R252, [R1+0x1ab4] ;  /* 0x001ab40001fc7983 */ /* 0x002f220000300800 */
[----:B------:R-:W-:-:S03]  /*e5980*/  IMAD.WIDE R244, R14, 0x4, R2 ;  /* 0x000000040ef47825 */ /* 0x000fc600078e0202 */
[----:B--2---:R1:W-:Y:S04]  /*e5990*/  @P3 STG.E desc[UR60][R242.64], R237 ;  /* 0x000000edf2003986 */ /* 0x0043e8000c10193c */
[----:B---3--:R2:W-:Y:S01]  /*e59a0*/  @P6 STG.E desc[UR60][R244.64], R197 ;  /* 0x000000c5f4006986 */ /* 0x0085e2000c10193c */
[----:B-1----:R-:W-:Y:S01]  /*e59b0*/  IMAD.WIDE R242, R14, 0x4, R4 ;  /* 0x000000040ef27825 */ /* 0x002fe200078e0204 */
[----:B------:R-:W-:Y:S01]  /*e59c0*/  ISETP.LT.AND P3, PT, R17, R247, !P2 ;  /* 0x000000f71100720c */ /* 0x000fe20005761270 */
[----:B--2---:R-:W1:Y:S03]  /*e59d0*/  LDC R197, c[0x0][0x228] ;  /* 0x00008a00ffc57b82 */ /* 0x004e660000000800 */
[----:B------:R2:W-:Y:S01]  /*e59e0*/  @P4 STG.E desc[UR60][R242.64], R249 ;  /* 0x000000f9f2004986 */ /* 0x0005e2000c10193c */
[----:B------:R-:W-:Y:S01]  /*e59f0*/  ISETP.GE.AND P5, PT, R16, R241, PT ;  /* 0x000000f11000720c */ /* 0x000fe20003fa6270 */
[C---:B------:R-:W-:Y:S01]  /*e5a00*/  IMAD.WIDE R244, R14.reuse, 0x4, R6 ;  /* 0x000000040ef47825 */ /* 0x040fe200078e0206 */
[----:B------:R-:W-:-:S02]  /*e5a10*/  IADD3 R0, R14, R235, RZ ;  /* 0x000000eb0e007210 */ /* 0x000fc40007ffe0ff */
[----:B------:R-:W3:Y:S01]  /*e5a20*/  LDC R247, c[0x0][0x228] ;  /* 0x00008a00fff77b82 */ /* 0x000ee20000000800 */
[----:B--2---:R-:W2:Y:S01]  /*e5a30*/  LDL.LU R249, [R1+0x1ee4] ;  /* 0x001ee40001f97983 */ /* 0x004ea20000300800 */
[----:B------:R-:W-:Y:S01]  /*e5a40*/  ISETP.LT.AND P2, PT, R15, R239, !P2 ;  /* 0x000000ef0f00720c */ /* 0x000fe20005741270 */
[----:B------:R-:W-:-:S05]  /*e5a50*/  IMAD.WIDE R242, R14, 0x4, R8 ;  /* 0x000000040ef27825 */ /* 0x000fca00078e0208 */
[----:B------:R-:W1:Y:S01]  /*e5a60*/  LDC R239, c[0x0][0x248] ;  /* 0x00009200ffef7b82 */ /* 0x000e620000000800 */
[----:B------:R-:W-:Y:S02]  /*e5a70*/  ISETP.LT.AND P6, PT, R11, R236, !P5 ;  /* 0x000000ec0b00720c */ /* 0x000fe40006fc1270 */
[----:B------:R-:W-:Y:S01]  /*e5a80*/  ISETP.LT.AND P4, PT, R13, R199, !P5 ;  /* 0x000000c70d00720c */ /* 0x000fe20006f81270 */
[----:B------:R-:W-:Y:S01]  /*e5a90*/  VIADD R16, R10, 0x163 ;  /* 0x000001630a107836 */ /* 0x000fe20000000000 */
[----:B------:R4:W-:Y:S03]  /*e5aa0*/  @P3 STG.E desc[UR60][R244.64], R248 ;  /* 0x000000f8f4003986 */ /* 0x0009e6000c10193c */
[----:B------:R-:W3:Y:S08]  /*e5ab0*/  LDC R241, c[0x0][0x228] ;  /* 0x00008a00fff17b82 */ /* 0x000ef00000000800 */
[----:B------:R-:W3:Y:S08]  /*e5ac0*/  LDC.64 R236, c[0x0][0x228] ;  /* 0x00008a00ffec7b82 */ /* 0x000ef00000000a00 */
[----:B------:R-:W3:Y:S01]  /*e5ad0*/  LDC R199, c[0x0][0x228] ;  /* 0x00008a00ffc77b82 */ /* 0x000ee20000000800 */
[----:B----4-:R-:W-:-:S07]  /*e5ae0*/  ISETP.GE.AND P3, PT, R16, R233, PT ;  /* 0x000000e91000720c */ /* 0x010fce0003f66270 */
[----:B------:R-:W4:Y:S01]  /*e5af0*/  LDC R233, c[0x0][0x248] ;  /* 0x00009200ffe97b82 */ /* 0x000f220000000800 */
[C---:B------:R-:W-:Y:S01]  /*e5b00*/  IMAD.WIDE R244, R0.reuse, 0x4, R2 ;  /* 0x0000000400f47825 */ /* 0x040fe200078e0202 */
[----:B------:R1:W-:Y:S04]  /*e5b10*/  @P2 STG.E desc[UR60][R242.64], R250 ;  /* 0x000000faf2002986 */ /* 0x0003e8000c10193c */
[----:B------:R1:W-:Y:S02]  /*e5b20*/  @P6 STG.E desc[UR60][R244.64], R251 ;  /* 0x000000fbf4006986 */ /* 0x0003e4000c10193c */
[C---:B-1----:R-:W-:Y:S02]  /*e5b30*/  IMAD.WIDE R242, R0.reuse, 0x4, R4 ;  /* 0x0000000400f27825 */ /* 0x042fe400078e0204 */
[----:B------:R-:W4:Y:S04]  /*e5b40*/  LDL.LU R250, [R1+0x6c4] ;  /* 0x0006c40001fa7983 */ /* 0x000f280000300800 */
[----:B------:R-:W4:Y:S01]  /*e5b50*/  LDL.LU R248, [R1+0xec4] ;  /* 0x000ec40001f87983 */ /* 0x000f220000300800 */
[----:B------:R-:W-:-:S02]  /*e5b60*/  IADD3 R14, R0, R239, RZ ;  /* 0x000000ef000e7210 */ /* 0x000fc40007ffe0ff */
[----:B------:R-:W-:Y:S01]  /*e5b70*/  ISETP.LT.AND P2, PT, R17, R246, !P5 ;  /* 0x000000f61100720c */ /* 0x000fe20006f41270 */
[----:B------:R-:W-:Y:S01]  /*e5b80*/  IMAD.WIDE R244, R0, 0x4, R6 ;  /* 0x0000000400f47825 */ /* 0x000fe200078e0206 */
[----:B------:R-:W1:Y:S01]  /*e5b90*/  LDC R246, c[0x0][0x228] ;  /* 0x00008a00fff67b82 */ /* 0x000e620000000800 */
[----:B------:R3:W-:Y:S01]  /*e5ba0*/  @P4 STG.E desc[UR60][R242.64], R252 ;  /* 0x000000fcf2004986 */ /* 0x0007e2000c10193c */
[----:B------:R-:W-:-:S03]  /*e5bb0*/  ISETP.LT.AND P4, PT, R13, R197, !P3 ;  /* 0x000000c50d00720c */ /* 0x000fc60005f81270 */
[----:B---3--:R-:W3:Y:S04]  /*e5bc0*/  LDL.LU R252, [R1+0xac4] ;  /* 0x000ac40001fc7983 */ /* 0x008ee80000300800 */
[----:B------:R-:W3:Y:S04]  /*e5bd0*/  LDL.LU R197, [R1+0x12c4] ;  /* 0x0012c40001c57983 */ /* 0x000ee80000300800 */
[----:B------:R-:W3:Y:S04]  /*e5be0*/  LDL.LU R239, [R1+0x16b4] ;  /* 0x0016b40001ef7983 */ /* 0x000ee80000300800 */
[----:B------:R-:W3:Y:S04]  /*e5bf0*/  LDL.LU R251, [R1+0x1ed8] ;  /* 0x001ed80001fb7983 */ /* 0x000ee80000300800 */
[----:B--2---:R2:W-:Y:S04]  /*e5c00*/  @P2 STG.E desc[UR60][R244.64], R249 ;  /* 0x000000f9f4002986 */ /* 0x0045e8000c10193c */
[----:B--2---:R-:W2:Y:S01]  /*e5c10*/  LDL.LU R249, [R1+0x1ab8] ;  /* 0x001ab80001f97983 */ /* 0x004ea20000300800 */
        /* <DEDUP_REMOVED lines=9> */
[----:B----4-:R-:W-:Y:S01]  /*e5cb0*/  IADD3 R0, R14, R233, RZ ;  /* 0x000000e90e007210 */ /* 0x010fe20007ffe0ff */
[----:B------:R-:W-:-:S06]  /*e5cc0*/  VIADD R16, R10, 0x165 ;  /* 0x000001650a107836 */ /* 0x000fcc0000000000 */
[----:B------:R-:W4:Y:S01]  /*e5cd0*/  LDC R233, c[0x0][0x228] ;  /* 0x00008a00ffe97b82 */ /* 0x000f220000000800 */
[----:B---3--:R3:W-:Y:S01]  /*e5ce0*/  @P5 STG.E desc[UR60][R242.64], R239 ;  /* 0x000000eff2005986 */ /* 0x0087e2000c10193c */
[----:B------:R-:W-:-:S03]  /*e5cf0*/  ISETP.LT.AND P5, PT, R17, R247, !P3 ;  /* 0x000000f71100720c */ /* 0x000fc60005fa1270 */
[----:B------:R4:W-:Y:S03]  /*e5d00*/  @P6 STG.E desc[UR60][R244.64], R197 ;  /* 0x000000c5f4006986 */ /* 0x0009e6000c10193c */
[----:B------:R-:W2:Y:S01]  /*e5d10*/  LDC R247, c[0x0][0x228] ;  /* 0x00008a00fff77b82 */ /* 0x000ea20000000800 */
[----:B-1----:R-:W-:Y:S01]  /*e5d20*/  ISETP.LT.AND P3, PT, R15, R246, !P3 ;  /* 0x000000f60f00720c */ /* 0x002fe20005f61270 */
[----:B---3--:R-:W-:-:S06]  /*e5d30*/  IMAD.WIDE R242, R14, 0x4, R4 ;  /* 0x000000040ef27825 */ /* 0x008fcc00078e0204 */
[----:B----4-:R-:W1:Y:S01]  /*e5d40*/  LDC R197, c[0x0][0x228] ;  /* 0x00008a00ffc57b82 */ /* 0x010e620000000800 */
[----:B------:R-:W-:Y:S01]  /*e5d50*/  ISETP.LT.AND P6, PT, R11, R238, !P2 ;  /* 0x000000ee0b00720c */ /* 0x000fe200057c1270 */
[----:B------:R-:W-:Y:S01]  /*e5d60*/  IMAD.WIDE R244, R14, 0x4, R6 ;  /* 0x000000040ef47825 */ /* 0x000fe200078e0206 */
[----:B------:R3:W-:Y:S01]  /*e5d70*/  @P4 STG.E desc[UR60][R242.64], R250 ;  /* 0x000000faf2004986 */ /* 0x0007e2000c10193c */
[----:B------:R-:W-:-:S04]  /*e5d80*/  ISETP.LT.AND P4, PT, R13, R199, !P2 ;  /* 0x000000c70d00720c */ /* 0x000fc80005781270 */
[----:B------:R-:W4:Y:S08]  /*e5d90*/  LDC R246, c[0x0][0x228] ;  /* 0x00008a00fff67b82 */ /* 0x000f300000000800 */
[----:B------:R-:W4:Y:S01]  /*e5da0*/  LDC.64 R238, c[0x0][0x228] ;  /* 0x00008a00ffee7b82 */ /* 0x000f220000000a00 */
[----:B---3--:R-:W3:Y:S01]  /*e5db0*/  LDL.LU R250, [R1+0x1ee8] ;  /* 0x001ee80001fa7983 */ /* 0x008ee20000300800 */
[----:B------:R-:W-:-:S03]  /*e5dc0*/  IMAD.WIDE R242, R14, 0x4, R8 ;  /* 0x000000040ef27825 */ /* 0x000fc600078e0208 */
[----:B------:R2:W-:Y:S01]  /*e5dd0*/  @P5 STG.E desc[UR60][R244.64], R248 ;  /* 0x000000f8f4005986 */ /* 0x0005e2000c10193c */
[----:B------:R-:W-:Y:S02]  /*e5de0*/  ISETP.GE.AND P5, PT, R16, R235, PT ;  /* 0x000000eb1000720c */ /* 0x000fe40003fa6270 */
[----:B------:R-:W-:Y:S01]  /*e5df0*/  IADD3 R14, R0, R237, RZ ;  /* 0x000000ed000e7210 */ /* 0x000fe20007ffe0ff */
[----:B------:R-:W4:Y:S01]  /*e5e00*/  LDC R235, c[0x0][0x248] ;  /* 0x00009200ffeb7b82 */ /* 0x000f220000000800 */
[----:B------:R1:W-:Y:S01]  /*e5e10*/  @P3 STG.E desc[UR60][R242.64], R252 ;  /* 0x000000fcf2003986 */ /* 0x0003e2000c10193c */
[----:B------:R-:W-:Y:S02]  /*e5e20*/  ISETP.LT.AND P3, PT, R17, R241, !P2 ;  /* 0x000000f11100720c */ /* 0x000fe40005761270 */
[----:B--2---:R-:W-:-:S04]  /*e5e30*/  ISETP.LT.AND P2, PT, R15, R247, !P2 ;  /* 0x000000f70f00720c */ /* 0x004fc80005741270 */
[----:B------:R-:W2:Y:S01]  /*e5e40*/  LDC R241, c[0x0][0x228] ;  /* 0x00008a00fff17b82 */ /* 0x000ea20000000800 */
[----:B------:R-:W-:-:S07]  /*e5e50*/  IMAD.WIDE R244, R0, 0x4, R2 ;  /* 0x0000000400f47825 */ /* 0x000fce00078e0202 */
[----:B------:R-:W2:Y:S01]  /*e5e60*/  LDC R248, c[0x0][0x228] ;  /* 0x00008a00fff87b82 */ /* 0x000ea20000000800 */
[----:B-1----:R-:W-:Y:S01]  /*e5e70*/  IMAD.WIDE R242, R0, 0x4, R4 ;  /* 0x0000000400f27825 */ /* 0x002fe200078e0204 */
[----:B------:R-:W4:Y:S04]  /*e5e80*/  LDL.LU R252, [R1+0x6c8] ;  /* 0x0006c80001fc7983 */ /* 0x000f280000300800 */
[----:B------:R-:W-:Y:S04]  /*e5e90*/  @P6 STG.E desc[UR60][R244.64], R251 ;  /* 0x000000fbf4006986 */ /* 0x000fe8000c10193c */
[----:B------:R1:W-:Y:S04]  /*e5ea0*/  @P4 STG.E desc[UR60][R242.64], R249 ;  /* 0x000000f9f2004986 */ /* 0x0003e8000c10193c */
[----:B------:R-:W2:Y:S01]  /*e5eb0*/  LDL.LU R247, [R1+0xec8] ;  /* 0x000ec80001f77983 */ /* 0x000ea20000300800 */
[----:B------:R-:W-:-:S03]  /*e5ec0*/  ISETP.LT.AND P4, PT, R13, R197, !P5 ;  /* 0x000000c50d00720c */ /* 0x000fc60006f81270 */
[----:B-1----:R-:W2:Y:S04]  /*e5ed0*/  LDL.LU R249, [R1+0xac8] ;  /* 0x000ac80001f97983 */ /* 0x002ea80000300800 */
        /* <DEDUP_REMOVED lines=390> */
[----:B------:R-:W1:Y:S01]  /*e7740*/  LDC.64 R234, c[0x0][0x228] ;  /* 0x00008a00ffea7b82 */ /* 0x000e620000000a00 */
[----:B---3--:R3:W-:Y:S07]  /*e7750*/  @P2 STG.E desc[UR60][R244.64], R249 ;  /* 0x000000f9f4002986 */ /* 0x0087ee000c10193c */
[----:B------:R-:W1:Y:S01]  /*e7760*/  LDC R241, c[0x0][0x228] ;  /* 0x00008a00fff17b82 */ /* 0x000e620000000800 */
[----:B---3--:R-:W3:Y:S01]  /*e7770*/  LDL.LU R249, [R1+0x1adc] ;  /* 0x001adc0001f97983 */ /* 0x008ee20000300800 */
[----:B------:R-:W-:-:S03]  /*e7780*/  IMAD.WIDE R244, R14, 0x4, R2 ;  /* 0x000000040ef47825 */ /* 0x000fc600078e0202 */
[----:B--2---:R2:W-:Y:S04]  /*e7790*/  @P5 STG.E desc[UR60][R242.64], R239 ;  /* 0x000000eff2005986 */ /* 0x0045e8000c10193c */
[----:B----4-:R4:W-:Y:S01]  /*e77a0*/  @P6 STG.E desc[UR60][R244.64], R197 ;  /* 0x000000c5f4006986 */ /* 0x0109e2000c10193c */
[----:B--2---:R-:W-:Y:S01]  /*e77b0*/  IMAD.WIDE R242, R14, 0x4, R4 ;  /* 0x000000040ef27825 */ /* 0x004fe200078e0204 */
[----:B------:R-:W-:Y:S01]  /*e77c0*/  ISETP.GE.AND P2, PT, R16, R237, PT ;  /* 0x000000ed1000720c */ /* 0x000fe20003f46270 */
[----:B----4-:R-:W2:Y:S08]  /*e77d0*/  LDC R197, c[0x0][0x228] ;  /* 0x00008a00ffc57b82 */ /* 0x010eb00000000800 */
[----:B------:R-:W4:Y:S01]  /*e77e0*/  LDC R237, c[0x0][0x248] ;  /* 0x00009200ffed7b82 */ /* 0x000f220000000800 */
[----:B------:R1:W-:Y:S04]  /*e77f0*/  @P4 STG.E desc[UR60][R242.64], R250 ;  /* 0x000000faf2004986 */ /* 0x0003e8000c10193c */
[----:B-1----:R-:W2:Y:S01]  /*e7800*/  LDL.LU R250, [R1+0x1aec] ;  /* 0x001aec0001fa7983 */ /* 0x002ea20000300800 */
        /* <DEDUP_REMOVED lines=8> */
[----:B------:R-:W1:Y:S08]  /*e7890*/  LDC R247, c[0x0][0x228] ;  /* 0x00008a00fff77b82 */ /* 0x000e700000000800 */
[----:B------:R-:W1:Y:S08]  /*e78a0*/  LDC R246, c[0x0][0x228] ;  /* 0x00008a00fff67b82 */ /* 0x000e700000000800 */
[----:B------:R-:W1:Y:S01]  /*e78b0*/  LDC.64 R238, c[0x0][0x228] ;  /* 0x00008a00ffee7b82 */ /* 0x000e620000000a00 */
[----:B------:R4:W-:Y:S04]  /*e78c0*/  @P5 STG.E desc[UR60][R244.64], R248 ;  /* 0x000000f8f4005986 */ /* 0x0009e8000c10193c */
[----:B------:R4:W-:Y:S01]  /*e78d0*/  @P3 STG.E desc[UR60][R242.64], R252 ;  /* 0x000000fcf2003986 */ /* 0x0009e2000c10193c */
[----:B------:R-:W-:-:S02]  /*e78e0*/  ISETP.GE.AND P5, PT, R16, R235, PT ;  /* 0x000000eb1000720c */ /* 0x000fc40003fa6270 */
[C---:B----4-:R-:W-:Y:S01]  /*e78f0*/  IADD3 R14, R0.reuse, R237, RZ ;  /* 0x000000ed000e7210 */ /* 0x050fe20007ffe0ff */
[----:B------:R-:W4:Y:S01]  /*e7900*/  LDC R233, c[0x0][0x228] ;  /* 0x00008a00ffe97b82 */ /* 0x000f220000000800 */
[----:B------:R-:W-:-:S04]  /*e7910*/  IMAD.WIDE R244, R0, 0x4, R2 ;  /* 0x0000000400f47825 */ /* 0x000fc800078e0202 */
[C---:B------:R-:W-:Y:S01]  /*e7920*/  IMAD.WIDE R242, R0.reuse, 0x4, R4 ;  /* 0x0000000400f27825 */ /* 0x040fe200078e0204 */
[----:B------:R-:W4:Y:S04]  /*e7930*/  LDL.LU R252, [R1+0x6ec] ;  /* 0x0006ec0001fc7983 */ /* 0x000f280000300800 */
[----:B------:R1:W-:Y:S04]  /*e7940*/  @P6 STG.E desc[UR60][R244.64], R251 ;  /* 0x000000fbf4006986 */ /* 0x0003e8000c10193c */
[----:B------:R-:W4:Y:S01]  /*e7950*/  LDL.LU R248, [R1+0xeec] ;  /* 0x000eec0001f87983 */ /* 0x000f220000300800 */
[----:B------:R-:W-:Y:S01]  /*e7960*/  ISETP.LT.AND P3, PT, R17, R241, !P2 ;  /* 0x000000f11100720c */ /* 0x000fe20005761270 */
[----:B------:R-:W2:Y:S08]  /*e7970*/  LDC R235, c[0x0][0x248] ;  /* 0x00009200ffeb7b82 */ /* 0x000eb00000000800 */
[----:B------:R-:W4:Y:S01]  /*e7980*/  LDC R241, c[0x0][0x228] ;  /* 0x00008a00fff17b82 */ /* 0x000f220000000800 */
[----:B-1----:R-:W-:Y:S01]  /*e7990*/  IMAD.WIDE R244, R0, 0x4, R6 ;  /* 0x0000000400f47825 */ /* 0x002fe200078e0206 */
[----:B---3--:R1:W-:Y:S01]  /*e79a0*/  @P4 STG.E desc[UR60][R242.64], R249 ;  /* 0x000000f9f2004986 */ /* 0x0083e2000c10193c */
[----:B--2---:R-:W-:-:S03]  /*e79b0*/  ISETP.LT.AND P4, PT, R13, R197, !P5 ;  /* 0x000000c50d00720c */ /* 0x004fc60006f81270 */
[----:B-1----:R-:W2:Y:S04]  /*e79c0*/  LDL.LU R249, [R1+0x2ec] ;  /* 0x0002ec0001f97983 */ /* 0x002ea80000300800 */
[----:B------:R-:W3:Y:S04]  /*e79d0*/  LDL.LU R197, [R1+0xaec] ;  /* 0x000aec0001c57983 */ /* 0x000ee80000300800 */
[----:B------:R-:W4:Y:S04]  /*e79e0*/  LDL.LU R237, [R1+0x16ec] ;  /* 0x0016ec0001ed7983 */ /* 0x000f280000300800 */
[----:B------:R-:W2:Y:S04]  /*e79f0*/  LDL.LU R251, [R1+0x1f10] ;  /* 0x001f100001fb7983 */ /* 0x000ea80000300800 */
[----:B------:R1:W-:Y:S04]  /*e7a00*/  @P3 STG.E desc[UR60][R244.64], R250 ;  /* 0x000000faf4003986 */ /* 0x0003e8000c10193c */
[----:B-1----:R-:W2:Y:S01]  /*e7a10*/  LDL.LU R250, [R1+0x1f20] ;  /* 0x001f200001fa7983 */ /* 0x002ea20000300800 */
[----:B------:R-:W-:-:S02]  /*e7a20*/  ISETP.LT.AND P2, PT, R15, R247, !P2 ;  /* 0x000000f70f00720c */ /* 0x000fc40005741270 */
[----:B------:R-:W-:Y:S01]  /*e7a30*/  ISETP.LT.AND P6, PT, R11, R198, !P5 ;  /* 0x000000c60b00720c */ /* 0x000fe20006fc1270 */
[----:B------:R-:W-:-:S04]  /*e7a40*/  IMAD.WIDE R242, R0, 0x4, R8 ;  /* 0x0000000400f27825 */ /* 0x000fc800078e0208 */
[----:B------:R-:W-:Y:S01]  /*e7a50*/  IMAD.WIDE R244, R14, 0x4, R2 ;  /* 0x000000040ef47825 */ /* 0x000fe200078e0202 */
[----:B------:R-:W1:Y:S03]  /*e7a60*/  LDC.64 R198, c[0x0][0x228] ;  /* 0x00008a00ffc67b82 */ /* 0x000e660000000a00 */
[----:B------:R-:W-:-:S05]  /*e7a70*/  VIADD R16, R10, 0x178 ;  /* 0x000001780a107836 */ /* 0x000fca0000000000 */
[----:B------:R-:W2:Y:S01]  /*e7a80*/  LDC R247, c[0x0][0x228] ;  /* 0x00008a00fff77b82 */ /* 0x000ea20000000800 */
[----:B------:R-:W-:Y:S02]  /*e7a90*/  ISETP.GE.AND P3, PT, R16, R239, PT ;  /* 0x000000ef1000720c */ /* 0x000fe40003f66270 */
[----:B------:R-:W-:Y:S01]  /*e7aa0*/  IADD3 R0, R14, R235, RZ ;  /* 0x000000eb0e007210 */ /* 0x000fe20007ffe0ff */
[----:B------:R-:W-:-:S04]  /*e7ab0*/  VIADD R16, R10, 0x179 ;  /* 0x000001790a107836 */ /* 0x000fc80000000000 */
[----:B------:R-:W2:Y:S08]  /*e7ac0*/  LDC R239, c[0x0][0x228] ;  /* 0x00008a00ffef7b82 */ /* 0x000eb00000000800 */
[----:B------:R-:W2:Y:S01]  /*e7ad0*/  LDC R235, c[0x0][0x248] ;  /* 0x00009200ffeb7b82 */ /* 0x000ea20000000800 */
[----:B----4-:R4:W-:Y:S04]  /*e7ae0*/  @P2 STG.E desc[UR60][R242.64], R237 ;  /* 0x000000edf2002986 */ /* 0x0109e8000c10193c */
[----:B---3--:R3:W-:Y:S01]  /*e7af0*/  @P6 STG.E desc[UR60][R244.64], R197 ;  /* 0x000000c5f4006986 */ /* 0x0087e2000c10193c */
[----:B------:R-:W-:-:S02]  /*e7b00*/  ISETP.LT.AND P2, PT, R17, R246, !P5 ;  /* 0x000000f61100720c */ /* 0x000fc40006f41270 */
[----:B------:R-:W-:Y:S01]  /*e7b10*/  ISETP.LT.AND P5, PT, R15, R241, !P5 ;  /* 0x000000f10f00720c */ /* 0x000fe20006fa1270 */
[C---:B----4-:R-:W-:Y:S01]  /*e7b20*/  IMAD.WIDE R242, R14.reuse, 0x4, R4 ;  /* 0x000000040ef27825 */ /* 0x050fe200078e0204 */
[----:B---3--:R-:W3:Y:S08]  /*e7b30*/  LDC R197, c[0x0][0x228] ;  /* 0x00008a00ffc57b82 */ /* 0x008ef00000000800 */
[----:B------:R-:W4:Y:S01]  /*e7b40*/  LDC R237, c[0x0][0x248] ;  /* 0x00009200ffed7b82 */ /* 0x000f220000000800 */
        /* <DEDUP_REMOVED lines=11> */
[----:B--2---:R2:W-:Y:S01]  /*e7c00*/  @P5 STG.E desc[UR60][R242.64], R249 ;  /* 0x000000f9f2005986 */ /* 0x0045e2000c10193c */
[----:B-1----:R-:W-:-:S04]  /*e7c10*/  IMAD.WIDE R244, R0, 0x4, R2 ;  /* 0x0000000400f47825 */ /* 0x002fc800078e0202 */
[----:B--2---:R-:W-:Y:S01]  /*e7c20*/  IMAD.WIDE R242, R0, 0x4, R4 ;  /* 0x0000000400f27825 */ /* 0x004fe200078e0204 */
[----:B------:R-:W2:Y:S04]  /*e7c30*/  LDL.LU R249, [R1+0xaf0] ;  /* 0x000af00001f97983 */ /* 0x000ea80000300800 */
[----:B------:R1:W-:Y:S04]  /*e7c40*/  @P6 STG.E desc[UR60][R244.64], R251 ;  /* 0x000000fbf4006986 */ /* 0x0003e8000c10193c */
[----:B------:R1:W-:Y:S04]  /*e7c50*/  @P4 STG.E desc[UR60][R242.64], R250 ;  /* 0x000000faf2004986 */ /* 0x0003e8000c10193c */
[----:B------:R-:W2:Y:S01]  /*e7c60*/  LDL.LU R248, [R1+0x2f0] ;  /* 0x0002f00001f87983 */ /* 0x000ea20000300800 */
[----:B---3--:R-:W-:-:S02]  /*e7c70*/  ISETP.LT.AND P4, PT, R13, R197, !P2 ;  /* 0x000000c50d00720c */ /* 0x008fc40005781270 */
[C---:B----4-:R-:W-:Y:S01]  /*e7c80*/  IADD3 R14, R0.reuse, R237, RZ ;  /* 0x000000ed000e7210 */ /* 0x050fe20007ffe0ff */
[----:B-1----:R-:W3:Y:S04]  /*e7c90*/  LDL.LU R251, [R1+0x6f0] ;  /* 0x0006f00001fb7983 */ /* 0x002ee80000300800 */
[----:B------:R-:W4:Y:S04]  /*e7ca0*/  LDL.LU R197, [R1+0xef0] ;  /* 0x000ef00001c57983 */ /* 0x000f280000300800 */
[----:B------:R-:W2:Y:S01]  /*e7cb0*/  LDL.LU R237, [R1+0x16f0] ;  /* 0x0016f00001ed7983 */ /* 0x000ea20000300800 */
[----:B------:R-:W-:Y:S01]  /*e7cc0*/  ISETP.LT.AND P5, PT, R17, R247, !P3 ;  /* 0x000000f71100720c */ /* 0x000fe20005fa1270 */
[----:B------:R-:W-:-:S02]  /*e7cd0*/  IMAD.WIDE R244, R0, 0x4, R6 ;  /* 0x0000000400f47825 */ /* 0x000fc400078e0206 */
[----:B------:R-:W3:Y:S01]  /*e7ce0*/  LDL.LU R250, [R1+0x1f14] ;  /* 0x001f140001fa7983 */ /* 0x000ee20000300800 */
[----:B------:R-:W-:Y:S02]  /*e7cf0*/  ISETP.LT.AND P3, PT, R15, R239, !P3 ;  /* 0x000000ef0f00720c */ /* 0x000fe40005f61270 */
[----:B------:R-:W-:Y:S01]  /*e7d00*/  ISETP.LT.AND P6, PT, R11, R232, !P2 ;  /* 0x000000e80b00720c */ /* 0x000fe200057c1270 */
[----:B------:R-:W-:Y:S01]  /*e7d10*/  IMAD.WIDE R242, R0, 0x4, R8 ;  /* 0x0000000400f27825 */ /* 0x000fe200078e0208 */
[----:B------:R-:W1:Y:S08]  /*e7d20*/  LDC R247, c[0x0][0x228] ;  /* 0x00008a00fff77b82 */ /* 0x000e700000000800 */
[----:B------:R-:W3:Y:S01]  /*e7d30*/  LDC.64 R232, c[0x0][0x228] ;  /* 0x00008a00ffe87b82 */ /* 0x000ee20000000a00 */
[----:B------:R-:W-:-:S07]  /*e7d40*/  VIADD R16, R10, 0x17a ;  /* 0x0000017a0a107836 */ /* 0x000fce0000000000 */
[----:B------:R-:W3:Y:S01]  /*e7d50*/  LDC R239, c[0x0][0x228] ;  /* 0x00008a00ffef7b82 */ /* 0x000ee20000000800 */
[----:B------:R1:W-:Y:S04]  /*e7d60*/  @P5 STG.E desc[UR60][R244.64], R252 ;  /* 0x000000fcf4005986 */ /* 0x0003e8000c10193c */
[----:B-1----:R-:W3:Y:S01]  /*e7d70*/  LDL.LU R252, [R1+0x1f24] ;  /* 0x001f240001fc7983 */ /* 0x002ee20000300800 */
[----:B------:R-:W-:-:S03]  /*e7d80*/  IMAD.WIDE R244, R14, 0x4, R2 ;  /* 0x000000040ef47825 */ /* 0x000fc600078e0202 */
[----:B--2---:R1:W-:Y:S04]  /*e7d90*/  @P3 STG.E desc[UR60][R242.64], R237 ;  /* 0x000000edf2003986 */ /* 0x0043e8000c10193c */
[----:B----4-:R2:W-:Y:S01]  /*e7da0*/  @P6 STG.E desc[UR60][R244.64], R197 ;  /* 0x000000c5f4006986 */ /* 0x0105e2000c10193c */
[----:B-1----:R-:W-:Y:S01]  /*e7db0*/  IMAD.WIDE R242, R14, 0x4, R4 ;  /* 0x000000040ef27825 */ /* 0x002fe200078e0204 */
[----:B--2---:R-:W1:Y:S04]  /*e7dc0*/  LDC R197, c[0x0][0x228] ;  /* 0x00008a00ffc57b82 */ /* 0x004e680000000800 */
[----:B------:R2:W-:Y:S04]  /*e7dd0*/  @P4 STG.E desc[UR60][R242.64], R249 ;  /* 0x000000f9f2004986 */ /* 0x0005e8000c10193c */
[----:B--2---:R-:W2:Y:S01]  /*e7de0*/  LDL.LU R249, [R1+0x12e4] ;  /* 0x0012e40001f97983 */ /* 0x004ea20000300800 */
[----:B------:R-:W-:-:S02]  /*e7df0*/  ISETP.LT.AND P3, PT, R17, R246, !P2 ;  /* 0x000000f61100720c */ /* 0x000fc40005761270 */
[----:B------:R-:W-:Y:S02]  /*e7e00*/  ISETP.LT.AND P2, PT, R15, R247, !P2 ;  /* 0x000000f70f00720c */ /* 0x000fe40005741270 */
[----:B------:R-:W-:Y:S01]  /*e7e10*/  ISETP.GE.AND P5, PT, R16, R241, PT ;  /* 0x000000f11000720c */ /* 0x000fe20003fa6270 */
[C---:B------:R-:W-:Y:S01]  /*e7e20*/  IMAD.WIDE R244, R14.reuse, 0x4, R6 ;  /* 0x000000040ef47825 */ /* 0x040fe200078e0206 */
[----:B------:R-:W4:Y:S01]  /*e7e30*/  LDC R241, c[0x0][0x248] ;  /* 0x00009200fff17b82 */ /* 0x000f220000000800 */
[C---:B------:R-:W-:Y:S02]  /*e7e40*/  IADD3 R0, R14.reuse, R235, RZ ;  /* 0x000000eb0e007210 */ /* 0x040fe40007ffe0ff */
[----:B------:R-:W-:Y:S02]  /*e7e50*/  ISETP.LT.AND P6, PT, R11, R236, !P5 ;  /* 0x000000ec0b00720c */ /* 0x000fe40006fc1270 */
[----:B------:R-:W-:Y:S01]  /*e7e60*/  ISETP.LT.AND P4, PT, R13, R199, !P5 ;  /* 0x000000c70d00720c */ /* 0x000fe20006f81270 */
[----:B------:R-:W-:-:S04]  /*e7e70*/  IMAD.WIDE R242, R14, 0x4, R8 ;  /* 0x000000040ef27825 */ /* 0x000fc800078e0208 */
[----:B------:R-:W-:Y:S01]  /*e7e80*/  VIADD R16, R10, 0x17b ;  /* 0x0000017b0a107836 */ /* 0x000fe20000000000 */
[----:B------:R-:W2:Y:S08]  /*e7e90*/  LDC R246, c[0x0][0x228] ;  /* 0x00008a00fff67b82 */ /* 0x000eb00000000800 */
[----:B------:R-:W2:Y:S08]  /*e7ea0*/  LDC.64 R236, c[0x0][0x228] ;  /* 0x00008a00ffec7b82 */ /* 0x000eb00000000a00 */
[----:B------:R-:W2:Y:S01]  /*e7eb0*/  LDC R199, c[0x0][0x228] ;  /* 0x00008a00ffc77b82 */ /* 0x000ea20000000800 */
[----:B------:R1:W-:Y:S04]  /*e7ec0*/  @P3 STG.E desc[UR60][R244.64], R248 ;  /* 0x000000f8f4003986 */ /* 0x0003e8000c10193c */
[----:B---3--:R3:W-:Y:S01]  /*e7ed0*/  @P2 STG.E desc[UR60][R242.64], R251 ;  /* 0x000000fbf2002986 */ /* 0x0087e2000c10193c */
[----:B------:R-:W-:-:S02]  /*e7ee0*/  ISETP.GE.AND P3, PT, R16, R233, PT ;  /* 0x000000e91000720c */ /* 0x000fc40003f66270 */
[----:B------:R-:W2:Y:S01]  /*e7ef0*/  LDC R247, c[0x0][0x228] ;  /* 0x00008a00fff77b82 */ /* 0x000ea20000000800 */
[----:B------:R-:W2:Y:S01]  /*e7f00*/  LDL.LU R233, [R1+0x16f4] ;  /* 0x0016f40001e97983 */ /* 0x000ea20000300800 */
[----:B-1----:R-:W-:-:S04]  /*e7f10*/  IMAD.WIDE R244, R0, 0x4, R2 ;  /* 0x0000000400f47825 */ /* 0x002fc800078e0202 */
[C---:B---3--:R-:W-:Y:S02]  /*e7f20*/  IMAD.WIDE R242, R0.reuse, 0x4, R4 ;  /* 0x0000000400f27825 */ /* 0x048fe400078e0204 */
[----:B------:R-:W1:Y:S01]  /*e7f30*/  LDC R248, c[0x0][0x228] ;  /* 0x00008a00fff87b82 */ /* 0x000e620000000800 */
[----:B------:R3:W-:Y:S01]  /*e7f40*/  @P6 STG.E desc[UR60][R244.64], R250 ;  /* 0x000000faf4006986 */ /* 0x0007e2000c10193c */
[----:B----4-:R-:W-:Y:S02]  /*e7f50*/  IADD3 R14, R0, R241, RZ ;  /* 0x000000f1000e7210 */ /* 0x010fe40007ffe0ff */
[----:B------:R-:W-:-:S04]  /*e7f60*/  ISETP.LT.AND P2, PT, R17, R239, !P5 ;  /* 0x000000ef1100720c */ /* 0x000fc80006f41270 */
[----:B------:R-:W4:Y:S01]  /*e7f70*/  LDC R239, c[0x0][0x228] ;  /* 0x00008a00ffef7b82 */ /* 0x000f220000000800 */
[----:B---3--:R-:W-:Y:S01]  /*e7f80*/  IMAD.WIDE R244, R0, 0x4, R6 ;  /* 0x0000000400f47825 */ /* 0x008fe200078e0206 */
[----:B------:R3:W-:Y:S01]  /*e7f90*/  @P4 STG.E desc[UR60][R242.64], R252 ;  /* 0x000000fcf2004986 */ /* 0x0007e2000c10193c */
[----:B------:R-:W-:-:S03]  /*e7fa0*/  ISETP.LT.AND P4, PT, R13, R197, !P3 ;  /* 0x000000c50d00720c */ /* 0x000fc60005f81270 */
[----:B---3--:R-:W3:Y:S04]  /*e7fb0*/  LDL.LU R252, [R1+0x2f4] ;  /* 0x0002f40001fc7983 */ /* 0x008ee80000300800 */
[----:B------:R-:W3:Y:S04]  /*e7fc0*/  LDL.LU R251, [R1+0x6f4] ;  /* 0x0006f40001fb7983 */ /* 0x000ee80000300800 */
[----:B------:R-:W3:Y:S04]  /*e7fd0*/  LDL.LU R197, [R1+0xef4] ;  /* 0x000ef40001c57983 */ /* 0x000ee80000300800 */
[----:B------:R-:W3:Y:S04]  /*e7fe0*/  LDL.LU R241, [R1+0xaf4] ;  /* 0x000af40001f17983 */ /* 0x000ee80000300800 */
[----:B------:R-:W3:Y:S04]  /*e7ff0*/  LDL.LU R250, [R1+0x1f18] ;  /* 0x001f180001fa7983 */ /* 0x000ee80000300800 */
[----:B--2---:R2:W-:Y:S04]  /*e8000*/  @P2 STG.E desc[UR60][R244.64], R249 ;  /* 0x000000f9f4002986 */ /* 0x0045e8000c10193c */
[----:B--2---:R-:W2:Y:S01]  /*e8010*/  LDL.LU R249, [R1+0x1f28] ;  /* 0x001f280001f97983 */ /* 0x004ea20000300800 */
[----:B------:R-:W-:-:S02]  /*e8020*/  ISETP.LT.AND P5, PT, R15, R246, !P5 ;  /* 0x000000f60f00720c */ /* 0x000fc40006fa1270 */
[----:B------:R-:W-:Y:S01]  /*e8030*/  ISETP.LT.AND P6, PT, R11, R234, !P3 ;  /* 0x000000ea0b00720c */ /* 0x000fe20005fc1270 */
[----:B------:R-:W4:Y:S01]  /*e8040*/  LDC R246, c[0x0][0x248] ;  /* 0x00009200fff67b82 */ /* 0x000f220000000800 */
[----:B------:R-:W-:-:S04]  /*e8050*/  IMAD.WIDE R242, R0, 0x4, R8 ;  /* 0x0000000400f27825 */ /* 0x000fc800078e0208 */
[----:B------:R-:W-:-:S03]  /*e8060*/  IMAD.WIDE R244, R14, 0x4, R2 ;  /* 0x000000040ef47825 */ /* 0x000fc600078e0202 */
[----:B------:R-:W3:Y:S01]  /*e8070*/  LDC.64 R234, c[0x0][0x228] ;  /* 0x00008a00ffea7b82 */ /* 0x000ee20000000a00 */
[----:B------:R-:W-:Y:S01]  /*e8080*/  VIADD R16, R10, 0x17c ;  /* 0x0000017c0a107836 */ /* 0x000fe20000000000 */
[----:B------:R4:W-:Y:S01]  /*e8090*/  @P5 STG.E desc[UR60][R242.64], R233 ;  /* 0x000000e9f2005986 */ /* 0x0009e2000c10193c */
[----:B-1----:R-:W-:Y:S02]  /*e80a0*/  ISETP.LT.AND P5, PT, R17, R248, !P3 ;  /* 0x000000f81100720c */ /* 0x002fe40005fa1270 */
[----:B----4-:R-:W-:Y:S02]  /*e80b0*/  ISETP.LT.AND P3, PT, R15, R239, !P3 ;  /* 0x000000ef0f00720c */ /* 0x010fe40005f61270 */
[----:B------:R-:W-:Y:S01]  /*e80c0*/  ISETP.GE.AND P2, PT, R16, R237, PT ;  /* 0x000000ed1000720c */ /* 0x000fe20003f46270 */
[C---:B------:R-:W-:Y:S01]  /*e80d0*/  IMAD.WIDE R242, R14.reuse, 0x4, R4 ;  /* 0x000000040ef27825 */ /* 0x040fe200078e0204 */
[----:B------:R-:W-:-:S03]  /*e80e0*/  IADD3 R0, R14, R246, RZ ;  /* 0x000000f60e007210 */ /* 0x000fc60007ffe0ff */
[----:B------:R-:W-:Y:S01]  /*e80f0*/  VIADD R16, R10, 0x17d ;  /* 0x0000017d0a107836 */ /* 0x000fe20000000000 */
[----:B------:R-:W4:Y:S01]  /*e8100*/  LDL.LU R248, [R1+0x16f8] ;  /* 0x0016f80001f87983 */ /* 0x000f220000300800 */
[----:B------:R-:W1:Y:S08]  /*e8110*/  LDC R233, c[0x0][0x228] ;  /* 0x00008a00ffe97b82 */ /* 0x000e700000000800 */
[----:B------:R-:W4:Y:S08]  /*e8120*/  LDC R237, c[0x0][0x228] ;  /* 0x00008a00ffed7b82 */ /* 0x000f300000000800 */
[----:B------:R-:W4:Y:S01]  /*e8130*/  LDC R246, c[0x0][0x228] ;  /* 0x00008a00fff67b82 */ /* 0x000f220000000800 */
[----:B---3--:R3:W-:Y:S01]  /*e8140*/  @P6 STG.E desc[UR60][R244.64], R197 ;  /* 0x000000c5f4006986 */ /* 0x0087e2000c10193c */
[----:B------:R-:W-:-:S03]  /*e8150*/  ISETP.LT.AND P6, PT, R11, R238, !P2 ;  /* 0x000000ee0b00720c */ /* 0x000fc600057c1270 */
[----:B------:R1:W-:Y:S03]  /*e8160*/  @P4 STG.E desc[UR60][R242.64], R241 ;  /* 0x000000f1f2004986 */ /* 0x0003e6000c10193c */
[----:B---3--:R-:W3:Y:S01]  /*e8170*/  LDC R197, c[0x0][0x228] ;  /* 0x00008a00ffc57b82 */ /* 0x008ee20000000800 */
[----:B------:R-:W-:Y:S01]  /*e8180*/  ISETP.LT.AND P4, PT, R13, R199, !P2 ;  /* 0x000000c70d00720c */ /* 0x000fe20005781270 */
[----:B------:R-:W-:-:S04]  /*e8190*/  IMAD.WIDE R244, R14, 0x4, R6 ;  /* 0x000000040ef47825 */ /* 0x000fc800078e0206 */
[----:B-1----:R-:W-:Y:S02]  /*e81a0*/  IMAD.WIDE R242, R14, 0x4, R8 ;  /* 0x000000040ef27825 */ /* 0x002fe400078e0208 */
[----:B------:R-:W1:Y:S08]  /*e81b0*/  LDC R241, c[0x0][0x248] ;  /* 0x00009200fff17b82 */ /* 0x000e700000000800 */
[----:B------:R-:W4:Y:S01]  /*e81c0*/  LDC.64 R238, c[0x0][0x228] ;  /* 0x00008a00ffee7b82 */ /* 0x000f220000000a00 */
[----:B------:R3:W-:Y:S04]  /*e81d0*/  @P5 STG.E desc[UR60][R244.64], R252 ;  /* 0x000000fcf4005986 */ /* 0x0007e8000c10193c */
[----:B------:R3:W-:Y:S01]  /*e81e0*/  @P3 STG.E desc[UR60][R242.64], R251 ;  /* 0x000000fbf2003986 */ /* 0x0007e2000c10193c */
[----:B------:R-:W-:Y:S01]  /*e81f0*/  ISETP.GE.AND P5, PT, R16, R235, PT ;  /* 0x000000eb1000720c */ /* 0x000fe20003fa6270 */
[----:B---3--:R-:W-:-:S04]  /*e8200*/  IMAD.WIDE R244, R0, 0x4, R2 ;  /* 0x0000000400f47825 */ /* 0x008fc800078e0202 */
[C---:B------:R-:W-:Y:S01]  /*e8210*/  IMAD.WIDE R242, R0.reuse, 0x4, R4 ;  /* 0x0000000400f27825 */ /* 0x040fe200078e0204 */
[----:B------:R-:W3:Y:S04]  /*e8220*/  LDL.LU R252, [R1+0xef8] ;  /* 0x000ef80001fc7983 */ /* 0x000ee80000300800 */
[----:B------:R-:W3:Y:S04]  /*e8230*/  LDL.LU R251, [R1+0xaf8] ;  /* 0x000af80001fb7983 */ /* 0x000ee80000300800 */
[----:B------:R1:W-:Y:S01]  /*e8240*/  @P6 STG.E desc[UR60][R244.64], R250 ;  /* 0x000000faf4006986 */ /* 0x0003e2000c10193c */
[----:B------:R-:W-:Y:S01]  /*e8250*/  ISETP.LT.AND P3, PT, R17, R247, !P2 ;  /* 0x000000f71100720c */ /* 0x000fe20005761270 */
[----:B------:R-:W3:Y:S02]  /*e8260*/  LDC R235, c[0x0][0x228] ;  /* 0x00008a00ffeb7b82 */ /* 0x000ee40000000800 */
[----:B-1----:R-:W3:Y:S04]  /*e8270*/  LDL.LU R250, [R1+0x6f8] ;  /* 0x0006f80001fa7983 */ /* 0x002ee80000300800 */
[----:B--2---:R1:W-:Y:S01]  /*e8280*/  @P4 STG.E desc[UR60][R242.64], R249 ;  /* 0x000000f9f2004986 */ /* 0x0043e2000c10193c */
[----:B------:R-:W-:Y:S01]  /*e8290*/  ISETP.LT.AND P4, PT, R13, R197, !P5 ;  /* 0x000000c50d00720c */ /* 0x000fe20006f81270 */
[----:B------:R-:W-:Y:S01]  /*e82a0*/  IMAD.WIDE R244, R0, 0x4, R6 ;  /* 0x0000000400f47825 */ /* 0x000fe200078e0206 */
[----:B------:R-:W-:-:S02]  /*e82b0*/  ISETP.LT.AND P6, PT, R11, R198, !P5 ;  /* 0x000000c60b00720c */ /* 0x000fc40006fc1270 */
[----:B------:R-:W-:Y:S02]  /*e82c0*/  ISETP.LT.AND P2, PT, R15, R233, !P2 ;  /* 0x000000e90f00720c */ /* 0x000fe40005741270 */
[----:B------:R-:W-:Y:S01]  /*e82d0*/  IADD3 R14, R0, R241, RZ ;  /* 0x000000f1000e7210 */ /* 0x000fe20007ffe0ff */
[----:B------:R-:W2:Y:S01]  /*e82e0*/  LDC R233, c[0x0][0x248] ;  /* 0x00009200ffe97b82 */ /* 0x000ea20000000800 */
[----:B------:R-:W-:-:S07]  /*e82f0*/  VIADD R16, R10, 0x17e ;  /* 0x0000017e0a107836 */ /* 0x000fce0000000000 */
[----:B------:R-:W3:Y:S08]  /*e8300*/  LDC R247, c[0x0][0x228] ;  /* 0x00008a00fff77b82 */ /* 0x000ef00000000800 */
[----:B------:R-:W3:Y:S01]  /*e8310*/  LDC.64 R198, c[0x0][0x228] ;  /* 0x00008a00ffc67b82 */ /* 0x000ee20000000a00 */
[----:B-1----:R-:W3:Y:S04]  /*e8320*/  LDL.LU R249, [R1+0x1f1c] ;  /* 0x001f1c0001f97983 */ /* 0x002ee80000300800 */
[----:B------:R-:W4:Y:S01]  /*e8330*/  LDL.LU R197, [R1+0x12e8] ;  /* 0x0012e80001c57983 */ /* 0x000f220000300800 */
[----:B------:R-:W-:-:S03]  /*e8340*/  IMAD.WIDE R242, R0, 0x4, R8 ;  /* 0x0000000400f27825 */ /* 0x000fc600078e0208 */
[----:B----4-:R1:W-:Y:S04]  /*e8350*/  @P3 STG.E desc[UR60][R244.64], R197 ;  /* 0x000000c5f4003986 */ /* 0x0103e8000c10193c */
[----:B------:R-:W-:Y:S01]  /*e8360*/  @P2 STG.E desc[UR60][R242.64], R248 ;  /* 0x000000f8f2002986 */ /* 0x000fe2000c10193c */
[----:B------:R-:W-:-:S03]  /*e8370*/  ISETP.LT.AND P2, PT, R17, R237, !P5 ;  /* 0x000000ed1100720c */ /* 0x000fc60006f41270 */
[----:B------:R-:W4:Y:S01]  /*e8380*/  LDL.LU R237, [R1+0x2f8] ;  /* 0x0002f80001ed7983 */ /* 0x000f220000300800 */
[C---:B-1----:R-:W-:Y:S01]  /*e8390*/  IMAD.WIDE R244, R14.reuse, 0x4, R2 ;  /* 0x000000040ef47825 */ /* 0x042fe200078e0202 */
[----:B--2---:R-:W-:Y:S01]  /*e83a0*/  IADD3 R0, R14, R233, RZ ;  /* 0x000000e90e007210 */ /* 0x004fe20007ffe0ff */
[----:B------:R-:W1:Y:S03]  /*e83b0*/  LDC R197, c[0x0][0x228] ;  /* 0x00008a00ffc57b82 */ /* 0x000e660000000800 */
[----:B---3--:R2:W-:Y:S04]  /*e83c0*/  @P6 STG.E desc[UR60][R244.64], R252 ;  /* 0x000000fcf4006986 */ /* 0x0085e8000c10193c */
[----:B--2---:R-:W2:Y:S01]  /*e83d0*/  LDL.LU R252, [R1+0x1f2c] ;  /* 0x001f2c0001fc7983 */ /* 0x004ea20000300800 */
[----:B------:R-:W-:-:S02]  /*e83e0*/  ISETP.GE.AND P3, PT, R16, R239, PT ;  /* 0x000000ef1000720c */ /* 0x000fc40003f66270 */
[----:B------:R-:W-:Y:S01]  /*e83f0*/  ISETP.LT.AND P5, PT, R15, R235, !P5 ;  /* 0x000000eb0f00720c */ /* 0x000fe20006fa1270 */
[----:B------:R-:W3:Y:S01]  /*e8400*/  LDL.LU R248, [R1+0x12ec] ;  /* 0x0012ec0001f87983 */ /* 0x000ee20000300800 */
[----:B------:R-:W-:Y:S01]  /*e8410*/  IMAD.WIDE R242, R14, 0x4, R4 ;  /* 0x000000040ef27825 */ /* 0x000fe200078e0204 */
[----:B------:R-:W-:-:S03]  /*e8420*/  ISETP.LT.AND P6, PT, R11, R240, !P3 ;  /* 0x000000f00b00720c */ /* 0x000fc60005fc1270 */
[----:B------:R-:W-:Y:S01]  /*e8430*/  IMAD.WIDE R240, R14, 0x4, R6 ;  /* 0x000000040ef07825 */ /* 0x000fe200078e0206 */
[----:B------:R-:W3:Y:S08]  /*e8440*/  LDC R244, c[0x0][0x228] ;  /* 0x00008a00fff47b82 */ /* 0x000ef00000000800 */
[----:B------:R-:W1:Y:S01]  /*e8450*/  LDC R239, c[0x0][0x228] ;  /* 0x00008a00ffef7b82 */ /* 0x000e620000000800 */
[----:B------:R1:W-:Y:S01]  /*e8460*/  @P4 STG.E desc[UR60][R242.64], R251 ;  /* 0x000000fbf2004986 */ /* 0x0003e2000c10193c */
[----:B------:R-:W-:-:S06]  /*e8470*/  ISETP.LT.AND P4, PT, R13, R246, !P3 ;  /* 0x000000f60d00720c */ /* 0x000fcc0005f81270 */
[----:B------:R-:W2:Y:S01]  /*e8480*/  LDC R245, c[0x0][0x248] ;  /* 0x00009200fff57b82 */ /* 0x000ea20000000800 */
[----:B------:R-:W-:-:S07]  /*e8490*/  VIADD R16, R10, 0x17f ;  /* 0x0000017f0a107836 */ /* 0x000fce0000000000 */
[----:B------:R-:W3:Y:S01]  /*e84a0*/  LDC R235, c[0x0][0x248] ;  /* 0x00009200ffeb7b82 */ /* 0x000ee20000000800 */
[----:B-1----:R-:W3:Y:S01]  /*e84b0*/  LDL.LU R251, [R1+0x16fc] ;  /* 0x0016fc0001fb7983 */ /* 0x002ee20000300800 */
[----:B------:R-:W-:-:S03]  /*e84c0*/  IMAD.WIDE R242, R14, 0x4, R8 ;  /* 0x000000040ef27825 */ /* 0x000fc600078e0208 */
[----:B------:R-:W3:Y:S04]  /*e84d0*/  LDL.LU R14, [R1+0x1fc4] ;  /* 0x001fc400010e7983 */ /* 0x000ee80000300800 */
[----:B------:R-:W3:Y:S04]  /*e84e0*/  LDL.LU R246, [R1+0xefc] ;  /* 0x000efc0001f67983 */ /* 0x000ee80000300800 */
[----:B----4-:R1:W-:Y:S04]  /*e84f0*/  @P2 STG.E desc[UR60][R240.64], R237 ;  /* 0x000000edf0002986 */ /* 0x0103e8000c10193c */
[----:B------:R4:W-:Y:S01]  /*e8500*/  @P5 STG.E desc[UR60][R242.64], R250 ;  /* 0x000000faf2005986 */ /* 0x0009e2000c10193c */
[----:B-1----:R-:W-:-:S03]  /*e8510*/  IMAD.WIDE R240, R0, 0x4, R2 ;  /* 0x0000000400f07825 */ /* 0x002fc600078e0202 */
[----:B----4-:R-:W4:Y:S01]  /*e8520*/  LDL.LU R250, [R1+0xafc] ;  /* 0x000afc0001fa7983 */ /* 0x010f220000300800 */
[----:B------:R-:W1:Y:S08]  /*e8530*/  LDC R242, c[0x0][0x228] ;  /* 0x00008a00fff27b82 */ /* 0x000e700000000800 */
[----:B------:R-:W4:Y:S01]  /*e8540*/  LDC R237, c[0x0][0x228] ;  /* 0x00008a00ffed7b82 */ /* 0x000f220000000800 */
[----:B------:R2:W-:Y:S04]  /*e8550*/  @P6 STG.E desc[UR60][R240.64], R249 ;  /* 0x000000f9f0006986 */ /* 0x0005e8000c10193c */
[----:B--2---:R-:W2:Y:S01]  /*e8560*/  LDL.LU R249, [R1+0x2fc] ;  /* 0x0002fc0001f97983 */ /* 0x004ea20000300800 */
[----:B------:R-:W-:-:S05]  /*e8570*/  IMAD.WIDE R240, R0, 0x4, R4 ;  /* 0x0000000400f07825 */ /* 0x000fca00078e0204 */
[----:B------:R3:W-:Y:S04]  /*e8580*/  @P4 STG.E desc[UR60][R240.64], R252 ;  /* 0x000000fcf0004986 */ /* 0x0007e8000c10193c */
[----:B---3--:R-:W3:Y:S01]  /*e8590*/  LDL.LU R252, [R1+0x6fc] ;  /* 0x0006fc0001fc7983 */ /* 0x008ee20000300800 */
[----:B------:R-:W-:Y:S02]  /*e85a0*/  ISETP.LT.AND P5, PT, R17, R247, !P3 ;  /* 0x000000f71100720c */ /* 0x000fe40005fa1270 */
[----:B------:R-:W-:Y:S02]  /*e85b0*/  ISETP.GE.AND P2, PT, R16, R199, PT ;  /* 0x000000c71000720c */ /* 0x000fe40003f46270 */
[----:B------:R-:W-:Y:S01]  /*e85c0*/  ISETP.LT.AND P3, PT, R15, R197, !P3 ;  /* 0x000000c50f00720c */ /* 0x000fe20005f61270 */
[----:B------:R-:W-:-:S04]  /*e85d0*/  IMAD.WIDE R240, R0, 0x4, R8 ;  /* 0x0000000400f07825 */ /* 0x000fc800078e0208 */
[----:B------:R-:W-:Y:S01]  /*e85e0*/  VIADD R10, R10, 0x180 ;  /* 0x000001800a0a7836 */ /* 0x000fe20000000000 */
[----:B------:R-:W-:Y:S01]  /*e85f0*/  ISETP.LT.AND P6, PT, R11, R232, !P2 ;  /* 0x000000e80b00720c */ /* 0x000fe200057c1270 */
[C---:B------:R-:W-:Y:S01]  /*e8600*/  IMAD.WIDE R232, R0.reuse, 0x4, R6 ;  /* 0x0000000400e87825 */ /* 0x040fe200078e0206 */
[----:B------:R-:W-:Y:S02]  /*e8610*/  ISETP.LT.AND P4, PT, R17, R239, !P2 ;  /* 0x000000ef1100720c */ /* 0x000fe40005781270 */
[----:B------:R-:W-:Y:S01]  /*e8620*/  IADD3 R0, R0, R245, RZ ;  /* 0x000000f500007210 */ /* 0x000fe20007ffe0ff */
[----:B------:R-:W3:Y:S08]  /*e8630*/  LDC R16, c[0x0][0x228] ;  /* 0x00008a00ff107b82 */ /* 0x000ef00000000800 */
[----:B------:R-:W3:Y:S08]  /*e8640*/  LDC R239, c[0x0][0x228] ;  /* 0x00008a00ffef7b82 */ /* 0x000ef00000000800 */
[----:B------:R-:W3:Y:S08]  /*e8650*/  LDC R199, c[0x0][0x248] ;  /* 0x00009200ffc77b82 */ /* 0x000ef00000000800 */
[----:B------:R-:W3:Y:S01]  /*e8660*/  LDC R197, c[0x0][0x228] ;  /* 0x00008a00ffc57b82 */ /* 0x000ee20000000800 */
[----:B------:R1:W-:Y:S01]  /*e8670*/  @P5 STG.E desc[UR60][R232.64], R248 ;  /* 0x000000f8e8005986 */ /* 0x0003e2000c10193c */
[----:B------:R-:W-:-:S03]  /*e8680*/  ISETP.LT.AND P5, PT, R13, R244, !P2 ;  /* 0x000000f40d00720c */ /* 0x000fc600057a1270 */
[----:B------:R1:W-:Y:S02]  /*e8690*/  @P3 STG.E desc[UR60][R240.64], R251 ;  /* 0x000000fbf0003986 */ /* 0x0003e4000c10193c */
[----:B-1----:R-:W-:Y:S01]  /*e86a0*/  ISETP.LT.AND P2, PT, R15, R242, !P2 ;  /* 0x000000f20f00720c */ /* 0x002fe20005741270 */
[C---:B------:R-:W-:Y:S01]  /*e86b0*/  IMAD.WIDE R242, R0.reuse, 0x4, R6 ;  /* 0x0000000400f27825 */ /* 0x040fe200078e0206 */
[----:B------:R-:W3:Y:S04]  /*e86c0*/  LDL.LU R248, [R1+0x1af0] ;  /* 0x001af00001f87983 */ /* 0x000ee80000300800 */
[----:B------:R-:W3:Y:S01]  /*e86d0*/  LDL.LU R251, [R1+0x1f30] ;  /* 0x001f300001fb7983 */ /* 0x000ee20000300800 */
[----:B------:R-:W-:-:S04]  /*e86e0*/  IMAD.WIDE R232, R0, 0x4, R2 ;  /* 0x0000000400e87825 */ /* 0x000fc800078e0202 */
[----:B------:R-:W-:Y:S01]  /*e86f0*/  IMAD.WIDE R240, R0, 0x4, R4 ;  /* 0x0000000400f07825 */ /* 0x000fe200078e0204 */
[----:B------:R-:W3:Y:S01]  /*e8700*/  LDL.LU R247, [R1+0x1700] ;  /* 0x0017000001f77983 */ /* 0x000ee20000300800 */
[----:B------:R-:W-:-:S03]  /*e8710*/  ISETP.GE.AND P3, PT, R10, R14, PT ;  /* 0x0000000e0a00720c */ /* 0x000fc60003f66270 */
[----:B------:R1:W-:Y:S01]  /*e8720*/  @P6 STG.E desc[UR60][R232.64], R246 ;  /* 0x000000f6e8006986 */ /* 0x0003e2000c10193c */
[----:B------:R-:W3:Y:S01]  /*e8730*/  LDC R14, c[0x0][0x228] ;  /* 0x00008a00ff0e7b82 */ /* 0x000ee20000000800 */
[----:B------:R-:W-:Y:S02]  /*e8740*/  ISETP.LT.AND P6, PT, R11, R236, !P3 ;  /* 0x000000ec0b00720c */ /* 0x000fe40005fc1270 */
[----:B-1----:R-:W3:Y:S04]  /*e8750*/  LDL.LU R246, [R1+0x12f0] ;  /* 0x0012f00001f67983 */ /* 0x002ee80000300800 */
[----:B----4-:R-:W-:Y:S04]  /*e8760*/  @P5 STG.E desc[UR60][R240.64], R250 ;  /* 0x000000faf0005986 */ /* 0x010fe8000c10193c */
[----:B--2---:R1:W-:Y:S01]  /*e8770*/  @P4 STG.E desc[UR60][R242.64], R249 ;  /* 0x000000f9f2004986 */ /* 0x0043e2000c10193c */
[----:B------:R-:W-:Y:S01]  /*e8780*/  ISETP.LT.AND P4, PT, R15, R237, !P3 ;  /* 0x000000ed0f00720c */ /* 0x000fe20005f81270 */
[----:B------:R-:W-:-:S02]  /*e8790*/  IMAD.WIDE R236, R0, 0x4, R8 ;  /* 0x0000000400ec7825 */ /* 0x000fc400078e0208 */
[----:B-1----:R-:W2:Y:S04]  /*e87a0*/  LDL.LU R249, [R1+0xf00] ;  /* 0x000f000001f97983 */ /* 0x002ea80000300800 */
[----:B------:R-:W4:Y:S04]  /*e87b0*/  LDL.LU R250, [R1+0xb00] ;  /* 0x000b000001fa7983 */ /* 0x000f280000300800 */
[----:B---3--:R1:W-:Y:S04]  /*e87c0*/  @P2 STG.E desc[UR60][R236.64], R252 ;  /* 0x000000fcec002986 */ /* 0x0083e8000c10193c */
[----:B-1----:R-:W3:Y:S01]  /*e87d0*/  LDL.LU R252, [R1+0x700] ;  /* 0x0007000001fc7983 */ /* 0x002ee20000300800 */
[----:B------:R-:W-:Y:S01]  /*e87e0*/  IMAD.IADD R10, R0, 0x1, R235 ;  /* 0x00000001000a7824 */ /* 0x000fe200078e02eb */
[----:B------:R-:W-:-:S02]  /*e87f0*/  ISETP.LT.AND P5, PT, R13, R16, !P3 ;  /* 0x000000100d00720c */ /* 0x000fc40005fa1270 */
[----:B------:R-:W-:Y:S01]  /*e8800*/  ISETP.LT.AND P3, PT, R17, R239, !P3 ;  /* 0x000000ef1100720c */ /* 0x000fe20005f61270 */
[----:B------:R-:W3:Y:S01]  /*e8810*/  LDL.LU R241, [R1+0x4928] ;  /* 0x0049280001f17983 */ /* 0x000ee20000300800 */
[----:B------:R-:W-:-:S03]  /*e8820*/  IMAD.WIDE R232, R10, 0x4, R2 ;  /* 0x000000040ae87825 */ /* 0x000fc600078e0202 */
[----:B------:R-:W3:Y:S01]  /*e8830*/  LDL.LU R240, [R1+0x3d54] ;  /* 0x003d540001f07983 */ /* 0x000ee20000300800 */
[C---:B------:R-:W-:Y:S01]  /*e8840*/  IMAD.WIDE R236, R10.reuse, 0x4, R4 ;  /* 0x000000040aec7825 */ /* 0x040fe200078e0204 */
[----:B------:R-:W-:Y:S02]  /*e8850*/  ISETP.LT.AND P2, PT, R11, R234, !P0 ;  /* 0x000000ea0b00720c */ /* 0x000fe40004741270 */
[----:B------:R-:W3:Y:S01]  /*e8860*/  LDL.LU R244, [R1+0x300] ;  /* 0x0003000001f47983 */ /* 0x000ee20000300800 */
[C---:B------:R-:W-:Y:S01]  /*e8870*/  IADD3 R0, R10.reuse, R199, RZ ;  /* 0x000000c70a007210 */ /* 0x040fe20007ffe0ff */
[----:B------:R-:W1:Y:S08]  /*e8880*/  LDC R239, c[0x0][0x248] ;  /* 0x00009200ffef7b82 */ /* 0x000e700000000800 */
[----:B------:R-:W1:Y:S01]  /*e8890*/  LDC R16, c[0x0][0x228] ;  /* 0x00008a00ff107b82 */ /* 0x000e620000000800 */
[----:B------:R1:W-:Y:S04]  /*e88a0*/  @P6 STG.E desc[UR60][R232.64], R248 ;  /* 0x000000f8e8006986 */ /* 0x0003e8000c10193c */
[----:B------:R1:W-:Y:S01]  /*e88b0*/  @P5 STG.E desc[UR60][R236.64], R251 ;  /* 0x000000fbec005986 */ /* 0x0003e2000c10193c */
[----:B------:R-:W-:Y:S01]  /*e88c0*/  IMAD.WIDE R234, R10, 0x4, R8 ;  /* 0x000000040aea7825 */ /* 0x000fe200078e0208 */
[----:B------:R-:W-:-:S02]  /*e88d0*/  ISETP.LT.AND P6, PT, R17, R197, !P0 ;  /* 0x000000c51100720c */ /* 0x000fc400047c1270 */
[C---:B------:R-:W-:Y:S02]  /*e88e0*/  ISETP.LT.AND P5, PT, R13.reuse, R14, !P0 ;  /* 0x0000000e0d00720c */ /* 0x040fe400047a1270 */
[----:B------:R-:W3:Y:S01]  /*e88f0*/  LDC R14, c[0x0][0x248] ;  /* 0x00009200ff0e7b82 */ /* 0x000ee20000000800 */
[----:B-1----:R-:W-:Y:S01]  /*e8900*/  IMAD.WIDE R232, R10, 0x4, R6 ;  /* 0x000000040ae87825 */ /* 0x002fe200078e0206 */
[----:B------:R-:W3:Y:S04]  /*e8910*/  LDL.LU R248, [R1+0x1af4] ;  /* 0x001af40001f87983 */ /* 0x000ee80000300800 */
[----:B------:R-:W3:Y:S04]  /*e8920*/  LDL.LU R251, [R1+0x1f34] ;  /* 0x001f340001fb7983 */ /* 0x000ee80000300800 */
[----:B------:R1:W-:Y:S01]  /*e8930*/  @P3 STG.E desc[UR60][R232.64], R247 ;  /* 0x000000f7e8003986 */ /* 0x0003e2000c10193c */
[----:B------:R-:W-:Y:S01]  /*e8940*/  ISETP.LT.AND P3, PT, R13, R196, !P1 ;  /* 0x000000c40d00720c */ /* 0x000fe20004f61270 */
[----:B------:R-:W-:-:S02]  /*e8950*/  IMAD.WIDE R196, R0, 0x4, R2 ;  /* 0x0000000400c47825 */ /* 0x000fc400078e0202 */
[----:B------:R1:W-:Y:S01]  /*e8960*/  @P4 STG.E desc[UR60][R234.64], R246 ;  /* 0x000000f6ea004986 */ /* 0x0003e2000c10193c */
[----:B------:R-:W-:Y:S01]  /*e8970*/  ISETP.LT.AND P4, PT, R11, R198, !P1 ;  /* 0x000000c60b00720c */ /* 0x000fe20004f81270 */
[C---:B------:R-:W-:Y:S02]  /*e8980*/  IMAD.WIDE R198, R0.reuse, 0x4, R4 ;  /* 0x0000000400c67825 */ /* 0x040fe400078e0204 */
[----:B-1----:R-:W3:Y:S04]  /*e8990*/  LDL.LU R247, [R1+0x1704] ;  /* 0x0017040001f77983 */ /* 0x002ee80000300800 */
[----:B------:R-:W3:Y:S04]  /*e89a0*/  LDL.LU R235, [R1+0x492c] ;  /* 0x00492c0001eb7983 */ /* 0x000ee80000300800 */
[----:B------:R-:W3:Y:S04]  /*e89b0*/  LDL.LU R246, [R1+0x12f4] ;  /* 0x0012f40001f67983 */ /* 0x000ee80000300800 */
[----:B--2---:R1:W-:Y:S04]  /*e89c0*/  @P2 STG.E desc[UR60][R196.64], R249 ;  /* 0x000000f9c4002986 */ /* 0x0043e8000c10193c */
[----:B----4-:R2:W-:Y:S04]  /*e89d0*/  @P5 STG.E desc[UR60][R198.64], R250 ;  /* 0x000000fac6005986 */ /* 0x0105e8000c10193c */
[----:B-1----:R-:W4:Y:S01]  /*e89e0*/  LDL.LU R249, [R1+0xf04] ;  /* 0x000f040001f97983 */ /* 0x002f220000300800 */
[----:B------:R-:W-:-:S03]  /*e89f0*/  IMAD.WIDE R196, R0, 0x4, R6 ;  /* 0x0000000400c47825 */ /* 0x000fc600078e0206 */
[----:B--2---:R-:W2:Y:S04]  /*e8a00*/  LDL.LU R250, [R1+0xb04] ;  /* 0x000b040001fa7983 */ /* 0x004ea80000300800 */
[----:B---3--:R1:W-:Y:S04]  /*e8a10*/  @P6 STG.E desc[UR60][R196.64], R252 ;  /* 0x000000fcc4006986 */ /* 0x0083e8000c10193c */
[----:B-1----:R-:W3:Y:S01]  /*e8a20*/  LDL.LU R252, [R1+0x704] ;  /* 0x0007040001fc7983 */ /* 0x002ee20000300800 */
[----:B------:R-:W-:Y:S01]  /*e8a30*/  ISETP.LT.AND P0, PT, R15, R238, !P0 ;  /* 0x000000ee0f00720c */ /* 0x000fe20004701270 */
[----:B------:R-:W-:-:S02]  /*e8a40*/  IMAD.IADD R10, R0, 0x1, R239 ;  /* 0x00000001000a7824 */ /* 0x000fc400078e02ef */
[----:B------:R-:W-:Y:S01]  /*e8a50*/  IMAD.WIDE R196, R0, 0x4, R8 ;  /* 0x0000000400c47825 */ /* 0x000fe200078e0208 */
[----:B------:R-:W-:-:S03]  /*e8a60*/  ISETP.GE.AND P5, PT, R241, R19, PT ;  /* 0x00000013f100720c */ /* 0x000fc60003fa6270 */
[C---:B------:R-:W-:Y:S01]  /*e8a70*/  IMAD.WIDE R198, R10.reuse, 0x4, R2 ;  /* 0x000000040ac67825 */ /* 0x040fe200078e0202 */
[----:B------:R-:W-:Y:S02]  /*e8a80*/  ISETP.LT.AND P2, PT, R17, R16, !P1 ;  /* 0x000000101100720c */ /* 0x000fe40004f41270 */
[----:B------:R-:W-:Y:S01]  /*e8a90*/  ISETP.LT.AND P1, PT, R15, R18, !P1 ;  /* 0x000000120f00720c */ /* 0x000fe20004f21270 */
[----:B------:R-:W3:Y:S01]  /*e8aa0*/  LDL.LU R234, [R1+0x4934] ;  /* 0x0049340001ea7983 */ /* 0x000ee20000300800 */
[C---:B------:R-:W-:Y:S01]  /*e8ab0*/  IMAD.WIDE R232, R10.reuse, 0x4, R4 ;  /* 0x000000040ae87825 */ /* 0x040fe200078e0204 */
[----:B------:R-:W-:Y:S01]  /*e8ac0*/  IADD3 R0, R10, R14, RZ ;  /* 0x0000000e0a007210 */ /* 0x000fe20007ffe0ff */
[----:B------:R-:W1:Y:S01]  /*e8ad0*/  LDC R16, c[0x0][0x248] ;  /* 0x00009200ff107b82 */ /* 0x000e620000000800 */
[----:B------:R-:W-:-:S07]  /*e8ae0*/  ISETP.GE.AND P6, PT, R240, R19, PT ;  /* 0x00000013f000720c */ /* 0x000fce0003fc6270 */
[----:B------:R-:W1:Y:S01]  /*e8af0*/  LDC R14, c[0x0][0x248] ;  /* 0x00009200ff0e7b82 */ /* 0x000e620000000800 */
[----:B------:R1:W-:Y:S01]  /*e8b00*/  @P0 STG.E desc[UR60][R196.64], R244 ;  /* 0x000000f4c4000986 */ /* 0x0003e2000c10193c */
[----:B------:R-:W-:-:S03]  /*e8b10*/  ISETP.LT.AND P0, PT, R11, R18, !P5 ;  /* 0x000000120b00720c */ /* 0x000fc60006f01270 */
[----:B------:R1:W-:Y:S04]  /*e8b20*/  @P4 STG.E desc[UR60][R198.64], R248 ;  /* 0x000000f8c6004986 */ /* 0x0003e8000c10193c */
[----:B------:R1:W-:Y:S01]  /*e8b30*/  @P3 STG.E desc[UR60][R232.64], R251 ;  /* 0x000000fbe8003986 */ /* 0x0003e2000c10193c */
[-C--:B------:R-:W-:Y:S02]  /*e8b40*/  ISETP.LT.AND P3, PT, R13, R18.reuse, !P5 ;  /* 0x000000120d00720c */ /* 0x080fe40006f61270 */
[----:B------:R-:W-:Y:S01]  /*e8b50*/  ISETP.LT.AND P4, PT, R17, R18, !P5 ;  /* 0x000000121100720c */ /* 0x000fe20006f81270 */
[----:B-1----:R-:W3:Y:S04]  /*e8b60*/  LDL.LU R244, [R1+0x304] ;  /* 0x0003040001f47983 */ /* 0x002ee80000300800 */
[----:B------:R-:W3:Y:S01]  /*e8b70*/  LDL.LU R248, [R1+0x1af8] ;  /* 0x001af80001f87983 */ /* 0x000ee20000300800 */
[----:B------:R-:W-:-:S03]  /*e8b80*/  IMAD.WIDE R196, R10, 0x4, R6 ;  /* 0x000000040ac47825 */ /* 0x000fc600078e0206 */
[----:B------:R-:W3:Y:S01]  /*e8b90*/  LDL.LU R251, [R1+0x1f38] ;  /* 0x001f380001fb7983 */ /* 0x000ee20000300800 */
[----:B------:R-:W-:-:S04]  /*e8ba0*/  IMAD.WIDE R198, R10, 0x4, R8 ;  /* 0x000000040ac67825 */ /* 0x000fc800078e0208 */
[----:B------:R-:W-:Y:S01]  /*e8bb0*/  IMAD.WIDE R232, R0, 0x4, R2 ;  /* 0x0000000400e87825 */ /* 0x000fe200078e0202 */
[----:B------:R1:W-:Y:S01]  /*e8bc0*/  @P2 STG.E desc[UR60][R196.64], R247 ;  /* 0x000000f7c4002986 */ /* 0x0003e2000c10193c */
[----:B------:R-:W-:-:S03]  /*e8bd0*/  ISETP.GE.AND P2, PT, R235, R19, PT ;  /* 0x00000013eb00720c */ /* 0x000fc60003f46270 */
[----:B------:R1:W-:Y:S04]  /*e8be0*/  @P1 STG.E desc[UR60][R198.64], R246 ;  /* 0x000000f6c6001986 */ /* 0x0003e8000c10193c */
[----:B-1----:R-:W3:Y:S04]  /*e8bf0*/  LDL.LU R247, [R1+0x1708] ;  /* 0x0017080001f77983 */ /* 0x002ee80000300800 */
[----:B------:R-:W3:Y:S01]  /*e8c00*/  LDL.LU R235, [R1+0x4930] ;  /* 0x0049300001eb7983 */ /* 0x000ee20000300800 */
[----:B------:R-:W-:-:S04]  /*e8c10*/  IMAD.WIDE R198, R0, 0x4, R4 ;  /* 0x0000000400c67825 */ /* 0x000fc800078e0204 */
[----:B------:R-:W-:Y:S01]  /*e8c20*/  IMAD.WIDE R196, R0, 0x4, R6 ;  /* 0x0000000400c47825 */ /* 0x000fe200078e0206 */
[----:B----4-:R1:W-:Y:S04]  /*e8c30*/  @P0 STG.E desc[UR60][R232.64], R249 ;  /* 0x000000f9e8000986 */ /* 0x0103e8000c10193c */
[----:B--2---:R2:W-:Y:S04]  /*e8c40*/  @P3 STG.E desc[UR60][R198.64], R250 ;  /* 0x000000fac6003986 */ /* 0x0045e8000c10193c */
[----:B-1----:R-:W4:Y:S04]  /*e8c50*/  LDL.LU R249, [R1+0x12f8] ;  /* 0x0012f80001f97983 */ /* 0x002f280000300800 */
[----:B------:R-:W4:Y:S04]  /*e8c60*/  LDL.LU R246, [R1+0xf08] ;  /* 0x000f080001f67983 */ /* 0x000f280000300800 */
[----:B--2---:R-:W2:Y:S04]  /*e8c70*/  LDL.LU R250, [R1+0xb08] ;  /* 0x000b080001fa7983 */ /* 0x004ea80000300800 */
[----:B---3--:R1:W-:Y:S04]  /*e8c80*/  @P4 STG.E desc[UR60][R196.64], R252 ;  /* 0x000000fcc4004986 */ /* 0x0083e8000c10193c */
[----:B-1----:R-:W3:Y:S01]  /*e8c90*/  LDL.LU R252, [R1+0x708] ;  /* 0x0007080001fc7983 */ /* 0x002ee20000300800 */
[----:B------:R-:W-:-:S02]  /*e8ca0*/  ISETP.LT.AND P5, PT, R15, R18, !P5 ;  /* 0x000000120f00720c */ /* 0x000fc40006fa1270 */
[-C--:B------:R-:W-:Y:S01]  /*e8cb0*/  ISETP.LT.AND P1, PT, R11, R18.reuse, !P6 ;  /* 0x000000120b00720c */ /* 0x080fe20007721270 */
[C---:B------:R-:W-:Y:S01]  /*e8cc0*/  IMAD.IADD R10, R0.reuse, 0x1, R16 ;  /* 0x00000001000a7824 */ /* 0x040fe200078e0210 */
[----:B------:R-:W-:Y:S01]  /*e8cd0*/  ISETP.LT.AND P0, PT, R13, R18, !P6 ;  /* 0x000000120d00720c */ /* 0x000fe20007701270 */
[----:B------:R-:W-:-:S04]  /*e8ce0*/  IMAD.WIDE R196, R0, 0x4, R8 ;  /* 0x0000000400c47825 */ /* 0x000fc800078e0208 */
[----:B------:R-:W-:Y:S01]  /*e8cf0*/  IMAD.WIDE R198, R10, 0x4, R2 ;  /* 0x000000040ac67825 */ /* 0x000fe200078e0202 */
[-C--:B------:R-:W-:Y:S02]  /*e8d00*/  ISETP.LT.AND P4, PT, R17, R18.reuse, !P6 ;  /* 0x000000121100720c */ /* 0x080fe40007781270 */
[----:B------:R-:W-:Y:S02]  /*e8d10*/  ISETP.GE.AND P3, PT, R234, R19, PT ;  /* 0x00000013ea00720c */ /* 0x000fe40003f66270 */
[-C--:B------:R-:W-:Y:S01]  /*e8d20*/  ISETP.LT.AND P6, PT, R15, R18.reuse, !P6 ;  /* 0x000000120f00720c */ /* 0x080fe200077c1270 */
[----:B------:R-:W-:Y:S01]  /*e8d30*/  IMAD.WIDE R232, R10, 0x4, R4 ;  /* 0x000000040ae87825 */ /* 0x000fe200078e0204 */
[----:B------:R-:W3:Y:S04]  /*e8d40*/  LDL.LU R234, [R1+0x4938] ;  /* 0x0049380001ea7983 */ /* 0x000ee80000300800 */
[----:B------:R-:W-:Y:S04]  /*e8d50*/  @P5 STG.E desc[UR60][R196.64], R244 ;  /* 0x000000f4c4005986 */ /* 0x000fe8000c10193c */
[----:B------:R1:W-:Y:S01]  /*e8d60*/  @P1 STG.E desc[UR60][R198.64], R248 ;  /* 0x000000f8c6001986 */ /* 0x0003e2000c10193c */
[----:B------:R-:W-:-:S02]  /*e8d70*/  ISETP.LT.AND P1, PT, R11, R18, !P2 ;  /* 0x000000120b00720c */ /* 0x000fc40005721270 */
[-C--:B------:R-:W-:Y:S01]  /*e8d80*/  ISETP.LT.AND P5, PT, R17, R18.reuse, !P2 ;  /* 0x000000121100720c */ /* 0x080fe200057a1270 */
[----:B------:R-:W3:Y:S01]  /*e8d90*/  LDC R16, c[0x0][0x248] ;  /* 0x00009200ff107b82 */ /* 0x000ee20000000800 */
[----:B------:R1:W-:Y:S01]  /*e8da0*/  @P0 STG.E desc[UR60][R232.64], R251 ;  /* 0x000000fbe8000986 */ /* 0x0003e2000c10193c */
[----:B------:R-:W-:-:S03]  /*e8db0*/  ISETP.LT.AND P0, PT, R13, R18, !P2 ;  /* 0x000000120d00720c */ /* 0x000fc60005701270 */
[----:B-1----:R-:W3:Y:S01]  /*e8dc0*/  LDL.LU R248, [R1+0x308] ;  /* 0x0003080001f87983 */ /* 0x002ee20000300800 */
[----:B------:R-:W-:-:S04]  /*e8dd0*/  IMAD.WIDE R196, R10, 0x4, R6 ;  /* 0x000000040ac47825 */ /* 0x000fc800078e0206 */
[C---:B------:R-:W-:Y:S01]  /*e8de0*/  IMAD.WIDE R198, R10.reuse, 0x4, R8 ;  /* 0x000000040ac67825 */ /* 0x040fe200078e0208 */
[----:B------:R-:W3:Y:S04]  /*e8df0*/  LDL.LU R251, [R1+0x1afc] ;  /* 0x001afc0001fb7983 */ /* 0x000ee80000300800 */
[----:B------:R-:W3:Y:S01]  /*e8e00*/  LDL.LU R244, [R1+0x1f3c] ;  /* 0x001f3c0001f47983 */ /* 0x000ee20000300800 */
[----:B------:R-:W-:-:S03]  /*e8e10*/  IADD3 R0, R10, R14, RZ ;  /* 0x0000000e0a007210 */ /* 0x000fc60007ffe0ff */
[----:B------:R1:W-:Y:S01]  /*e8e20*/  @P4 STG.E desc[UR60][R196.64], R247 ;  /* 0x000000f7c4004986 */ /* 0x0003e2000c10193c */
[----:B------:R-:W3:Y:S01]  /*e8e30*/  LDC R14, c[0x0][0x248] ;  /* 0x00009200ff0e7b82 */ /* 0x000ee20000000800 */
[C---:B------:R-:W-:Y:S02]  /*e8e40*/  IMAD.WIDE R232, R0.reuse, 0x4, R6 ;  /* 0x0000000400e87825 */ /* 0x040fe400078e0206 */
[----:B-1----:R-:W3:Y:S02]  /*e8e50*/  LDL.LU R247, [R1+0x170c] ;  /* 0x00170c0001f77983 */ /* 0x002ee40000300800 */
[C---:B------:R-:W-:Y:S02]  /*e8e60*/  IMAD.WIDE R196, R0.reuse, 0x4, R2 ;  /* 0x0000000400c47825 */ /* 0x040fe400078e0202 */
[----:B----4-:R1:W-:Y:S04]  /*e8e70*/  @P6 STG.E desc[UR60][R198.64], R249 ;  /* 0x000000f9c6006986 */ /* 0x0103e8000c10193c */
[----:B------:R4:W-:Y:S04]  /*e8e80*/  @P1 STG.E desc[UR60][R196.64], R246 ;  /* 0x000000f6c4001986 */ /* 0x0009e8000c10193c */
[----:B-1----:R-:W3:Y:S01]  /*e8e90*/  LDL.LU R249, [R1+0x12fc] ;  /* 0x0012fc0001f97983 */ /* 0x002ee20000300800 */
[----:B------:R-:W-:-:S03]  /*e8ea0*/  IMAD.WIDE R198, R0, 0x4, R4 ;  /* 0x0000000400c67825 */ /* 0x000fc600078e0204 */
[----:B------:R-:W3:Y:S04]  /*e8eb0*/  LDL.LU R236, [R1+0x4944] ;  /* 0x0049440001ec7983 */ /* 0x000ee80000300800 */
[----:B----4-:R-:W4:Y:S04]  /*e8ec0*/  LDL.LU R246, [R1+0xf0c] ;  /* 0x000f0c0001f67983 */ /* 0x010f280000300800 */
[----:B--2---:R1:W-:Y:S04]  /*e8ed0*/  @P0 STG.E desc[UR60][R198.64], R250 ;  /* 0x000000fac6000986 */ /* 0x0043e8000c10193c */
[----:B---3--:R2:W-:Y:S04]  /*e8ee0*/  @P5 STG.E desc[UR60][R232.64], R252 ;  /* 0x000000fce8005986 */ /* 0x0085e8000c10193c */
[----:B-1----:R-:W3:Y:S04]  /*e8ef0*/  LDL.LU R250, [R1+0xb0c] ;  /* 0x000b0c0001fa7983 */ /* 0x002ee80000300800 */
[----:B--2---:R-:W2:Y:S01]  /*e8f00*/  LDL.LU R252, [R1+0x70c] ;  /* 0x00070c0001fc7983 */ /* 0x004ea20000300800 */
[----:B------:R-:W-:-:S02]  /*e8f10*/  ISETP.LT.AND P2, PT, R15, R18, !P2 ;  /* 0x000000120f00720c */ /* 0x000fc40005741270 */
[-C--:B------:R-:W-:Y:S02]  /*e8f20*/  ISETP.LT.AND P6, PT, R11, R18.reuse, !P3 ;  /* 0x000000120b00720c */ /* 0x080fe40005fc1270 */
[----:B------:R-:W-:Y:S01]  /*e8f30*/  ISETP.LT.AND P5, PT, R13, R18, !P3 ;  /* 0x000000120d00720c */ /* 0x000fe20005fa1270 */
[----:B------:R-:W-:-:S04]  /*e8f40*/  IMAD.WIDE R196, R0, 0x4, R8 ;  /* 0x0000000400c47825 */ /* 0x000fc800078e0208 */
[----:B------:R-:W-:Y:S01]  /*e8f50*/  IMAD.IADD R10, R0, 0x1, R16 ;  /* 0x00000001000a7824 */ /* 0x000fe200078e0210 */
[-C--:B------:R-:W-:Y:S02]  /*e8f60*/  ISETP.LT.AND P1, PT, R17, R18.reuse, !P3 ;  /* 0x000000121100720c */ /* 0x080fe40005f21270 */
[-C--:B------:R-:W-:Y:S02]  /*e8f70*/  ISETP.LT.AND P3, PT, R15, R18.reuse, !P3 ;  /* 0x000000120f00720c */ /* 0x080fe40005f61270 */
[----:B------:R-:W-:Y:S01]  /*e8f80*/  ISETP.GE.AND P4, PT, R235, R19, PT ;  /* 0x00000013eb00720c */ /* 0x000fe20003f86270 */
[----:B------:R-:W-:Y:S01]  /*e8f90*/  IMAD.WIDE R198, R10, 0x4, R2 ;  /* 0x000000040ac67825 */ /* 0x000fe200078e0202 */
[----:B------:R-:W2:Y:S04]  /*e8fa0*/  LDL.LU R235, [R1+0x493c] ;  /* 0x00493c0001eb7983 */ /* 0x000ea80000300800 */
[----:B------:R1:W-:Y:S04]  /*e8fb0*/  @P2 STG.E desc[UR60][R196.64], R248 ;  /* 0x000000f8c4002986 */ /* 0x0003e8000c10193c */
[----:B------:R1:W-:Y:S01]  /*e8fc0*/  @P6 STG.E desc[UR60][R198.64], R251 ;  /* 0x000000fbc6006986 */ /* 0x0003e2000c10193c */
[----:B------:R-:W-:-:S02]  /*e8fd0*/  ISETP.LT.AND P2, PT, R11, R18, !P4 ;  /* 0x000000120b00720c */ /* 0x000fc40006741270 */
[----:B------:R-:W-:Y:S01]  /*e8fe0*/  ISETP.LT.AND P6, PT, R13, R18, !P4 ;  /* 0x000000120d00720c */ /* 0x000fe200067c1270 */
[C---:B------:R-:W-:Y:S01]  /*e8ff0*/  IMAD.WIDE R232, R10.reuse, 0x4, R8 ;  /* 0x000000040ae87825 */ /* 0x040fe200078e0208 */
[----:B------:R-:W-:Y:S02]  /*e9000*/  IADD3 R0, R10, R14, RZ ;  /* 0x0000000e0a007210 */ /* 0x000fe40007ffe0ff */
[----:B------:R-:W-:Y:S01]  /*e9010*/  ISETP.GE.AND P0, PT, R234, R19, PT ;  /* 0x00000013ea00720c */ /* 0x000fe20003f06270 */
[----:B------:R-:W2:Y:S08]  /*e9020*/  LDC R16, c[0x0][0x248] ;  /* 0x00009200ff107b82 */ /* 0x000eb00000000800 */
[----:B------:R-:W2:Y:S01]  /*e9030*/  LDC R14, c[0x0][0x248] ;  /* 0x00009200ff0e7b82 */ /* 0x000ea20000000800 */
[C---:B-1----:R-:W-:Y:S01]  /*e9040*/  IMAD.WIDE R196, R10.reuse, 0x4, R4 ;  /* 0x000000040ac47825 */ /* 0x042fe200078e0204 */
[----:B------:R-:W2:Y:S03]  /*e9050*/  LDL.LU R248, [R1+0x30c] ;  /* 0x00030c0001f87983 */ /* 0x000ea60000300800 */
[----:B------:R-:W-:Y:S01]  /*e9060*/  IMAD.WIDE R198, R10, 0x4, R6 ;  /* 0x000000040ac67825 */ /* 0x000fe200078e0206 */
[----:B------:R-:W2:Y:S04]  /*e9070*/  LDL.LU R251, [R1+0x1f40] ;  /* 0x001f400001fb7983 */ /* 0x000ea80000300800 */
[----:B------:R1:W-:Y:S01]  /*e9080*/  @P5 STG.E desc[UR60][R196.64], R244 ;  /* 0x000000f4c4005986 */ /* 0x0003e2000c10193c */
[----:B------:R-:W-:-:S03]  /*e9090*/  ISETP.LT.AND P5, PT, R17, R18, !P4 ;  /* 0x000000121100720c */ /* 0x000fc600067a1270 */
[----:B------:R1:W-:Y:S02]  /*e90a0*/  @P1 STG.E desc[UR60][R198.64], R247 ;  /* 0x000000f7c6001986 */ /* 0x0003e4000c10193c */
[----:B-1----:R-:W-:-:S04]  /*e90b0*/  IMAD.WIDE R196, R0, 0x4, R2 ;  /* 0x0000000400c47825 */ /* 0x002fc800078e0202 */
[C---:B------:R-:W-:Y:S01]  /*e90c0*/  IMAD.WIDE R198, R0.reuse, 0x4, R4 ;  /* 0x0000000400c67825 */ /* 0x040fe200078e0204 */
[----:B------:R1:W-:Y:S04]  /*e90d0*/  @P3 STG.E desc[UR60][R232.64], R249 ;  /* 0x000000f9e8003986 */ /* 0x0003e8000c10193c */
[----:B----4-:R-:W-:Y:S04]  /*e90e0*/  @P2 STG.E desc[UR60][R196.64], R246 ;  /* 0x000000f6c4002986 */ /* 0x010fe8000c10193c */
[----:B-1----:R-:W4:Y:S04]  /*e90f0*/  LDL.LU R249, [R1+0x1b00] ;  /* 0x001b000001f97983 */ /* 0x002f280000300800 */
[----:B------:R-:W4:Y:S04]  /*e9100*/  LDL.LU R234, [R1+0x4940] ;  /* 0x0049400001ea7983 */ /* 0x000f280000300800 */
[----:B------:R-:W4:Y:S01]  /*e9110*/  LDL.LU R244, [R1+0x1300] ;  /* 0x0013000001f47983 */ /* 0x000f220000300800 */
[----:B------:R-:W-:-:S03]  /*e9120*/  IMAD.WIDE R232, R0, 0x4, R6 ;  /* 0x0000000400e87825 */ /* 0x000fc600078e0206 */
[----:B---3--:R-:W-:Y:S04]  /*e9130*/  @P6 STG.E desc[UR60][R198.64], R250 ;  /* 0x000000fac6006986 */ /* 0x008fe8000c10193c */
[----:B--2---:R1:W-:Y:S04]  /*e9140*/  @P5 STG.E desc[UR60][R232.64], R252 ;  /* 0x000000fce8005986 */ /* 0x0043e8000c10193c */
[----:B-1----:R-:W2:Y:S01]  /*e9150*/  LDL.LU R252, [R1+0x1710] ;  /* 0x0017100001fc7983 */ /* 0x002ea20000300800 */
[-C--:B------:R-:W-:Y:S02]  /*e9160*/  ISETP.LT.AND P4, PT, R15, R18.reuse, !P4 ;  /* 0x000000120f00720c */ /* 0x080fe40006781270 */
[-C--:B------:R-:W-:Y:S01]  /*e9170*/  ISETP.LT.AND P3, PT, R11, R18.reuse, !P0 ;  /* 0x000000120b00720c */ /* 0x080fe20004761270 */
[C---:B------:R-:W-:Y:S01]  /*e9180*/  IMAD.IADD R10, R0.reuse, 0x1, R16 ;  /* 0x00000001000a7824 */ /* 0x040fe200078e0210 */
[----:B------:R-:W3:Y:S04]  /*e9190*/  LDL.LU R246, [R1+0xb10] ;  /* 0x000b100001f67983 */ /* 0x000ee80000300800 */
[----:B------:R-:W3:Y:S01]  /*e91a0*/  LDL.LU R250, [R1+0xf10] ;  /* 0x000f100001fa7983 */ /* 0x000ee20000300800 */
[----:B------:R-:W-:Y:S01]  /*e91b0*/  ISETP.LT.AND P5, PT, R13, R18, !P0 ;  /* 0x000000120d00720c */ /* 0x000fe200047a1270 */
[----:B------:R-:W-:-:S04]  /*e91c0*/  IMAD.WIDE R196, R0, 0x4, R8 ;  /* 0x0000000400c47825 */ /* 0x000fc800078e0208 */
[C---:B------:R-:W-:Y:S01]  /*e91d0*/  IMAD.WIDE R198, R10.reuse, 0x4, R2 ;  /* 0x000000040ac67825 */ /* 0x040fe200078e0202 */
[-C--:B------:R-:W-:Y:S01]  /*e91e0*/  ISETP.LT.AND P6, PT, R17, R18.reuse, !P0 ;  /* 0x000000121100720c */ /* 0x080fe200047c1270 */
[----:B------:R-:W3:Y:S01]  /*e91f0*/  LDL.LU R247, [R1+0x710] ;  /* 0x0007100001f77983 */ /* 0x000ee20000300800 */
[----:B------:R-:W-:Y:S02]  /*e9200*/  ISETP.LT.AND P0, PT, R15, R18, !P0 ;  /* 0x000000120f00720c */ /* 0x000fe40004701270 */
[----:B------:R-:W-:Y:S01]  /*e9210*/  ISETP.GE.AND P2, PT, R235, R19, PT ;  /* 0x00000013eb00720c */ /* 0x000fe20003f46270 */
[----:B------:R-:W1:Y:S01]  /*e9220*/  LDC R16, c[0x0][0x248] ;  /* 0x00009200ff107b82 */ /* 0x000e620000000800 */
[----:B------:R-:W3:Y:S04]  /*e9230*/  LDL.LU R235, [R1+0x494c] ;  /* 0x00494c0001eb7983 */ /* 0x000ee80000300800 */
[----:B------:R1:W-:Y:S04]  /*e9240*/  @P4 STG.E desc[UR60][R196.64], R248 ;  /* 0x000000f8c4004986 */ /* 0x0003e8000c10193c */
[----:B------:R1:W-:Y:S04]  /*e9250*/  @P3 STG.E desc[UR60][R198.64], R251 ;  /* 0x000000fbc6003986 */ /* 0x0003e8000c10193c */
[----:B-1----:R-:W3:Y:S01]  /*e9260*/  LDL.LU R248, [R1+0x310] ;  /* 0x0003100001f87983 */ /* 0x002ee20000300800 */
[----:B------:R-:W-:-:S04]  /*e9270*/  IMAD.WIDE R198, R10, 0x4, R4 ;  /* 0x000000040ac67825 */ /* 0x000fc800078e0204 */
[----:B------:R-:W-:Y:S01]  /*e9280*/  IMAD.WIDE R196, R10, 0x4, R6 ;  /* 0x000000040ac47825 */ /* 0x000fe200078e0206 */
[----:B------:R-:W3:Y:S04]  /*e9290*/  LDL.LU R251, [R1+0x1f44] ;  /* 0x001f440001fb7983 */ /* 0x000ee80000300800 */
[----:B----4-:R1:W-:Y:S04]  /*e92a0*/  @P5 STG.E desc[UR60][R198.64], R249 ;  /* 0x000000f9c6005986 */ /* 0x0103e8000c10193c */
[----:B------:R4:W-:Y:S01]  /*e92b0*/  @P6 STG.E desc[UR60][R196.64], R244 ;  /* 0x000000f4c4006986 */ /* 0x0009e2000c10193c */
[----:B------:R-:W-:-:S03]  /*e92c0*/  ISETP.GE.AND P5, PT, R234, R19, PT ;  /* 0x00000013ea00720c */ /* 0x000fc60003fa6270 */
[----:B-1----:R-:W3:Y:S01]  /*e92d0*/  LDL.LU R249, [R1+0x1b04] ;  /* 0x001b040001f97983 */ /* 0x002ee20000300800 */
[----:B----4-:R-:W-:-:S03]  /*e92e0*/  IMAD.WIDE R196, R10, 0x4, R8 ;  /* 0x000000040ac47825 */ /* 0x010fc600078e0208 */
[----:B------:R-:W4:Y:S04]  /*e92f0*/  LDL.LU R234, [R1+0x4950] ;  /* 0x0049500001ea7983 */ /* 0x000f280000300800 */
[----:B--2---:R1:W-:Y:S04]  /*e9300*/  @P0 STG.E desc[UR60][R196.64], R252 ;  /* 0x000000fcc4000986 */ /* 0x0043e8000c10193c */
[----:B-1----:R-:W2:Y:S01]  /*e9310*/  LDL.LU R252, [R1+0x1304] ;  /* 0x0013040001fc7983 */ /* 0x002ea20000300800 */
[----:B------:R-:W-:Y:S02]  /*e9320*/  ISETP.GE.AND P1, PT, R236, R19, PT ;  /* 0x00000013ec00720c */ /* 0x000fe40003f26270 */
[----:B------:R-:W-:-:S02]  /*e9330*/  IADD3 R0, R10, R14, RZ ;  /* 0x0000000e0a007210 */ /* 0x000fc40007ffe0ff */
[CC--:B------:R-:W-:Y:S01]  /*e9340*/  ISETP.LT.AND P0, PT, R11.reuse, R18.reuse, !P2 ;  /* 0x000000120b00720c */ /* 0x0c0fe20005701270 */
[----:B------:R-:W4:Y:S01]  /*e9350*/  LDL.LU R244, [R1+0x1714] ;  /* 0x0017140001f47983 */ /* 0x000f220000300800 */
[-C--:B------:R-:W-:Y:S02]  /*e9360*/  ISETP.LT.AND P4, PT, R11, R18.reuse, !P1 ;  /* 0x000000120b00720c */ /* 0x080fe40004f81270 */
[-C--:B------:R-:W-:Y:S01]  /*e9370*/  ISETP.LT.AND P3, PT, R13, R18.reuse, !P1 ;  /* 0x000000120d00720c */ /* 0x080fe20004f61270 */
[----:B------:R-:W-:Y:S01]  /*e9380*/  IMAD.WIDE R198, R0, 0x4, R2 ;  /* 0x0000000400c67825 */ /* 0x000fe200078e0202 */
[----:B------:R-:W-:-:S03]  /*e9390*/  ISETP.LT.AND P6, PT, R17, R18, !P1 ;  /* 0x000000121100720c */ /* 0x000fc60004fc1270 */
[----:B------:R-:W-:Y:S01]  /*e93a0*/  IMAD.WIDE R232, R0, 0x4, R4 ;  /* 0x0000000400e87825 */ /* 0x000fe200078e0204 */
[----:B------:R-:W-:-:S03]  /*e93b0*/  ISETP.LT.AND P1, PT, R15, R18, !P1 ;  /* 0x000000120f00720c */ /* 0x000fc60004f21270 */
[----:B------:R-:W-:-:S04]  /*e93c0*/  IMAD.WIDE R196, R0, 0x4, R6 ;  /* 0x0000000400c47825 */ /* 0x000fc800078e0206 */
[----:B------:R-:W-:Y:S01]  /*e93d0*/  IMAD.IADD R10, R0, 0x1, R16 ;  /* 0x00000001000a7824 */ /* 0x000fe200078e0210 */
[----:B------:R-:W1:Y:S08]  /*e93e0*/  LDC R14, c[0x0][0x248] ;  /* 0x00009200ff0e7b82 */ /* 0x000e700000000800 */
[----:B------:R-:W4:Y:S01]  /*e93f0*/  LDC R16, c[0x0][0x248] ;  /* 0x00009200ff107b82 */ /* 0x000f220000000800 */
[----:B---3--:R3:W-:Y:S04]  /*e9400*/  @P4 STG.E desc[UR60][R198.64], R246 ;  /* 0x000000f6c6004986 */ /* 0x0087e8000c10193c */
[----:B------:R3:W-:Y:S01]  /*e9410*/  @P3 STG.E desc[UR60][R232.64], R250 ;  /* 0x000000fae8003986 */ /* 0x0007e2000c10193c */
[----:B------:R-:W-:-:S03]  /*e9420*/  ISETP.LT.AND P3, PT, R13, R18, !P2 ;  /* 0x000000120d00720c */ /* 0x000fc60005761270 */
[----:B------:R3:W-:Y:S01]  /*e9430*/  @P6 STG.E desc[UR60][R196.64], R247 ;  /* 0x000000f7c4006986 */ /* 0x0007e2000c10193c */
[----:B------:R-:W-:-:S03]  /*e9440*/  ISETP.LT.AND P4, PT, R17, R18, !P2 ;  /* 0x000000121100720c */ /* 0x000fc60005781270 */
[----:B---3--:R-:W3:Y:S04]  /*e9450*/  LDL.LU R246, [R1+0xb14] ;  /* 0x000b140001f67983 */ /* 0x008ee80000300800 */
[----:B------:R-:W3:Y:S01]  /*e9460*/  LDL.LU R250, [R1+0xf14] ;  /* 0x000f140001fa7983 */ /* 0x000ee20000300800 */
[----:B------:R-:W-:-:S04]  /*e9470*/  IMAD.WIDE R232, R0, 0x4, R8 ;  /* 0x0000000400e87825 */ /* 0x000fc800078e0208 */
[----:B------:R-:W-:-:S04]  /*e9480*/  IMAD.WIDE R198, R10, 0x4, R2 ;  /* 0x000000040ac67825 */ /* 0x000fc800078e0202 */
[C---:B------:R-:W-:Y:S01]  /*e9490*/  IMAD.WIDE R196, R10.reuse, 0x4, R4 ;  /* 0x000000040ac47825 */ /* 0x040fe200078e0204 */
[----:B------:R-:W-:Y:S01]  /*e94a0*/  ISETP.GE.AND P6, PT, R235, R19, PT ;  /* 0x00000013eb00720c */ /* 0x000fe20003fc6270 */
[----:B------:R-:W3:Y:S04]  /*e94b0*/  LDL.LU R247, [R1+0x714] ;  /* 0x0007140001f77983 */ /* 0x000ee80000300800 */
[----:B------:R1:W-:Y:S04]  /*e94c0*/  @P1 STG.E desc[UR60][R232.64], R248 ;  /* 0x000000f8e8001986 */ /* 0x0003e8000c10193c */
[----:B------:R-:W-:Y:S04]  /*e94d0*/  @P0 STG.E desc[UR60][R198.64], R251 ;  /* 0x000000fbc6000986 */ /* 0x000fe8000c10193c */
[----:B------:R-:W3:Y:S04]  /*e94e0*/  LDL.LU R235, [R1+0x4948] ;  /* 0x0049480001eb7983 */ /* 0x000ee80000300800 */
[----:B-1----:R-:W3:Y:S04]  /*e94f0*/  LDL.LU R248, [R1+0x314] ;  /* 0x0003140001f87983 */ /* 0x002ee80000300800 */
[----:B------:R1:W-:Y:S04]  /*e9500*/  @P3 STG.E desc[UR60][R196.64], R249 ;  /* 0x000000f9c4003986 */ /* 0x0003e8000c10193c */
[----:B-1----:R-:W3:Y:S01]  /*e9510*/  LDL.LU R249, [R1+0x1f48] ;  /* 0x001f480001f97983 */ /* 0x002ee20000300800 */
[----:B------:R-:W-:-:S03]  /*e9520*/  IMAD.WIDE R196, R10, 0x4, R6 ;  /* 0x000000040ac47825 */ /* 0x000fc600078e0206 */
[----:B------:R-:W3:Y:S04]  /*e9530*/  LDL.LU R251, [R1+0x1b08] ;  /* 0x001b080001fb7983 */ /* 0x000ee80000300800 */
[----:B--2---:R1:W-:Y:S04]  /*e9540*/  @P4 STG.E desc[UR60][R196.64], R252 ;  /* 0x000000fcc4004986 */ /* 0x0043e8000c10193c */
[----:B-1----:R-:W2:Y:S01]  /*e9550*/  LDL.LU R252, [R1+0x1308] ;  /* 0x0013080001fc7983 */ /* 0x002ea20000300800 */
[-C--:B------:R-:W-:Y:S02]  /*e9560*/  ISETP.LT.AND P2, PT, R15, R18.reuse, !P2 ;  /* 0x000000120f00720c */ /* 0x080fe40005741270 */
[----:B------:R-:W-:-:S02]  /*e9570*/  ISETP.LT.AND P1, PT, R11, R18, !P5 ;  /* 0x000000120b00720c */ /* 0x000fc40006f21270 */
[C---:B------:R-:W-:Y:S02]  /*e9580*/  IADD3 R0, R10.reuse, R14, RZ ;  /* 0x0000000e0a007210 */ /* 0x040fe40007ffe0ff */
[----:B------:R-:W-:Y:S01]  /*e9590*/  ISETP.LT.AND P3, PT, R13, R18, !P5 ;  /* 0x000000120d00720c */ /* 0x000fe20006f61270 */
[----:B------:R-:W-:-:S04]  /*e95a0*/  IMAD.WIDE R196, R10, 0x4, R8 ;  /* 0x000000040ac47825 */ /* 0x000fc800078e0208 */
[----:B------:R-:W-:Y:S01]  /*e95b0*/  IMAD.WIDE R198, R0, 0x4, R2 ;  /* 0x0000000400c67825 */ /* 0x000fe200078e0202 */
[-C--:B------:R-:W-:Y:S02]  /*e95c0*/  ISETP.LT.AND P4, PT, R17, R18.reuse, !P5 ;  /* 0x000000121100720c */ /* 0x080fe40006f81270 */
[----:B----4-:R-:W-:Y:S02]  /*e95d0*/  ISETP.GE.AND P0, PT, R234, R19, PT ;  /* 0x00000013ea00720c */ /* 0x010fe40003f06270 */
[-C--:B------:R-:W-:Y:S01]  /*e95e0*/  ISETP.LT.AND P5, PT, R15, R18.reuse, !P5 ;  /* 0x000000120f00720c */ /* 0x080fe20006fa1270 */
[C---:B------:R-:W-:Y:S01]  /*e95f0*/  IMAD.WIDE R232, R0.reuse, 0x4, R4 ;  /* 0x0000000400e87825 */ /* 0x040fe200078e0204 */
[----:B------:R-:W4:Y:S04]  /*e9600*/  LDL.LU R234, [R1+0x4954] ;  /* 0x0049540001ea7983 */ /* 0x000f280000300800 */
[----:B------:R1:W-:Y:S01]  /*e9610*/  @P2 STG.E desc[UR60][R196.64], R244 ;  /* 0x000000f4c4002986 */ /* 0x0003e2000c10193c */
[----:B------:R-:W-:Y:S01]  /*e9620*/  ISETP.LT.AND P2, PT, R11, R18, !P6 ;  /* 0x000000120b00720c */ /* 0x000fe20007741270 */
[C---:B------:R-:W-:Y:S01]  /*e9630*/  IMAD.IADD R10, R0.reuse, 0x1, R16 ;  /* 0x00000001000a7824 */ /* 0x040fe200078e0210 */
[----:B------:R-:W2:Y:S08]  /*e9640*/  LDC R14, c[0x0][0x248] ;  /* 0x00009200ff0e7b82 */ /* 0x000eb00000000800 */
[----:B------:R-:W4:Y:S01]  /*e9650*/  LDC R16, c[0x0][0x248] ;  /* 0x00009200ff107b82 */ /* 0x000f220000000800 */
[----:B---3--:R3:W-:Y:S04]  /*e9660*/  @P1 STG.E desc[UR60][R198.64], R246 ;  /* 0x000000f6c6001986 */ /* 0x0087e8000c10193c */
[----:B------:R3:W-:Y:S04]  /*e9670*/  @P3 STG.E desc[UR60][R232.64], R250 ;  /* 0x000000fae8003986 */ /* 0x0007e8000c10193c */
[----:B-1----:R-:W4:Y:S01]  /*e9680*/  LDL.LU R244, [R1+0x1718] ;  /* 0x0017180001f47983 */ /* 0x002f220000300800 */
[----:B------:R-:W-:-:S03]  /*e9690*/  IMAD.WIDE R196, R0, 0x4, R6 ;  /* 0x0000000400c47825 */ /* 0x000fc600078e0206 */
[----:B---3--:R-:W3:Y:S04]  /*e96a0*/  LDL.LU R246, [R1+0xb18] ;  /* 0x000b180001f67983 */ /* 0x008ee80000300800 */
[----:B------:R-:W3:Y:S01]  /*e96b0*/  LDL.LU R250, [R1+0xf18] ;  /* 0x000f180001fa7983 */ /* 0x000ee20000300800 */
[-C--:B------:R-:W-:Y:S01]  /*e96c0*/  ISETP.LT.AND P1, PT, R13, R18.reuse, !P6 ;  /* 0x000000120d00720c */ /* 0x080fe20007721270 */
[----:B------:R-:W-:Y:S01]  /*e96d0*/  IMAD.WIDE R198, R0, 0x4, R8 ;  /* 0x0000000400c67825 */ /* 0x000fe200078e0208 */
[----:B------:R-:W-:-:S03]  /*e96e0*/  ISETP.LT.AND P3, PT, R17, R18, !P6 ;  /* 0x000000121100720c */ /* 0x000fc60007761270 */
        /* <DEDUP_REMOVED lines=8> */
[----:B------:R1:W-:Y:S04]  /*e9770*/  @P2 STG.E desc[UR60][R232.64], R249 ;  /* 0x000000f9e8002986 */ /* 0x0003e8000c10193c */
[----:B------:R1:W-:Y:S04]  /*e9780*/  @P1 STG.E desc[UR60][R198.64], R251 ;  /* 0x000000fbc6001986 */ /* 0x0003e8000c10193c */
[----:B-1----:R-:W3:Y:S04]  /*e9790*/  LDL.LU R249, [R1+0x318] ;  /* 0x0003180001f97983 */ /* 0x002ee80000300800 */
[----:B------:R-:W3:Y:S04]  /*e97a0*/  LDL.LU R248, [R1+0x1f4c] ;  /* 0x001f4c0001f87983 */ /* 0x000ee80000300800 */
[----:B------:R-:W3:Y:S04]  /*e97b0*/  LDL.LU R251, [R1+0x1b0c] ;  /* 0x001b0c0001fb7983 */ /* 0x000ee80000300800 */
[----:B--2---:R1:W-:Y:S04]  /*e97c0*/  @P3 STG.E desc[UR60][R196.64], R252 ;  /* 0x000000fcc4003986 */ /* 0x0043e8000c10193c */
[----:B-1----:R-:W2:Y:S01]  /*e97d0*/  LDL.LU R252, [R1+0x130c] ;  /* 0x00130c0001fc7983 */ /* 0x002ea20000300800 */
[----:B------:R-:W-:-:S02]  /*e97e0*/  ISETP.LT.AND P6, PT, R15, R18, !P6 ;  /* 0x000000120f00720c */ /* 0x000fc400077c1270 */
[----:B------:R-:W-:Y:S02]  /*e97f0*/  ISETP.LT.AND P5, PT, R11, R18, !P0 ;  /* 0x000000120b00720c */ /* 0x000fe400047a1270 */
[C---:B------:R-:W-:Y:S02]  /*e9800*/  IADD3 R0, R10.reuse, R14, RZ ;  /* 0x0000000e0a007210 */ /* 0x040fe40007ffe0ff */
[----:B------:R-:W-:Y:S01]  /*e9810*/  ISETP.LT.AND P2, PT, R13, R18, !P0 ;  /* 0x000000120d00720c */ /* 0x000fe20004741270 */
[----:B------:R-:W-:-:S04]  /*e9820*/  IMAD.WIDE R196, R10, 0x4, R8 ;  /* 0x000000040ac47825 */ /* 0x000fc800078e0208 */
[----:B------:R-:W-:Y:S01]  /*e9830*/  IMAD.WIDE R198, R0, 0x4, R2 ;  /* 0x0000000400c67825 */ /* 0x000fe200078e0202 */
[----:B------:R-:W-:-:S03]  /*e9840*/  ISETP.LT.AND P3, PT, R17, R18, !P0 ;  /* 0x000000121100720c */ /* 0x000fc60004761270 */
[----:B------:R-:W-:Y:S01]  /*e9850*/  IMAD.WIDE R232, R0, 0x4, R4 ;  /* 0x0000000400e87825 */ /* 0x000fe200078e0204 */
[----:B----4-:R-:W-:Y:S02]  /*e9860*/  ISETP.GE.AND P1, PT, R234, R19, PT ;  /* 0x00000013ea00720c */ /* 0x010fe40003f26270 */
[-C--:B------:R-:W-:Y:S01]  /*e9870*/  ISETP.LT.AND P0, PT, R15, R18.reuse, !P0 ;  /* 0x000000120f00720c */ /* 0x080fe20004701270 */
[----:B------:R-:W4:Y:S04]  /*e9880*/  LDL.LU R234, [R1+0x4960] ;  /* 0x0049600001ea7983 */ /* 0x000f280000300800 */
[----:B------:R1:W-:Y:S01]  /*e9890*/  @P6 STG.E desc[UR60][R196.64], R244 ;  /* 0x000000f4c4006986 */ /* 0x0003e2000c10193c */
[----:B------:R-:W2:Y:S03]  /*e98a0*/  LDC R14, c[0x0][0x248] ;  /* 0x00009200ff0e7b82 */ /* 0x000ea60000000800 */
[----:B---3--:R3:W-:Y:S04]  /*e98b0*/  @P5 STG.E desc[UR60][R198.64], R246 ;  /* 0x000000f6c6005986 */ /* 0x0087e8000c10193c */
[----:B------:R3:W-:Y:S01]  /*e98c0*/  @P2 STG.E desc[UR60][R232.64], R250 ;  /* 0x000000fae8002986 */ /* 0x0007e2000c10193c */
[----:B------:R-:W-:-:S02]  /*e98d0*/  ISETP.LT.AND P2, PT, R11, R18, !P4 ;  /* 0x000000120b00720c */ /* 0x000fc40006741270 */
[-C--:B------:R-:W-:Y:S02]  /*e98e0*/  ISETP.LT.AND P5, PT, R13, R18.reuse, !P4 ;  /* 0x000000120d00720c */ /* 0x080fe400067a1270 */
[----:B------:R-:W-:Y:S01]  /*e98f0*/  ISETP.LT.AND P6, PT, R17, R18, !P4 ;  /* 0x000000121100720c */ /* 0x000fe200067c1270 */
[C---:B-1----:R-:W-:Y:S01]  /*e9900*/  IMAD.WIDE R196, R0.reuse, 0x4, R6 ;  /* 0x0000000400c47825 */ /* 0x042fe200078e0206 */
[----:B---3--:R-:W3:Y:S04]  /*e9910*/  LDL.LU R246, [R1+0x171c] ;  /* 0x00171c0001f67983 */ /* 0x008ee80000300800 */
[----:B------:R-:W4:Y:S01]  /*e9920*/  LDL.LU R250, [R1+0xb1c] ;  /* 0x000b1c0001fa7983 */ /* 0x000f220000300800 */
[----:B------:R-:W-:-:S03]  /*e9930*/  IMAD.WIDE R198, R0, 0x4, R8 ;  /* 0x0000000400c67825 */ /* 0x000fc600078e0208 */
[----:B------:R-:W4:Y:S01]  /*e9940*/  LDL.LU R244, [R1+0xf1c] ;  /* 0x000f1c0001f47983 */ /* 0x000f220000300800 */
[----:B------:R-:W-:-:S03]  /*e9950*/  IMAD.IADD R10, R0, 0x1, R16 ;  /* 0x00000001000a7824 */ /* 0x000fc600078e0210 */
[----:B------:R1:W-:Y:S01]  /*e9960*/  @P3 STG.E desc[UR60][R196.64], R247 ;  /* 0x000000f7c4003986 */ /* 0x0003e2000c10193c */
[----:B------:R-:W4:Y:S01]  /*e9970*/  LDC R0, c[0x0][0x248] ;  /* 0x00009200ff007b82 */ /* 0x000f220000000800 */
[----:B------:R-:W-:Y:S01]  /*e9980*/  IMAD.WIDE R232, R10, 0x4, R6 ;  /* 0x000000040ae87825 */ /* 0x000fe200078e0206 */
[----:B------:R-:W-:-:S06]  /*e9990*/  ISETP.LT.AND P4, PT, R15, R18, !P4 ;  /* 0x000000120f00720c */ /* 0x000fcc0006781270 */
[----:B------:R-:W4:Y:S01]  /*e99a0*/  LDC R16, c[0x0][0x248] ;  /* 0x00009200ff107b82 */ /* 0x000f220000000800 */
[----:B-1----:R-:W4:Y:S01]  /*e99b0*/  LDL.LU R247, [R1+0x71c] ;  /* 0x00071c0001f77983 */ /* 0x002f220000300800 */
[----:B------:R-:W-:-:S03]  /*e99c0*/  IMAD.WIDE R196, R10, 0x4, R2 ;  /* 0x000000040ac47825 */ /* 0x000fc600078e0202 */
[----:B------:R1:W-:Y:S04]  /*e99d0*/  @P0 STG.E desc[UR60][R198.64], R249 ;  /* 0x000000f9c6000986 */ /* 0x0003e8000c10193c */
[----:B------:R1:W-:Y:S04]  /*e99e0*/  @P2 STG.E desc[UR60][R196.64], R248 ;  /* 0x000000f8c4002986 */ /* 0x0003e8000c10193c */
[----:B-1----:R-:W4:Y:S01]  /*e99f0*/  LDL.LU R249, [R1+0x31c] ;  /* 0x00031c0001f97983 */ /* 0x002f220000300800 */
[----:B------:R-:W-:-:S03]  /*e9a00*/  IMAD.WIDE R198, R10, 0x4, R4 ;  /* 0x000000040ac67825 */ /* 0x000fc600078e0204 */
[----:B------:R-:W4:Y:S04]  /*e9a10*/  LDL.LU R236, [R1+0x495c] ;  /* 0x00495c0001ec7983 */ /* 0x000f280000300800 */
[----:B------:R-:W4:Y:S04]  /*e9a20*/  LDL.LU R248, [R1+0x1f50] ;  /* 0x001f500001f87983 */ /* 0x000f280000300800 */
[----:B------:R1:W-:Y:S04]  /*e9a30*/  @P5 STG.E desc[UR60][R198.64], R251 ;  /* 0x000000fbc6005986 */ /* 0x0003e8000c10193c */
[----:B--2---:R2:W-:Y:S04]  /*e9a40*/  @P6 STG.E desc[UR60][R232.64], R252 ;  /* 0x000000fce8006986 */ /* 0x0045e8000c10193c */
[----:B-1----:R-:W4:Y:S04]  /*e9a50*/  LDL.LU R251, [R1+0x1b10] ;  /* 0x001b100001fb7983 */ /* 0x002f280000300800 */
[----:B--2---:R-:W2:Y:S01]  /*e9a60*/  LDL.LU R252, [R1+0x1720] ;  /* 0x0017200001fc7983 */ /* 0x004ea20000300800 */
[----:B------:R-:W-:-:S02]  /*e9a70*/  ISETP.LT.AND P0, PT, R11, R18, !P1 ;  /* 0x000000120b00720c */ /* 0x000fc40004f01270 */
[----:B------:R-:W-:Y:S02]  /*e9a80*/  ISETP.LT.AND P2, PT, R13, R18, !P1 ;  /* 0x000000120d00720c */ /* 0x000fe40004f41270 */
[C---:B------:R-:W-:Y:S01]  /*e9a90*/  IADD3 R14, R10.reuse, R14, RZ ;  /* 0x0000000e0a0e7210 */ /* 0x040fe20007ffe0ff */
[----:B------:R-:W-:Y:S01]  /*e9aa0*/  IMAD.WIDE R196, R10, 0x4, R8 ;  /* 0x000000040ac47825 */ /* 0x000fe200078e0208 */
[-C--:B------:R-:W-:Y:S02]  /*e9ab0*/  ISETP.LT.AND P5, PT, R17, R18.reuse, !P1 ;  /* 0x000000121100720c */ /* 0x080fe40004fa1270 */
[----:B------:R-:W-:Y:S01]  /*e9ac0*/  ISETP.LT.AND P1, PT, R15, R18, !P1 ;  /* 0x000000120f00720c */ /* 0x000fe20004f21270 */
[----:B------:R-:W-:Y:S01]  /*e9ad0*/  IMAD.WIDE R198, R14, 0x4, R2 ;  /* 0x000000040ec67825 */ /* 0x000fe200078e0202 */
[----:B------:R-:W-:-:S03]  /*e9ae0*/  ISETP.GE.AND P3, PT, R235, R19, PT ;  /* 0x00000013eb00720c */ /* 0x000fc60003f66270 */
[----:B------:R-:W-:Y:S01]  /*e9af0*/  IMAD.WIDE R232, R14, 0x4, R8 ;  /* 0x000000040ee87825 */ /* 0x000fe200078e0208 */
[----:B------:R-:W2:Y:S04]  /*e9b00*/  LDL.LU R235, [R1+0x4964] ;  /* 0x0049640001eb7983 */ /* 0x000ea80000300800 */
[----:B---3--:R1:W-:Y:S04]  /*e9b10*/  @P4 STG.E desc[UR60][R196.64], R246 ;  /* 0x000000f6c4004986 */ /* 0x0083e8000c10193c */
[----:B----4-:R3:W-:Y:S01]  /*e9b20*/  @P0 STG.E desc[UR60][R198.64], R250 ;  /* 0x000000fac6000986 */ /* 0x0107e2000c10193c */
[----:B------:R-:W-:-:S02]  /*e9b30*/  ISETP.LT.AND P0, PT, R11, R18, !P3 ;  /* 0x000000120b00720c */ /* 0x000fc40005f01270 */
[----:B------:R-:W-:Y:S01]  /*e9b40*/  ISETP.LT.AND P4, PT, R13, R18, !P3 ;  /* 0x000000120d00720c */ /* 0x000fe20005f81270 */
[C---:B------:R-:W-:Y:S02]  /*e9b50*/  IMAD.IADD R0, R14.reuse, 0x1, R0 ;  /* 0x000000010e007824 */ /* 0x040fe400078e0200 */
[----:B-1----:R-:W-:-:S04]  /*e9b60*/  IMAD.WIDE R196, R14, 0x4, R4 ;  /* 0x000000040ec47825 */ /* 0x002fc800078e0204 */
[----:B---3--:R-:W-:Y:S01]  /*e9b70*/  IMAD.WIDE R198, R14, 0x4, R6 ;  /* 0x000000040ec67825 */ /* 0x008fe200078e0206 */
[----:B------:R-:W3:Y:S04]  /*e9b80*/  LDL.LU R246, [R1+0x1310] ;  /* 0x0013100001f67983 */ /* 0x000ee80000300800 */
[----:B------:R1:W-:Y:S01]  /*e9b90*/  @P2 STG.E desc[UR60][R196.64], R244 ;  /* 0x000000f4c4002986 */ /* 0x0003e2000c10193c */
[----:B------:R-:W-:-:S03]  /*e9ba0*/  ISETP.LT.AND P2, PT, R17, R18, !P3 ;  /* 0x000000121100720c */ /* 0x000fc60005f41270 */
[----:B------:R4:W-:Y:S04]  /*e9bb0*/  @P5 STG.E desc[UR60][R198.64], R247 ;  /* 0x000000f7c6005986 */ /* 0x0009e8000c10193c */
[----:B------:R-:W3:Y:S01]  /*e9bc0*/  LDL.LU R250, [R1+0xf20] ;  /* 0x000f200001fa7983 */ /* 0x000ee20000300800 */
[----:B------:R-:W-:Y:S02]  /*e9bd0*/  ISETP.GE.AND P6, PT, R234, R19, PT ;  /* 0x00000013ea00720c */ /* 0x000fe40003fc6270 */
[C---:B------:R-:W-:Y:S01]  /*e9be0*/  IADD3 R10, R0.reuse, R16, RZ ;  /* 0x00000010000a7210 */ /* 0x040fe20007ffe0ff */
[----:B------:R-:W3:Y:S01]  /*e9bf0*/  LDC R14, c[0x0][0x248] ;  /* 0x00009200ff0e7b82 */ /* 0x000ee20000000800 */
[----:B-1----:R-:W-:-:S04]  /*e9c00*/  IMAD.WIDE R196, R0, 0x4, R2 ;  /* 0x0000000400c47825 */ /* 0x002fc800078e0202 */
[C---:B----4-:R-:W-:Y:S01]  /*e9c10*/  IMAD.WIDE R198, R0.reuse, 0x4, R4 ;  /* 0x0000000400c67825 */ /* 0x050fe200078e0204 */
[----:B------:R1:W-:Y:S04]  /*e9c20*/  @P1 STG.E desc[UR60][R232.64], R249 ;  /* 0x000000f9e8001986 */ /* 0x0003e8000c10193c */
[----:B------:R-:W-:Y:S01]  /*e9c30*/  @P0 STG.E desc[UR60][R196.64], R248 ;  /* 0x000000f8c4000986 */ /* 0x000fe2000c10193c */
[-C--:B------:R-:W-:Y:S02]  /*e9c40*/  ISETP.LT.AND P3, PT, R15, R18.reuse, !P3 ;  /* 0x000000120f00720c */ /* 0x080fe40005f61270 */
[----:B------:R-:W-:Y:S01]  /*e9c50*/  ISETP.LT.AND P5, PT, R11, R18, !P6 ;  /* 0x000000120b00720c */ /* 0x000fe200077a1270 */
[----:B------:R-:W4:Y:S01]  /*e9c60*/  LDC R16, c[0x0][0x248] ;  /* 0x00009200ff107b82 */ /* 0x000f220000000800 */
[----:B-1----:R-:W4:Y:S01]  /*e9c70*/  LDL.LU R249, [R1+0xb20] ;  /* 0x000b200001f97983 */ /* 0x002f220000300800 */
[----:B------:R-:W-:-:S03]  /*e9c80*/  IMAD.WIDE R232, R0, 0x4, R6 ;  /* 0x0000000400e87825 */ /* 0x000fc600078e0206 */
[----:B------:R-:W4:Y:S04]  /*e9c90*/  LDL.LU R234, [R1+0x4968] ;  /* 0x0049680001ea7983 */ /* 0x000f280000300800 */
[----:B------:R-:W4:Y:S04]  /*e9ca0*/  LDL.LU R244, [R1+0x320] ;  /* 0x0003200001f47983 */ /* 0x000f280000300800 */
[----:B------:R-:W-:Y:S04]  /*e9cb0*/  @P4 STG.E desc[UR60][R198.64], R251 ;  /* 0x000000fbc6004986 */ /* 0x000fe8000c10193c */
[----:B--2---:R1:W-:Y:S04]  /*e9cc0*/  @P2 STG.E desc[UR60][R232.64], R252 ;  /* 0x000000fce8002986 */ /* 0x0043e8000c10193c */
[----:B-1----:R-:W2:Y:S04]  /*e9cd0*/  LDL.LU R252, [R1+0x720] ;  /* 0x0007200001fc7983 */ /* 0x002ea80000300800 */
[----:B------:R-:W2:Y:S01]  /*e9ce0*/  LDL.LU R248, [R1+0x1f54] ;  /* 0x001f540001f87983 */ /* 0x000ea20000300800 */
[----:B------:R-:W-:Y:S01]  /*e9cf0*/  ISETP.LT.AND P4, PT, R13, R18, !P6 ;  /* 0x000000120d00720c */ /* 0x000fe20007781270 */
[----:B------:R-:W-:-:S02]  /*e9d00*/  IMAD.WIDE R196, R0, 0x4, R8 ;  /* 0x0000000400c47825 */ /* 0x000fc400078e0208 */
[----:B------:R-:W2:Y:S02]  /*e9d10*/  LDL.LU R251, [R1+0x1b14] ;  /* 0x001b140001fb7983 */ /* 0x000ea40000300800 */
[C---:B------:R-:W-:Y:S01]  /*e9d20*/  IMAD.WIDE R198, R10.reuse, 0x4, R2 ;  /* 0x000000040ac67825 */ /* 0x040fe200078e0202 */
[-C--:B------:R-:W-:Y:S01]  /*e9d30*/  ISETP.LT.AND P2, PT, R17, R18.reuse, !P6 ;  /* 0x000000121100720c */ /* 0x080fe20007741270 */
[----:B------:R-:W2:Y:S01]  /*e9d40*/  LDL.LU R247, [R1+0x1724] ;  /* 0x0017240001f77983 */ /* 0x000ea20000300800 */
[----:B------:R-:W-:Y:S02]  /*e9d50*/  ISETP.LT.AND P6, PT, R15, R18, !P6 ;  /* 0x000000120f00720c */ /* 0x000fe400077c1270 */
[----:B------:R-:W-:Y:S02]  /*e9d60*/  ISETP.GE.AND P0, PT, R235, R19, PT ;  /* 0x00000013eb00720c */ /* 0x000fe40003f06270 */
[----:B------:R-:W2:Y:S04]  /*e9d70*/  LDL.LU R235, [R1+0x4974] ;  /* 0x0049740001eb7983 */ /* 0x000ea80000300800 */
[----:B---3--:R1:W-:Y:S04]  /*e9d80*/  @P3 STG.E desc[UR60][R196.64], R246 ;  /* 0x000000f6c4003986 */ /* 0x0083e8000c10193c */
[----:B------:R3:W-:Y:S01]  /*e9d90*/  @P5 STG.E desc[UR60][R198.64], R250 ;  /* 0x000000fac6005986 */ /* 0x0007e2000c10193c */
[----:B-1----:R-:W-:-:S03]  /*e9da0*/  IMAD.WIDE R196, R10, 0x4, R4 ;  /* 0x000000040ac47825 */ /* 0x002fc600078e0204 */
[----:B------:R-:W2:Y:S04]  /*e9db0*/  LDL.LU R246, [R1+0x1314] ;  /* 0x0013140001f67983 */ /* 0x000ea80000300800 */
[----:B---3--:R-:W3:Y:S01]  /*e9dc0*/  LDL.LU R250, [R1+0xf24] ;  /* 0x000f240001fa7983 */ /* 0x008ee20000300800 */
[----:B------:R-:W-:-:S03]  /*e9dd0*/  IMAD.WIDE R198, R10, 0x4, R6 ;  /* 0x000000040ac67825 */ /* 0x000fc600078e0206 */
[----:B----4-:R1:W-:Y:S04]  /*e9de0*/  @P4 STG.E desc[UR60][R196.64], R249 ;  /* 0x000000f9c4004986 */ /* 0x0103e8000c10193c */
[----:B------:R-:W-:Y:S01]  /*e9df0*/  @P2 STG.E desc[UR60][R198.64], R244 ;  /* 0x000000f4c6002986 */ /* 0x000fe2000c10193c */
[----:B------:R-:W-:-:S03]  /*e9e00*/  ISETP.GE.AND P4, PT, R234, R19, PT ;  /* 0x00000013ea00720c */ /* 0x000fc60003f86270 */
[----:B-1----:R-:W4:Y:S01]  /*e9e10*/  LDL.LU R249, [R1+0xb24] ;  /* 0x000b240001f97983 */ /* 0x002f220000300800 */
[----:B------:R-:W-:-:S03]  /*e9e20*/  IMAD.WIDE R196, R10, 0x4, R8 ;  /* 0x000000040ac47825 */ /* 0x000fc600078e0208 */
[----:B------:R-:W4:Y:S04]  /*e9e30*/  LDL.LU R234, [R1+0x496c] ;  /* 0x00496c0001ea7983 */ /* 0x000f280000300800 */
[----:B--2---:R1:W-:Y:S04]  /*e9e40*/  @P6 STG.E desc[UR60][R196.64], R252 ;  /* 0x000000fcc4006986 */ /* 0x0043e8000c10193c */
[----:B-1----:R-:W2:Y:S01]  /*e9e50*/  LDL.LU R252, [R1+0x324] ;  /* 0x0003240001fc7983 */ /* 0x002ea20000300800 */
[----:B------:R-:W-:Y:S01]  /*e9e60*/  ISETP.GE.AND P1, PT, R236, R19, PT ;  /* 0x00000013ec00720c */ /* 0x000fe20003f26270 */
[----:B------:R-:W-:-:S02]  /*e9e70*/  IMAD.IADD R0, R10, 0x1, R14 ;  /* 0x000000010a007824 */ /* 0x000fc400078e020e */
[----:B------:R-:W2:Y:S01]  /*e9e80*/  LDL.LU R244, [R1+0x724] ;  /* 0x0007240001f47983 */ /* 0x000ea20000300800 */
[-C--:B------:R-:W-:Y:S02]  /*e9e90*/  ISETP.LT.AND P5, PT, R11, R18.reuse, !P1 ;  /* 0x000000120b00720c */ /* 0x080fe40004fa1270 */
[-C--:B------:R-:W-:Y:S01]  /*e9ea0*/  ISETP.LT.AND P3, PT, R13, R18.reuse, !P1 ;  /* 0x000000120d00720c */ /* 0x080fe20004f61270 */
[C---:B------:R-:W-:Y:S01]  /*e9eb0*/  IMAD.WIDE R198, R0.reuse, 0x4, R2 ;  /* 0x0000000400c67825 */ /* 0x040fe200078e0202 */
[-C--:B------:R-:W-:Y:S02]  /*e9ec0*/  ISETP.LT.AND P2, PT, R17, R18.reuse, !P1 ;  /* 0x000000121100720c */ /* 0x080fe40004f41270 */
[-C--:B------:R-:W-:Y:S01]  /*e9ed0*/  ISETP.LT.AND P1, PT, R15, R18.reuse, !P1 ;  /* 0x000000120f00720c */ /* 0x080fe20004f21270 */
[C---:B------:R-:W-:Y:S01]  /*e9ee0*/  IMAD.WIDE R232, R0.reuse, 0x4, R4 ;  /* 0x0000000400e87825 */ /* 0x040fe200078e0204 */
[----:B------:R-:W-:Y:S02]  /*e9ef0*/  ISETP.LT.AND P6, PT, R13, R18, !P0 ;  /* 0x000000120d00720c */ /* 0x000fe400047c1270 */
[C---:B------:R-:W-:Y:S01]  /*e9f00*/  IADD3 R10, R0.reuse, R16, RZ ;  /* 0x00000010000a7210 */ /* 0x040fe20007ffe0ff */
[----:B------:R-:W-:Y:S01]  /*e9f10*/  IMAD.WIDE R196, R0, 0x4, R6 ;  /* 0x0000000400c47825 */ /* 0x000fe200078e0206 */
[----:B------:R-:W1:Y:S08]  /*e9f20*/  LDC R14, c[0x0][0x248] ;  /* 0x00009200ff0e7b82 */ /* 0x000e700000000800 */
[----:B------:R-:W1:Y:S01]  /*e9f30*/  LDC R16, c[0x0][0x248] ;  /* 0x00009200ff107b82 */ /* 0x000e620000000800 */
[----:B------:R3:W-:Y:S01]  /*e9f40*/  @P5 STG.E desc[UR60][R198.64], R248 ;  /* 0x000000f8c6005986 */ /* 0x0007e2000c10193c */
[----:B------:R-:W-:-:S03]  /*e9f50*/  ISETP.LT.AND P5, PT, R11, R18, !P0 ;  /* 0x000000120b00720c */ /* 0x000fc600047a1270 */
[----:B------:R3:W-:Y:S04]  /*e9f60*/  @P3 STG.E desc[UR60][R232.64], R251 ;  /* 0x000000fbe8003986 */ /* 0x0007e8000c10193c */
        /* <DEDUP_REMOVED lines=13> */
[----:B----4-:R1:W-:Y:S04]  /*ea040*/  @P6 STG.E desc[UR60][R196.64], R249 ;  /* 0x000000f9c4006986 */ /* 0x0103e8000c10193c */
[----:B-1----:R-:W4:Y:S01]  /*ea050*/  LDL.LU R249, [R1+0xf28] ;  /* 0x000f280001f97983 */ /* 0x002f220000300800 */
[----:B------:R-:W-:-:S03]  /*ea060*/  IMAD.WIDE R196, R10, 0x4, R6 ;  /* 0x000000040ac47825 */ /* 0x000fc600078e0206 */
[----:B------:R-:W4:Y:S04]  /*ea070*/  LDL.LU R250, [R1+0xb28] ;  /* 0x000b280001fa7983 */ /* 0x000f280000300800 */
[----:B--2---:R1:W-:Y:S04]  /*ea080*/  @P3 STG.E desc[UR60][R196.64], R252 ;  /* 0x000000fcc4003986 */ /* 0x0043e8000c10193c */
[----:B-1----:R-:W2:Y:S01]  /*ea090*/  LDL.LU R252, [R1+0x328] ;  /* 0x0003280001fc7983 */ /* 0x002ea20000300800 */
[-C--:B------:R-:W-:Y:S02]  /*ea0a0*/  ISETP.LT.AND P0, PT, R15, R18.reuse, !P0 ;  /* 0x000000120f00720c */ /* 0x080fe40004701270 */
[-C--:B------:R-:W-:Y:S01]  /*ea0b0*/  ISETP.LT.AND P6, PT, R11, R18.reuse, !P4 ;  /* 0x000000120b00720c */ /* 0x080fe200067c1270 */
[C---:B------:R-:W-:Y:S01]  /*ea0c0*/  IMAD.IADD R0, R10.reuse, 0x1, R14 ;  /* 0x000000010a007824 */ /* 0x040fe200078e020e */
[----:B------:R-:W-:Y:S01]  /*ea0d0*/  ISETP.LT.AND P5, PT, R13, R18, !P4 ;  /* 0x000000120d00720c */ /* 0x000fe200067a1270 */
[----:B------:R-:W-:-:S04]  /*ea0e0*/  IMAD.WIDE R196, R10, 0x4, R8 ;  /* 0x000000040ac47825 */ /* 0x000fc800078e0208 */
[----:B------:R-:W-:Y:S01]  /*ea0f0*/  IMAD.WIDE R198, R0, 0x4, R2 ;  /* 0x0000000400c67825 */ /* 0x000fe200078e0202 */
[----:B------:R-:W-:Y:S02]  /*ea100*/  ISETP.GE.AND P1, PT, R234, R19, PT ;  /* 0x00000013ea00720c */ /* 0x000fe40003f26270 */
[-C--:B------:R-:W-:Y:S02]  /*ea110*/  ISETP.LT.AND P3, PT, R17, R18.reuse, !P4 ;  /* 0x000000121100720c */ /* 0x080fe40006761270 */
[-C--:B------:R-:W-:Y:S01]  /*ea120*/  ISETP.LT.AND P4, PT, R15, R18.reuse, !P4 ;  /* 0x000000120f00720c */ /* 0x080fe20006781270 */
[----:B------:R-:W2:Y:S01]  /*ea130*/  LDL.LU R234, [R1+0x4978] ;  /* 0x0049780001ea7983 */ /* 0x000ea20000300800 */
[----:B------:R-:W-:Y:S01]  /*ea140*/  IMAD.WIDE R232, R0, 0x4, R4 ;  /* 0x0000000400e87825 */ /* 0x000fe200078e0204 */
[----:B------:R-:W1:Y:S02]  /*ea150*/  LDC R14, c[0x0][0x248] ;  /* 0x00009200ff0e7b82 */ /* 0x000e640000000800 */
[----:B------:R3:W-:Y:S01]  /*ea160*/  @P0 STG.E desc[UR60][R196.64], R244 ;  /* 0x000000f4c4000986 */ /* 0x0007e2000c10193c */
[----:B------:R-:W-:-:S03]  /*ea170*/  ISETP.LT.AND P0, PT, R11, R18, !P2 ;  /* 0x000000120b00720c */ /* 0x000fc60005701270 */
[----:B---3--:R3:W-:Y:S01]  /*ea180*/  @P6 STG.E desc[UR60][R198.64], R248 ;  /* 0x000000f8c6006986 */ /* 0x0087e2000c10193c */
[----:B------:R-:W-:-:S03]  /*ea190*/  IADD3 R10, R0, R16, RZ ;  /* 0x00000010000a7210 */ /* 0x000fc60007ffe0ff */
[----:B------:R3:W-:Y:S04]  /*ea1a0*/  @P5 STG.E desc[UR60][R232.64], R251 ;  /* 0x000000fbe8005986 */ /* 0x0007e8000c10193c */
[----:B------:R-:W2:Y:S01]  /*ea1b0*/  LDL.LU R244, [R1+0x728] ;  /* 0x0007280001f47983 */ /* 0x000ea20000300800 */
[----:B------:R-:W-:-:S04]  /*ea1c0*/  IMAD.WIDE R196, R0, 0x4, R6 ;  /* 0x0000000400c47825 */ /* 0x000fc800078e0206 */
[----:B---3--:R-:W-:Y:S01]  /*ea1d0*/  IMAD.WIDE R198, R0, 0x4, R8 ;  /* 0x0000000400c67825 */ /* 0x008fe200078e0208 */
[-C--:B------:R-:W-:Y:S01]  /*ea1e0*/  ISETP.LT.AND P6, PT, R17, R18.reuse, !P2 ;  /* 0x000000121100720c */ /* 0x080fe200057c1270 */
[----:B------:R-:W3:Y:S04]  /*ea1f0*/  LDL.LU R248, [R1+0x1f5c] ;  /* 0x001f5c0001f87983 */ /* 0x000ee80000300800 */
[----:B------:R-:W3:Y:S01]  /*ea200*/  LDL.LU R251, [R1+0x1b1c] ;  /* 0x001b1c0001fb7983 */ /* 0x000ee20000300800 */
[----:B------:R-:W-:Y:S01]  /*ea210*/  ISETP.LT.AND P5, PT, R13, R18, !P2 ;  /* 0x000000120d00720c */ /* 0x000fe200057a1270 */
[----:B------:R-:W-:Y:S02]  /*ea220*/  IMAD.WIDE R232, R10, 0x4, R2 ;  /* 0x000000040ae87825 */ /* 0x000fe400078e0202 */
[----:B------:R1:W-:Y:S01]  /*ea230*/  @P3 STG.E desc[UR60][R196.64], R247 ;  /* 0x000000f7c4003986 */ /* 0x0003e2000c10193c */
[----:B------:R-:W-:-:S03]  /*ea240*/  ISETP.GE.AND P3, PT, R235, R19, PT ;  /* 0x00000013eb00720c */ /* 0x000fc60003f66270 */
[----:B------:R1:W-:Y:S01]  /*ea250*/  @P4 STG.E desc[UR60][R198.64], R246 ;  /* 0x000000f6c6004986 */ /* 0x0003e2000c10193c */
[----:B------:R-:W3:Y:S03]  /*ea260*/  LDC R16, c[0x0][0x248] ;  /* 0x00009200ff107b82 */ /* 0x000ee60000000800 */
[----:B-1----:R-:W3:Y:S04]  /*ea270*/  LDL.LU R247, [R1+0x172c] ;  /* 0x00172c0001f77983 */ /* 0x002ee80000300800 */
[----:B------:R-:W3:Y:S01]  /*ea280*/  LDL.LU R235, [R1+0x4980] ;  /* 0x0049800001eb7983 */ /* 0x000ee20000300800 */
[----:B------:R-:W-:-:S04]  /*ea290*/  IMAD.WIDE R196, R10, 0x4, R4 ;  /* 0x000000040ac47825 */ /* 0x000fc800078e0204 */
[----:B------:R-:W-:Y:S01]  /*ea2a0*/  IMAD.WIDE R198, R10, 0x4, R6 ;  /* 0x000000040ac67825 */ /* 0x000fe200078e0206 */
[----:B----4-:R1:W-:Y:S04]  /*ea2b0*/  @P0 STG.E desc[UR60][R232.64], R249 ;  /* 0x000000f9e8000986 */ /* 0x0103e8000c10193c */
[----:B------:R4:W-:Y:S04]  /*ea2c0*/  @P5 STG.E desc[UR60][R196.64], R250 ;  /* 0x000000fac4005986 */ /* 0x0009e8000c10193c */
[----:B-1----:R-:W3:Y:S04]  /*ea2d0*/  LDL.LU R249, [R1+0x131c] ;  /* 0x00131c0001f97983 */ /* 0x002ee80000300800 */
[----:B------:R-:W3:Y:S04]  /*ea2e0*/  LDL.LU R246, [R1+0xf2c] ;  /* 0x000f2c0001f67983 */ /* 0x000ee80000300800 */
[----:B----4-:R-:W4:Y:S04]  /*ea2f0*/  LDL.LU R250, [R1+0xb2c] ;  /* 0x000b2c0001fa7983 */ /* 0x010f280000300800 */
[----:B--2---:R1:W-:Y:S04]  /*ea300*/  @P6 STG.E desc[UR60][R198.64], R252 ;  /* 0x000000fcc6006986 */ /* 0x0043e8000c10193c */
[----:B-1----:R-:W2:Y:S01]  /*ea310*/  LDL.LU R252, [R1+0x32c] ;  /* 0x00032c0001fc7983 */ /* 0x002ea20000300800 */
[----:B------:R-:W-:-:S02]  /*ea320*/  ISETP.LT.AND P2, PT, R15, R18, !P2 ;  /* 0x000000120f00720c */ /* 0x000fc40005741270 */
[-C--:B------:R-:W-:Y:S01]  /*ea330*/  ISETP.LT.AND P4, PT, R11, R18.reuse, !P1 ;  /* 0x000000120b00720c */ /* 0x080fe20004f81270 */
[C---:B------:R-:W-:Y:S01]  /*ea340*/  IMAD.IADD R0, R10.reuse, 0x1, R14 ;  /* 0x000000010a007824 */ /* 0x040fe200078e020e */
[----:B------:R-:W-:Y:S01]  /*ea350*/  ISETP.LT.AND P0, PT, R13, R18, !P1 ;  /* 0x000000120d00720c */ /* 0x000fe20004f01270 */
[----:B------:R-:W-:-:S04]  /*ea360*/  IMAD.WIDE R196, R10, 0x4, R8 ;  /* 0x000000040ac47825 */ /* 0x000fc800078e0208 */
[----:B------:R-:W-:Y:S01]  /*ea370*/  IMAD.WIDE R198, R0, 0x4, R2 ;  /* 0x0000000400c67825 */ /* 0x000fe200078e0202 */
[-C--:B------:R-:W-:Y:S02]  /*ea380*/  ISETP.LT.AND P6, PT, R17, R18.reuse, !P1 ;  /* 0x000000121100720c */ /* 0x080fe40004fc1270 */
[----:B------:R-:W-:Y:S01]  /*ea390*/  ISETP.GE.AND P5, PT, R234, R19, PT ;  /* 0x00000013ea00720c */ /* 0x000fe20003fa6270 */
[----:B------:R-:W-:Y:S01]  /*ea3a0*/  IMAD.WIDE R232, R0, 0x4, R4 ;  /* 0x0000000400e87825 */ /* 0x000fe200078e0204 */
[-C--:B------:R-:W-:Y:S01]  /*ea3b0*/  ISETP.LT.AND P1, PT, R15, R18.reuse, !P1 ;  /* 0x000000120f00720c */ /* 0x080fe20004f21270 */
[----:B------:R-:W2:Y:S04]  /*ea3c0*/  LDL.LU R234, [R1+0x497c] ;  /* 0x00497c0001ea7983 */ /* 0x000ea80000300800 */
        /* <DEDUP_REMOVED lines=9> */
[----:B------:R-:W3:Y:S04]  /*ea460*/  LDL.LU R251, [R1+0x1b20] ;  /* 0x001b200001fb7983 */ /* 0x000ee80000300800 */
[----:B------:R-:W3:Y:S01]  /*ea470*/  LDL.LU R244, [R1+0x1f60] ;  /* 0x001f600001f47983 */ /* 0x000ee20000300800 */
[C---:B------:R-:W-:Y:S01]  /*ea480*/  IMAD.WIDE R198, R0.reuse, 0x4, R8 ;  /* 0x0000000400c67825 */ /* 0x040fe200078e0208 */
[----:B------:R-:W-:-:S02]  /*ea490*/  IADD3 R10, R0, R16, RZ ;  /* 0x00000010000a7210 */ /* 0x000fc40007ffe0ff */
[----:B------:R1:W-:Y:S01]  /*ea4a0*/  @P6 STG.E desc[UR60][R196.64], R247 ;  /* 0x000000f7c4006986 */ /* 0x0003e2000c10193c */
[----:B------:R-:W3:Y:S01]  /*ea4b0*/  LDC R0, c[0x0][0x248] ;  /* 0x00009200ff007b82 */ /* 0x000ee20000000800 */
[----:B------:R-:W-:-:S07]  /*ea4c0*/  ISETP.LT.AND P3, PT, R15, R18, !P3 ;  /* 0x000000120f00720c */ /* 0x000fce0005f61270 */
[----:B------:R-:W3:Y:S01]  /*ea4d0*/  LDC R16, c[0x0][0x248] ;  /* 0x00009200ff107b82 */ /* 0x000ee20000000800 */
[C---:B------:R-:W-:Y:S01]  /*ea4e0*/  IMAD.WIDE R232, R10.reuse, 0x4, R6 ;  /* 0x000000040ae87825 */ /* 0x040fe200078e0206 */
[----:B-1----:R-:W3:Y:S03]  /*ea4f0*/  LDL.LU R247, [R1+0x1320] ;  /* 0x0013200001f77983 */ /* 0x002ee60000300800 */
[C---:B------:R-:W-:Y:S01]  /*ea500*/  IMAD.WIDE R196, R10.reuse, 0x4, R2 ;  /* 0x000000040ac47825 */ /* 0x040fe200078e0202 */
[----:B------:R1:W-:Y:S04]  /*ea510*/  @P1 STG.E desc[UR60][R198.64], R249 ;  /* 0x000000f9c6001986 */ /* 0x0003e8000c10193c */
[----:B------:R4:W-:Y:S04]  /*ea520*/  @P2 STG.E desc[UR60][R196.64], R246 ;  /* 0x000000f6c4002986 */ /* 0x0009e8000c10193c */
[----:B-1----:R-:W3:Y:S01]  /*ea530*/  LDL.LU R249, [R1+0x1730] ;  /* 0x0017300001f97983 */ /* 0x002ee20000300800 */
[----:B------:R-:W-:-:S03]  /*ea540*/  IMAD.WIDE R198, R10, 0x4, R4 ;  /* 0x000000040ac67825 */ /* 0x000fc600078e0204 */
[----:B------:R-:W3:Y:S04]  /*ea550*/  LDL.LU R236, [R1+0x4984] ;  /* 0x0049840001ec7983 */ /* 0x000ee80000300800 */
[----:B----4-:R-:W4:Y:S04]  /*ea560*/  LDL.LU R246, [R1+0xf30] ;  /* 0x000f300001f67983 */ /* 0x010f280000300800 */
[----:B------:R1:W-:Y:S04]  /*ea570*/  @P0 STG.E desc[UR60][R198.64], R250 ;  /* 0x000000fac6000986 */ /* 0x0003e8000c10193c */
[----:B--2---:R2:W-:Y:S04]  /*ea580*/  @P4 STG.E desc[UR60][R232.64], R252 ;  /* 0x000000fce8004986 */ /* 0x0045e8000c10193c */
[----:B-1----:R-:W4:Y:S04]  /*ea590*/  LDL.LU R250, [R1+0xb30] ;  /* 0x000b300001fa7983 */ /* 0x002f280000300800 */
[----:B--2---:R-:W2:Y:S01]  /*ea5a0*/  LDL.LU R252, [R1+0x730] ;  /* 0x0007300001fc7983 */ /* 0x004ea20000300800 */
[----:B------:R-:W-:-:S02]  /*ea5b0*/  ISETP.LT.AND P1, PT, R11, R18, !P5 ;  /* 0x000000120b00720c */ /* 0x000fc40006f21270 */
[----:B------:R-:W-:Y:S01]  /*ea5c0*/  ISETP.LT.AND P4, PT, R13, R18, !P5 ;  /* 0x000000120d00720c */ /* 0x000fe20006f81270 */
[----:B------:R-:W-:-:S04]  /*ea5d0*/  IMAD.WIDE R196, R10, 0x4, R8 ;  /* 0x000000040ac47825 */ /* 0x000fc800078e0208 */
[----:B------:R-:W-:Y:S01]  /*ea5e0*/  IMAD.IADD R14, R10, 0x1, R14 ;  /* 0x000000010a0e7824 */ /* 0x000fe200078e020e */
[-C--:B------:R-:W-:Y:S02]  /*ea5f0*/  ISETP.LT.AND P2, PT, R17, R18.reuse, !P5 ;  /* 0x000000121100720c */ /* 0x080fe40006f41270 */
[----:B------:R-:W-:Y:S01]  /*ea600*/  ISETP.LT.AND P5, PT, R15, R18, !P5 ;  /* 0x000000120f00720c */ /* 0x000fe20006fa1270 */
[----:B------:R-:W-:Y:S01]  /*ea610*/  IMAD.WIDE R198, R14, 0x4, R2 ;  /* 0x000000040ec67825 */ /* 0x000fe200078e0202 */
[----:B------:R-:W-:-:S03]  /*ea620*/  ISETP.GE.AND P6, PT, R235, R19, PT ;  /* 0x00000013eb00720c */ /* 0x000fc60003fc6270 */
[----:B------:R-:W-:Y:S01]  /*ea630*/  IMAD.WIDE R232, R14, 0x4, R8 ;  /* 0x000000040ee87825 */ /* 0x000fe200078e0208 */
[----:B------:R-:W2:Y:S04]  /*ea640*/  LDL.LU R235, [R1+0x4988] ;  /* 0x0049880001eb7983 */ /* 0x000ea80000300800 */
[----:B---3--:R1:W-:Y:S04]  /*ea650*/  @P3 STG.E desc[UR60][R196.64], R248 ;  /* 0x000000f8c4003986 */ /* 0x0083e8000c10193c */
[----:B------:R3:W-:Y:S01]  /*ea660*/  @P1 STG.E desc[UR60][R198.64], R251 ;  /* 0x000000fbc6001986 */ /* 0x0007e2000c10193c */
[----:B------:R-:W-:-:S02]  /*ea670*/  ISETP.LT.AND P1, PT, R11, R18, !P6 ;  /* 0x000000120b00720c */ /* 0x000fc40007721270 */
[----:B------:R-:W-:Y:S02]  /*ea680*/  ISETP.LT.AND P3, PT, R17, R18, !P6 ;  /* 0x000000121100720c */ /* 0x000fe40007761270 */
[C---:B------:R-:W-:Y:S01]  /*ea690*/  IADD3 R0, R14.reuse, R0, RZ ;  /* 0x000000000e007210 */ /* 0x040fe20007ffe0ff */
[----:B-1----:R-:W-:-:S04]  /*ea6a0*/  IMAD.WIDE R196, R14, 0x4, R4 ;  /* 0x000000040ec47825 */ /* 0x002fc800078e0204 */
[----:B---3--:R-:W-:Y:S01]  /*ea6b0*/  IMAD.WIDE R198, R14, 0x4, R6 ;  /* 0x000000040ec67825 */ /* 0x008fe200078e0206 */
[----:B------:R-:W3:Y:S04]  /*ea6c0*/  LDL.LU R248, [R1+0x330] ;  /* 0x0003300001f87983 */ /* 0x000ee80000300800 */
[----:B------:R1:W-:Y:S01]  /*ea6d0*/  @P4 STG.E desc[UR60][R196.64], R244 ;  /* 0x000000f4c4004986 */ /* 0x0003e2000c10193c */
[----:B------:R-:W-:-:S03]  /*ea6e0*/  ISETP.LT.AND P4, PT, R13, R18, !P6 ;  /* 0x000000120d00720c */ /* 0x000fc60007781270 */
[----:B------:R1:W-:Y:S04]  /*ea6f0*/  @P2 STG.E desc[UR60][R198.64], R247 ;  /* 0x000000f7c6002986 */ /* 0x0003e8000c10193c */
[----:B------:R-:W3:Y:S01]  /*ea700*/  LDL.LU R251, [R1+0x1b24] ;  /* 0x001b240001fb7983 */ /* 0x000ee20000300800 */
[----:B------:R-:W-:Y:S01]  /*ea710*/  ISETP.GE.AND P0, PT, R234, R19, PT ;  /* 0x00000013ea00720c */ /* 0x000fe20003f06270 */
[C---:B------:R-:W-:Y:S01]  /*ea720*/  IMAD.IADD R10, R0.reuse, 0x1, R16 ;  /* 0x00000001000a7824 */ /* 0x040fe200078e0210 */
[----:B------:R-:W3:Y:S01]  /*ea730*/  LDC R14, c[0x0][0x248] ;  /* 0x00009200ff0e7b82 */ /* 0x000ee20000000800 */
[----:B-1----:R-:W-:-:S04]  /*ea740*/  IMAD.WIDE R196, R0, 0x4, R2 ;  /* 0x0000000400c47825 */ /* 0x002fc800078e0202 */
[C---:B------:R-:W-:Y:S01]  /*ea750*/  IMAD.WIDE R198, R0.reuse, 0x4, R4 ;  /* 0x0000000400c67825 */ /* 0x040fe200078e0204 */
[----:B------:R-:W-:Y:S02]  /*ea760*/  ISETP.LT.AND P6, PT, R15, R18, !P6 ;  /* 0x000000120f00720c */ /* 0x000fe400077c1270 */
[----:B------:R-:W1:Y:S01]  /*ea770*/  LDC R16, c[0x0][0x248] ;  /* 0x00009200ff107b82 */ /* 0x000e620000000800 */
[----:B------:R1:W-:Y:S04]  /*ea780*/  @P5 STG.E desc[UR60][R232.64], R249 ;  /* 0x000000f9e8005986 */ /* 0x0003e8000c10193c */
[----:B----4-:R-:W-:Y:S04]  /*ea790*/  @P1 STG.E desc[UR60][R196.64], R246 ;  /* 0x000000f6c4001986 */ /* 0x010fe8000c10193c */
[----:B-1----:R-:W4:Y:S01]  /*ea7a0*/  LDL.LU R249, [R1+0x1f64] ;  /* 0x001f640001f97983 */ /* 0x002f220000300800 */
[----:B------:R-:W-:-:S03]  /*ea7b0*/  IMAD.WIDE R232, R0, 0x4, R6 ;  /* 0x0000000400e87825 */ /* 0x000fc600078e0206 */
[----:B------:R-:W4:Y:S04]  /*ea7c0*/  LDL.LU R234, [R1+0x4990] ;  /* 0x0049900001ea7983 */ /* 0x000f280000300800 */
[----:B------:R-:W4:Y:S04]  /*ea7d0*/  LDL.LU R244, [R1+0x1324] ;  /* 0x0013240001f47983 */ /* 0x000f280000300800 */
[----:B------:R-:W-:Y:S04]  /*ea7e0*/  @P4 STG.E desc[UR60][R198.64], R250 ;  /* 0x000000fac6004986 */ /* 0x000fe8000c10193c */
[----:B--2---:R1:W-:Y:S04]  /*ea7f0*/  @P3 STG.E desc[UR60][R232.64], R252 ;  /* 0x000000fce8003986 */ /* 0x0043e8000c10193c */
[----:B-1----:R-:W2:Y:S01]  /*ea800*/  LDL.LU R252, [R1+0x1734] ;  /* 0x0017340001fc7983 */ /* 0x002ea20000300800 */
[----:B------:R-:W-:-:S03]  /*ea810*/  ISETP.LT.AND P5, PT, R11, R18, !P0 ;  /* 0x000000120b00720c */ /* 0x000fc600047a1270 */
[----:B------:R-:W2:Y:S04]  /*ea820*/  LDL.LU R246, [R1+0xf34] ;  /* 0x000f340001f67983 */ /* 0x000ea80000300800 */
[----:B------:R-:W2:Y:S01]  /*ea830*/  LDL.LU R250, [R1+0xb34] ;  /* 0x000b340001fa7983 */ /* 0x000ea20000300800 */
[----:B------:R-:W-:Y:S01]  /*ea840*/  ISETP.LT.AND P3, PT, R13, R18, !P0 ;  /* 0x000000120d00720c */ /* 0x000fe20004761270 */
[----:B------:R-:W-:-:S04]  /*ea850*/  IMAD.WIDE R196, R0, 0x4, R8 ;  /* 0x0000000400c47825 */ /* 0x000fc800078e0208 */
        /* <DEDUP_REMOVED lines=20> */
[----:B------:R-:W-:Y:S02]  /*ea9a0*/  ISETP.GE.AND P2, PT, R236, R19, PT ;  /* 0x00000013ec00720c */ /* 0x000fe40003f46270 */
[----:B------:R-:W-:-:S02]  /*ea9b0*/  IADD3 R0, R10, R14, RZ ;  /* 0x0000000e0a007210 */ /* 0x000fc40007ffe0ff */
[CC--:B------:R-:W-:Y:S01]  /*ea9c0*/  ISETP.LT.AND P0, PT, R11.reuse, R18.reuse, !P1 ;  /* 0x000000120b00720c */ /* 0x0c0fe20004f01270 */
[----:B------:R-:W2:Y:S01]  /*ea9d0*/  LDL.LU R244, [R1+0x1738] ;  /* 0x0017380001f47983 */ /* 0x000ea20000300800 */
        /* <DEDUP_REMOVED lines=9> */
[----:B------:R-:W1:Y:S01]  /*eaa70*/  LDC R16, c[0x0][0x248] ;  /* 0x00009200ff107b82 */ /* 0x000e620000000800 */
[----:B------:R3:W-:Y:S04]  /*eaa80*/  @P6 STG.E desc[UR60][R198.64], R246 ;  /* 0x000000f6c6006986 */ /* 0x0007e8000c10193c */
        /* <DEDUP_REMOVED lines=28> */
[----:B------:R-:W-:Y:S02]  /*eac50*/  ISETP.GE.AND P0, PT, R234, R19, PT ;  /* 0x00000013ea00720c */ /* 0x000fe40003f06270 */
[-C--:B------:R-:W-:Y:S01]  /*eac60*/  ISETP.LT.AND P3, PT, R15, R18.reuse, !P3 ;  /* 0x000000120f00720c */ /* 0x080fe20005f61270 */
[C---:B------:R-:W-:Y:S01]  /*eac70*/  IMAD.WIDE R232, R0.reuse, 0x4, R4 ;  /* 0x0000000400e87825 */ /* 0x040fe200078e0204 */
[----:B------:R-:W2:Y:S04]  /*eac80*/  LDL.LU R234, [R1+0x49b4] ;  /* 0x0049b40001ea7983 */ /* 0x000ea80000300800 */
[----:B------:R1:W-:Y:S01]  /*eac90*/  @P1 STG.E desc[UR60][R196.64], R244 ;  /* 0x000000f4c4001986 */ /* 0x0003e2000c10193c */
[----:B------:R-:W-:Y:S01]  /*eaca0*/  ISETP.LT.AND P1, PT, R11, R18, !P4 ;  /* 0x000000120b00720c */ /* 0x000fe20006721270 */
[C---:B------:R-:W-:Y:S01]  /*eacb0*/  IMAD.IADD R10, R0.reuse, 0x1, R16 ;  /* 0x00000001000a7824 */ /* 0x040fe200078e0210 */
[----:B------:R-:W2:Y:S08]  /*eacc0*/  LDC R14, c[0x0][0x248] ;  /* 0x00009200ff0e7b82 */ /* 0x000eb00000000800 */
[----:B------:R-:W2:Y:S01]  /*eacd0*/  LDC R16, c[0x0][0x248] ;  /* 0x00009200ff107b82 */ /* 0x000ea20000000800 */
[----:B---3--:R3:W-:Y:S04]  /*eace0*/  @P2 STG.E desc[UR60][R198.64], R246 ;  /* 0x000000f6c6002986 */ /* 0x0087e8000c10193c */
[----:B------:R3:W-:Y:S04]  /*eacf0*/  @P5 STG.E desc[UR60][R232.64], R250 ;  /* 0x000000fae8005986 */ /* 0x0007e8000c10193c */
[----:B-1----:R-:W2:Y:S01]  /*ead00*/  LDL.LU R244, [R1+0x173c] ;  /* 0x00173c0001f47983 */ /* 0x002ea20000300800 */
        /* <DEDUP_REMOVED lines=29> */
[----:B------:R-:W-:Y:S02]  /*eaee0*/  ISETP.GE.AND P2, PT, R234, R19, PT ;  /* 0x00000013ea00720c */ /* 0x000fe40003f46270 */
        /* <DEDUP_REMOVED lines=11> */
[----:B------:R-:W3:Y:S01]  /*eafa0*/  LDL.LU R250, [R1+0xb40] ;  /* 0x000b400001fa7983 */ /* 0x000ee20000300800 */
[----:B------:R-:W-:-:S03]  /*eafb0*/  IMAD.WIDE R198, R0, 0x4, R8 ;  /* 0x0000000400c67825 */ /* 0x000fc600078e0208 */
[----:B------:R-:W3:Y:S01]  /*eafc0*/  LDL.LU R244, [R1+0xf40] ;  /* 0x000f400001f47983 */ /* 0x000ee20000300800 */
[----:B------:R-:W-:-:S03]  /*eafd0*/  IMAD.IADD R10, R0, 0x1, R16 ;  /* 0x00000001000a7824 */ /* 0x000fc600078e0210 */
[----:B------:R1:W-:Y:S01]  /*eafe0*/  @P5 STG.E desc[UR60][R196.64], R247 ;  /* 0x000000f7c4005986 */ /* 0x0003e2000c10193c */
[----:B------:R-:W3:Y:S01]  /*eaff0*/  LDC R0, c[0x0][0x248] ;  /* 0x00009200ff007b82 */ /* 0x000ee20000000800 */
[----:B------:R-:W-:Y:S01]  /*eb000*/  IMAD.WIDE R232, R10, 0x4, R6 ;  /* 0x000000040ae87825 */ /* 0x000fe200078e0206 */
[----:B------:R-:W-:-:S06]  /*eb010*/  ISETP.LT.AND P6, PT, R15, R18, !P6 ;  /* 0x000000120f00720c */ /* 0x000fcc00077c1270 */
[----:B------:R-:W3:Y:S01]  /*eb020*/  LDC R16, c[0x0][0x248] ;  /* 0x00009200ff107b82 */ /* 0x000ee20000000800 */
[----:B-1----:R-:W3:Y:S01]  /*eb030*/  LDL.LU R247, [R1+0x340] ;  /* 0x0003400001f77983 */ /* 0x002ee20000300800 */
[----:B------:R-:W-:-:S03]  /*eb040*/  IMAD.WIDE R196, R10, 0x4, R2 ;  /* 0x000000040ac47825 */ /* 0x000fc600078e0202 */
        /* <DEDUP_REMOVED lines=36> */
[C---:B------:R-:W-:Y:S01]  /*eb290*/  IMAD.WIDE R198, R0.reuse, 0x4, R4 ;  /* 0x0000000400c67825 */ /* 0x040fe200078e0204 */
[----:B------:R1:W-:Y:S04]  /*eb2a0*/  @P2 STG.E desc[UR60][R232.64], R249 ;  /* 0x000000f9e8002986 */ /* 0x0003e8000c10193c */
[----:B----4-:R-:W-:Y:S01]  /*eb2b0*/  @P0 STG.E desc[UR60][R196.64], R248 ;  /* 0x000000f8c4000986 */ /* 0x010fe2000c10193c */
        /* <DEDUP_REMOVED lines=35> */
[----:B------:R-:W-:Y:S01]  /*eb4f0*/  IMAD.IADD R0, R10, 0x1, R14 ;  /* 0x000000010a007824 */ /* 0x000fe200078e020e */
[CC--:B------:R-:W-:Y:S01]  /*eb500*/  ISETP.LT.AND P4, PT, R11.reuse, R18.reuse, !P0 ;  /* 0x000000120b00720c */ /* 0x0c0fe20004781270 */
[----:B------:R-:W2:Y:S01]  /*eb510*/  LDL.LU R244, [R1+0x748] ;  /* 0x0007480001f47983 */ /* 0x000ea20000300800 */
[----:B------:R-:W-:-:S02]  /*eb520*/  ISETP.LT.AND P5, PT, R11, R18, !P2 ;  /* 0x000000120b00720c */ /* 0x000fc400057a1270 */
[-C--:B------:R-:W-:Y:S01]  /*eb530*/  ISETP.LT.AND P3, PT, R13, R18.reuse, !P2 ;  /* 0x000000120d00720c */ /* 0x080fe20005761270 */
[C---:B------:R-:W-:Y:S01]  /*eb540*/  IMAD.WIDE R198, R0.reuse, 0x4, R2 ;  /* 0x0000000400c67825 */ /* 0x040fe200078e0202 */
[-C--:B------:R-:W-:Y:S02]  /*eb550*/  ISETP.LT.AND P1, PT, R17, R18.reuse, !P2 ;  /* 0x000000121100720c */ /* 0x080fe40005721270 */
[----:B------:R-:W-:Y:S01]  /*eb560*/  ISETP.LT.AND P2, PT, R15, R18, !P2 ;  /* 0x000000120f00720c */ /* 0x000fe20005741270 */
[C---:B------:R-:W-:Y:S01]  /*eb570*/  IMAD.WIDE R232, R0.reuse, 0x4, R4 ;  /* 0x0000000400e87825 */ /* 0x040fe200078e0204 */
[----:B------:R-:W-:-:S03]  /*eb580*/  IADD3 R10, R0, R16, RZ ;  /* 0x00000010000a7210 */ /* 0x000fc60007ffe0ff */
        /* <DEDUP_REMOVED lines=291> */
[-C--:B------:R-:W-:Y:S01]  /*ec7c0*/  ISETP.LT.AND P1, PT, R15, R18.reuse, !P1 ;  /* 0x000000120f00720c */ /* 0x080fe20004f21270 */
[----:B------:R-:W-:Y:S01]  /*ec7d0*/  IMAD.WIDE R198, R14, 0x4, R2 ;  /* 0x000000040ec67825 */ /* 0x000fe200078e0202 */
[----:B------:R-:W-:Y:S02]  /*ec7e0*/  ISETP.GE.AND P4, PT, R235, R19, PT ;  /* 0x00000013eb00720c */ /* 0x000fe40003f86270 */
[----:B------:R-:W2:Y:S04]  /*ec7f0*/  LDL.LU R235, [R1+0x4a34] ;  /* 0x004a340001eb7983 */ /* 0x000ea80000300800 */
[----:B---3--:R1:W-:Y:S04]  /*ec800*/  @P5 STG.E desc[UR60][R196.64], R246 ;  /* 0x000000f6c4005986 */ /* 0x0083e8000c10193c */
[----:B------:R3:W-:Y:S01]  /*ec810*/  @P0 STG.E desc[UR60][R198.64], R250 ;  /* 0x000000fac6000986 */ /* 0x0007e2000c10193c */
[----:B------:R-:W-:-:S02]  /*ec820*/  ISETP.LT.AND P0, PT, R11, R18, !P4 ;  /* 0x000000120b00720c */ /* 0x000fc40006701270 */
[----:B------:R-:W-:Y:S01]  /*ec830*/  ISETP.LT.AND P5, PT, R13, R18, !P4 ;  /* 0x000000120d00720c */ /* 0x000fe200067a1270 */
[----:B------:R-:W-:-:S04]  /*ec840*/  IMAD.WIDE R232, R14, 0x4, R8 ;  /* 0x000000040ee87825 */ /* 0x000fc800078e0208 */
[C---:B-1----:R-:W-:Y:S01]  /*ec850*/  IMAD.WIDE R196, R14.reuse, 0x4, R4 ;  /* 0x000000040ec47825 */ /* 0x042fe200078e0204 */
[----:B------:R-:W2:Y:S03]  /*ec860*/  LDL.LU R246, [R1+0x1768] ;  /* 0x0017680001f67983 */ /* 0x000ea60000300800 */
[C---:B---3--:R-:W-:Y:S01]  /*ec870*/  IMAD.WIDE R198, R14.reuse, 0x4, R6 ;  /* 0x000000040ec67825 */ /* 0x048fe200078e0206 */
[----:B------:R-:W3:Y:S04]  /*ec880*/  LDL.LU R250, [R1+0xf68] ;  /* 0x000f680001fa7983 */ /* 0x000ee80000300800 */
[----:B------:R1:W-:Y:S01]  /*ec890*/  @P2 STG.E desc[UR60][R196.64], R244 ;  /* 0x000000f4c4002986 */ /* 0x0003e2000c10193c */
[----:B------:R-:W-:Y:S01]  /*ec8a0*/  ISETP.LT.AND P2, PT, R17, R18, !P4 ;  /* 0x000000121100720c */ /* 0x000fe20006741270 */
[----:B------:R-:W-:-:S02]  /*ec8b0*/  IMAD.IADD R0, R14, 0x1, R0 ;  /* 0x000000010e007824 */ /* 0x000fc400078e0200 */
[----:B------:R1:W-:Y:S01]  /*ec8c0*/  @P3 STG.E desc[UR60][R198.64], R247 ;  /* 0x000000f7c6003986 */ /* 0x0003e2000c10193c */
[----:B------:R-:W-:Y:S02]  /*ec8d0*/  ISETP.GE.AND P6, PT, R234, R19, PT ;  /* 0x00000013ea00720c */ /* 0x000fe40003fc6270 */
[----:B------:R-:W-:Y:S01]  /*ec8e0*/  ISETP.LT.AND P4, PT, R15, R18, !P4 ;  /* 0x000000120f00720c */ /* 0x000fe20006781270 */
[----:B------:R-:W3:Y:S01]  /*ec8f0*/  LDC R14, c[0x0][0x248] ;  /* 0x00009200ff0e7b82 */ /* 0x000ee20000000800 */
[----:B-1----:R-:W-:-:S04]  /*ec900*/  IMAD.WIDE R196, R0, 0x4, R2 ;  /* 0x0000000400c47825 */ /* 0x002fc800078e0202 */
[C---:B------:R-:W-:Y:S01]  /*ec910*/  IMAD.WIDE R198, R0.reuse, 0x4, R4 ;  /* 0x0000000400c67825 */ /* 0x040fe200078e0204 */
        /* <DEDUP_REMOVED lines=10> */
[----:B------:R-:W2:Y:S01]  /*ec9c0*/  LDL.LU R248, [R1+0x1f9c] ;  /* 0x001f9c0001f87983 */ /* 0x000ea20000300800 */
[----:B------:R-:W-:-:S03]  /*ec9d0*/  IADD3 R10, R0, R16, RZ ;  /* 0x00000010000a7210 */ /* 0x000fc60007ffe0ff */
[----:B------:R-:W2:Y:S01]  /*ec9e0*/  LDL.LU R251, [R1+0x135c] ;  /* 0x00135c0001fb7983 */ /* 0x000ea20000300800 */
[----:B------:R-:W-:Y:S01]  /*ec9f0*/  ISETP.LT.AND P5, PT, R13, R18, !P6 ;  /* 0x000000120d00720c */ /* 0x000fe200077a1270 */
[----:B------:R-:W-:-:S04]  /*eca00*/  IMAD.WIDE R196, R0, 0x4, R8 ;  /* 0x0000000400c47825 */ /* 0x000fc800078e0208 */
[C---:B------:R-:W-:Y:S01]  /*eca10*/  IMAD.WIDE R198, R10.reuse, 0x4, R2 ;  /* 0x000000040ac67825 */ /* 0x040fe200078e0202 */
[----:B------:R-:W-:Y:S01]  /*eca20*/  ISETP.GE.AND P0, PT, R235, R19, PT ;  /* 0x00000013eb00720c */ /* 0x000fe20003f06270 */
[----:B------:R-:W2:Y:S04]  /*eca30*/  LDL.LU R247, [R1+0x1b5c] ;  /* 0x001b5c0001f77983 */ /* 0x000ea80000300800 */
[----:B------:R-:W2:Y:S01]  /*eca40*/  LDL.LU R235, [R1+0x4a4c] ;  /* 0x004a4c0001eb7983 */ /* 0x000ea20000300800 */
[-C--:B------:R-:W-:Y:S02]  /*eca50*/  ISETP.LT.AND P2, PT, R17, R18.reuse, !P6 ;  /* 0x000000121100720c */ /* 0x080fe40007741270 */
[----:B------:R-:W-:Y:S01]  /*eca60*/  ISETP.LT.AND P6, PT, R15, R18, !P6 ;  /* 0x000000120f00720c */ /* 0x000fe200077c1270 */
[----:B------:R-:W1:Y:S01]  /*eca70*/  LDC R16, c[0x0][0x248] ;  /* 0x00009200ff107b82 */ /* 0x000e620000000800 */
[----:B------:R3:W-:Y:S04]  /*eca80*/  @P4 STG.E desc[UR60][R196.64], R246 ;  /* 0x000000f6c4004986 */ /* 0x0007e8000c10193c */
[----:B---3--:R3:W-:Y:S04]  /*eca90*/  @P3 STG.E desc[UR60][R198.64], R250 ;  /* 0x000000fac6003986 */ /* 0x0087e8000c10193c */
[----:B------:R-:W2:Y:S04]  /*ecaa0*/  LDL.LU R246, [R1+0x176c] ;  /* 0x00176c0001f67983 */ /* 0x000ea80000300800 */
[----:B---3--:R-:W3:Y:S01]  /*ecab0*/  LDL.LU R250, [R1+0xf6c] ;  /* 0x000f6c0001fa7983 */ /* 0x008ee20000300800 */
[----:B------:R-:W-:-:S04]  /*ecac0*/  IMAD.WIDE R196, R10, 0x4, R4 ;  /* 0x000000040ac47825 */ /* 0x000fc800078e0204 */
[----:B------:R-:W-:Y:S01]  /*ecad0*/  IMAD.WIDE R198, R10, 0x4, R6 ;  /* 0x000000040ac67825 */ /* 0x000fe200078e0206 */
[----:B----4-:R4:W-:Y:S04]  /*ecae0*/  @P5 STG.E desc[UR60][R196.64], R249 ;  /* 0x000000f9c4005986 */ /* 0x0109e8000c10193c */
[----:B------:R-:W-:Y:S01]  /*ecaf0*/  @P2 STG.E desc[UR60][R198.64], R244 ;  /* 0x000000f4c6002986 */ /* 0x000fe2000c10193c */
[----:B------:R-:W-:-:S03]  /*ecb00*/  ISETP.GE.AND P5, PT, R234, R19, PT ;  /* 0x00000013ea00720c */ /* 0x000fc60003fa6270 */
[----:B----4-:R-:W4:Y:S01]  /*ecb10*/  LDL.LU R249, [R1+0xb6c] ;  /* 0x000b6c0001f97983 */ /* 0x010f220000300800 */
[----:B------:R-:W-:-:S03]  /*ecb20*/  IMAD.WIDE R196, R10, 0x4, R8 ;  /* 0x000000040ac47825 */ /* 0x000fc600078e0208 */
[----:B------:R-:W4:Y:S04]  /*ecb30*/  LDL.LU R234, [R1+0x4a3c] ;  /* 0x004a3c0001ea7983 */ /* 0x000f280000300800 */
[----:B--2---:R2:W-:Y:S04]  /*ecb40*/  @P6 STG.E desc[UR60][R196.64], R252 ;  /* 0x000000fcc4006986 */ /* 0x0045e8000c10193c */
[----:B--2---:R-:W2:Y:S01]  /*ecb50*/  LDL.LU R252, [R1+0x36c] ;  /* 0x00036c0001fc7983 */ /* 0x004ea20000300800 */
[----:B------:R-:W-:Y:S01]  /*ecb60*/  ISETP.GE.AND P1, PT, R236, R19, PT ;  /* 0x00000013ec00720c */ /* 0x000fe20003f26270 */
[----:B------:R-:W-:-:S02]  /*ecb70*/  IMAD.IADD R0, R10, 0x1, R14 ;  /* 0x000000010a007824 */ /* 0x000fc400078e020e */
[----:B------:R-:W2:Y:S01]  /*ecb80*/  LDL.LU R244, [R1+0x76c] ;  /* 0x00076c0001f47983 */ /* 0x000ea20000300800 */
[-C--:B------:R-:W-:Y:S02]  /*ecb90*/  ISETP.LT.AND P4, PT, R11, R18.reuse, !P1 ;  /* 0x000000120b00720c */ /* 0x080fe40004f81270 */
[-C--:B------:R-:W-:Y:S01]  /*ecba0*/  ISETP.LT.AND P3, PT, R13, R18.reuse, !P1 ;  /* 0x000000120d00720c */ /* 0x080fe20004f61270 */
[----:B------:R-:W-:Y:S01]  /*ecbb0*/  IMAD.WIDE R198, R0, 0x4, R2 ;  /* 0x0000000400c67825 */ /* 0x000fe200078e0202 */
[----:B------:R-:W-:-:S03]  /*ecbc0*/  ISETP.LT.AND P2, PT, R17, R18, !P1 ;  /* 0x000000121100720c */ /* 0x000fc60004f41270 */
[C---:B------:R-:W-:Y:S01]  /*ecbd0*/  IMAD.WIDE R232, R0.reuse, 0x4, R4 ;  /* 0x0000000400e87825 */ /* 0x040fe200078e0204 */
[----:B------:R-:W-:Y:S02]  /*ecbe0*/  ISETP.LT.AND P1, PT, R15, R18, !P1 ;  /* 0x000000120f00720c */ /* 0x000fe40004f21270 */
[C---:B-1----:R-:W-:Y:S01]  /*ecbf0*/  IADD3 R10, R0.reuse, R16, RZ ;  /* 0x00000010000a7210 */ /* 0x042fe20007ffe0ff */
[----:B------:R-:W-:Y:S01]  /*ecc00*/  IMAD.WIDE R196, R0, 0x4, R6 ;  /* 0x0000000400c47825 */ /* 0x000fe200078e0206 */
[-C--:B------:R-:W-:Y:S01]  /*ecc10*/  ISETP.LT.AND P6, PT, R13, R18.reuse, !P0 ;  /* 0x000000120d00720c */ /* 0x080fe200047c1270 */
[----:B------:R-:W1:Y:S08]  /*ecc20*/  LDC R14, c[0x0][0x248] ;  /* 0x00009200ff0e7b82 */ /* 0x000e700000000800 */
[----:B------:R-:W1:Y:S01]  /*ecc30*/  LDC R16, c[0x0][0x248] ;  /* 0x00009200ff107b82 */ /* 0x000e620000000800 */
[----:B------:R3:W-:Y:S01]  /*ecc40*/  @P4 STG.E desc[UR60][R198.64], R248 ;  /* 0x000000f8c6004986 */ /* 0x0007e2000c10193c */
[----:B------:R-:W-:-:S03]  /*ecc50*/  ISETP.LT.AND P4, PT, R11, R18, !P0 ;  /* 0x000000120b00720c */ /* 0x000fc60004781270 */
[----:B------:R3:W-:Y:S04]  /*ecc60*/  @P3 STG.E desc[UR60][R232.64], R251 ;  /* 0x000000fbe8003986 */ /* 0x0007e8000c10193c */
[----:B---3--:R-:W3:Y:S04]  /*ecc70*/  LDL.LU R248, [R1+0x1b60] ;  /* 0x001b600001f87983 */ /* 0x008ee80000300800 */
[----:B------:R-:W3:Y:S01]  /*ecc80*/  LDL.LU R251, [R1+0x1fa0] ;  /* 0x001fa00001fb7983 */ /* 0x000ee20000300800 */
[----:B------:R-:W-:-:S04]  /*ecc90*/  IMAD.WIDE R232, R0, 0x4, R8 ;  /* 0x0000000400e87825 */ /* 0x000fc800078e0208 */
[----:B------:R-:W-:Y:S01]  /*ecca0*/  IMAD.WIDE R198, R10, 0x4, R2 ;  /* 0x000000040ac67825 */ /* 0x000fe200078e0202 */
[----:B------:R1:W-:Y:S01]  /*eccb0*/  @P2 STG.E desc[UR60][R196.64], R247 ;  /* 0x000000f7c4002986 */ /* 0x0003e2000c10193c */
[----:B------:R-:W-:-:S03]  /*eccc0*/  ISETP.GE.AND P2, PT, R235, R19, PT ;  /* 0x00000013eb00720c */ /* 0x000fc60003f46270 */
[----:B------:R1:W-:Y:S01]  /*eccd0*/  @P1 STG.E desc[UR60][R232.64], R246 ;  /* 0x000000f6e8001986 */ /* 0x0003e2000c10193c */
[----:B------:R-:W-:-:S03]  /*ecce0*/  ISETP.LT.AND P3, PT, R17, R18, !P0 ;  /* 0x000000121100720c */ /* 0x000fc60004761270 */
[----:B------:R1:W-:Y:S04]  /*eccf0*/  @P4 STG.E desc[UR60][R198.64], R250 ;  /* 0x000000fac6004986 */ /* 0x0003e8000c10193c */
[----:B-1----:R-:W3:Y:S04]  /*ecd00*/  LDL.LU R247, [R1+0x1360] ;  /* 0x0013600001f77983 */ /* 0x002ee80000300800 */
[----:B------:R-:W3:Y:S04]  /*ecd10*/  LDL.LU R235, [R1+0x4a48] ;  /* 0x004a480001eb7983 */ /* 0x000ee80000300800 */
[----:B------:R-:W3:Y:S01]  /*ecd20*/  LDL.LU R246, [R1+0x1770] ;  /* 0x0017700001f67983 */ /* 0x000ee20000300800 */
[----:B------:R-:W-:-:S03]  /*ecd30*/  IMAD.WIDE R196, R10, 0x4, R4 ;  /* 0x000000040ac47825 */ /* 0x000fc600078e0204 */
[----:B------:R-:W3:Y:S04]  /*ecd40*/  LDL.LU R250, [R1+0xf70] ;  /* 0x000f700001fa7983 */ /* 0x000ee80000300800 */
[----:B----4-:R1:W-:Y:S04]  /*ecd50*/  @P6 STG.E desc[UR60][R196.64], R249 ;  /* 0x000000f9c4006986 */ /* 0x0103e8000c10193c */
[----:B-1----:R-:W4:Y:S01]  /*ecd60*/  LDL.LU R249, [R1+0xb70] ;  /* 0x000b700001f97983 */ /* 0x002f220000300800 */
[----:B------:R-:W-:-:S05]  /*ecd70*/  IMAD.WIDE R196, R10, 0x4, R6 ;  /* 0x000000040ac47825 */ /* 0x000fca00078e0206 */
        /* <DEDUP_REMOVED lines=9> */
[-C--:B------:R-:W-:Y:S01]  /*ece10*/  ISETP.LT.AND P3, PT, R17, R18.reuse, !P5 ;  /* 0x000000121100720c */ /* 0x080fe20006f61270 */
[----:B------:R-:W2:Y:S01]  /*ece20*/  LDL.LU R234, [R1+0x4a54] ;  /* 0x004a540001ea7983 */ /* 0x000ea20000300800 */
[----:B------:R-:W-:Y:S01]  /*ece30*/  IMAD.WIDE R232, R0, 0x4, R4 ;  /* 0x0000000400e87825 */ /* 0x000fe200078e0204 */
[-C--:B------:R-:W-:Y:S01]  /*ece40*/  ISETP.LT.AND P5, PT, R15, R18.reuse, !P5 ;  /* 0x000000120f00720c */ /* 0x080fe20006fa1270 */
[----:B------:R-:W1:Y:S01]  /*ece50*/  LDC R14, c[0x0][0x248] ;  /* 0x00009200ff0e7b82 */ /* 0x000e620000000800 */
        /* <DEDUP_REMOVED lines=17> */
[----:B------:R1:W-:Y:S04]  /*ecf70*/  @P0 STG.E desc[UR60][R232.64], R250 ;  /* 0x000000fae8000986 */ /* 0x0003e8000c10193c */
[----:B-1----:R-:W3:Y:S04]  /*ecf80*/  LDL.LU R247, [R1+0x1364] ;  /* 0x0013640001f77983 */ /* 0x002ee80000300800 */
[----:B------:R-:W3:Y:S01]  /*ecf90*/  LDL.LU R235, [R1+0x4a58] ;  /* 0x004a580001eb7983 */ /* 0x000ee20000300800 */
[----:B------:R-:W-:-:S03]  /*ecfa0*/  IMAD.WIDE R198, R10, 0x4, R4 ;  /* 0x000000040ac67825 */ /* 0x000fc600078e0204 */
[----:B------:R-:W3:Y:S04]  /*ecfb0*/  LDL.LU R250, [R1+0x1774] ;  /* 0x0017740001fa7983 */ /* 0x000ee80000300800 */
[----:B------:R-:W3:Y:S01]  /*ecfc0*/  LDL.LU R246, [R1+0xf74] ;  /* 0x000f740001f67983 */ /* 0x000ee20000300800 */
[----:B------:R-:W-:-:S03]  /*ecfd0*/  IMAD.WIDE R196, R10, 0x4, R6 ;  /* 0x000000040ac47825 */ /* 0x000fc600078e0206 */
[----:B----4-:R1:W-:Y:S04]  /*ecfe0*/  @P4 STG.E desc[UR60][R198.64], R249 ;  /* 0x000000f9c6004986 */ /* 0x0103e8000c10193c */
[----:B-1----:R-:W4:Y:S04]  /*ecff0*/  LDL.LU R249, [R1+0xb74] ;  /* 0x000b740001f97983 */ /* 0x002f280000300800 */
        /* <DEDUP_REMOVED lines=8> */
[----:B------:R-:W-:Y:S02]  /*ed080*/  ISETP.GE.AND P4, PT, R234, R19, PT ;  /* 0x00000013ea00720c */ /* 0x000fe40003f86270 */
[-C--:B------:R-:W-:Y:S01]  /*ed090*/  ISETP.LT.AND P6, PT, R17, R18.reuse, !P1 ;  /* 0x000000121100720c */ /* 0x080fe20004fc1270 */
[----:B------:R-:W-:Y:S01]  /*ed0a0*/  IMAD.WIDE R232, R0, 0x4, R4 ;  /* 0x0000000400e87825 */ /* 0x000fe200078e0204 */
[----:B------:R-:W2:Y:S01]  /*ed0b0*/  LDL.LU R234, [R1+0x4a50] ;  /* 0x004a500001ea7983 */ /* 0x000ea20000300800 */
[-C--:B------:R-:W-:Y:S01]  /*ed0c0*/  ISETP.LT.AND P1, PT, R15, R18.reuse, !P1 ;  /* 0x000000120f00720c */ /* 0x080fe20004f21270 */
[----:B------:R-:W1:Y:S02]  /*ed0d0*/  LDC R14, c[0x0][0x248] ;  /* 0x00009200ff0e7b82 */ /* 0x000e640000000800 */
[----:B------:R-:W-:Y:S04]  /*ed0e0*/  @P2 STG.E desc[UR60][R196.64], R244 ;  /* 0x000000f4c4002986 */ /* 0x000fe8000c10193c */
[----:B---3--:R3:W-:Y:S04]  /*ed0f0*/  @P5 STG.E desc[UR60][R198.64], R248 ;  /* 0x000000f8c6005986 */ /* 0x0087e8000c10193c */
[----:B------:R3:W-:Y:S01]  /*ed100*/  @P0 STG.E desc[UR60][R232.64], R251 ;  /* 0x000000fbe8000986 */ /* 0x0007e2000c10193c */
[----:B------:R-:W-:-:S02]  /*ed110*/  ISETP.LT.AND P2, PT, R11, R18, !P3 ;  /* 0x000000120b00720c */ /* 0x000fc40005f41270 */
[----:B------:R-:W-:Y:S02]  /*ed120*/  ISETP.LT.AND P0, PT, R13, R18, !P3 ;  /* 0x000000120d00720c */ /* 0x000fe40005f01270 */
[C---:B------:R-:W-:Y:S01]  /*ed130*/  IADD3 R10, R0.reuse, R16, RZ ;  /* 0x00000010000a7210 */ /* 0x040fe20007ffe0ff */
[----:B---3--:R-:W3:Y:S04]  /*ed140*/  LDL.LU R248, [R1+0x374] ;  /* 0x0003740001f87983 */ /* 0x008ee80000300800 */
[----:B------:R-:W3:Y:S04]  /*ed150*/  LDL.LU R251, [R1+0x1b68] ;  /* 0x001b680001fb7983 */ /* 0x000ee80000300800 */
[----:B------:R-:W3:Y:S01]  /*ed160*/  LDL.LU R244, [R1+0x1fa8] ;  /* 0x001fa80001f47983 */ /* 0x000ee20000300800 */
[----:B------:R-:W-:-:S04]  /*ed170*/  IMAD.WIDE R196, R0, 0x4, R6 ;  /* 0x0000000400c47825 */ /* 0x000fc800078e0206 */
[----:B------:R-:W-:Y:S01]  /*ed180*/  IMAD.WIDE R198, R0, 0x4, R8 ;  /* 0x0000000400c67825 */ /* 0x000fe200078e0208 */
[----:B------:R-:W-:-:S03]  /*ed190*/  ISETP.LT.AND P5, PT, R17, R18, !P3 ;  /* 0x000000121100720c */ /* 0x000fc60005fa1270 */
[C---:B------:R-:W-:Y:S01]  /*ed1a0*/  IMAD.WIDE R232, R10.reuse, 0x4, R6 ;  /* 0x000000040ae87825 */ /* 0x040fe200078e0206 */
[----:B------:R-:W3:Y:S01]  /*ed1b0*/  LDC R0, c[0x0][0x248] ;  /* 0x00009200ff007b82 */ /* 0x000ee20000000800 */
[----:B------:R1:W-:Y:S04]  /*ed1c0*/  @P6 STG.E desc[UR60][R196.64], R247 ;  /* 0x000000f7c4006986 */ /* 0x0003e8000c10193c */
[----:B------:R1:W-:Y:S03]  /*ed1d0*/  @P1 STG.E desc[UR60][R198.64], R250 ;  /* 0x000000fac6001986 */ /* 0x0003e6000c10193c */
[----:B------:R-:W3:Y:S01]  /*ed1e0*/  LDC R16, c[0x0][0x248] ;  /* 0x00009200ff107b82 */ /* 0x000ee20000000800 */
[----:B-1----:R-:W3:Y:S01]  /*ed1f0*/  LDL.LU R247, [R1+0x1368] ;  /* 0x0013680001f77983 */ /* 0x002ee20000300800 */
[----:B------:R-:W-:-:S03]  /*ed200*/  IMAD.WIDE R196, R10, 0x4, R2 ;  /* 0x000000040ac47825 */ /* 0x000fc600078e0202 */
[----:B------:R-:W3:Y:S01]  /*ed210*/  LDL.LU R250, [R1+0x1778] ;  /* 0x0017780001fa7983 */ /* 0x000ee20000300800 */
[----:B------:R-:W-:-:S03]  /*ed220*/  IMAD.WIDE R198, R10, 0x4, R4 ;  /* 0x000000040ac67825 */ /* 0x000fc600078e0204 */
[----:B------:R-:W3:Y:S04]  /*ed230*/  LDL.LU R236, [R1+0x4a60] ;  /* 0x004a600001ec7983 */ /* 0x000ee80000300800 */
[----:B------:R1:W-:Y:S04]  /*ed240*/  @P2 STG.E desc[UR60][R196.64], R246 ;  /* 0x000000f6c4002986 */ /* 0x0003e8000c10193c */
[----:B-1----:R-:W3:Y:S04]  /*ed250*/  LDL.LU R246, [R1+0xf78] ;  /* 0x000f780001f67983 */ /* 0x002ee80000300800 */
[----:B----4-:R1:W-:Y:S04]  /*ed260*/  @P0 STG.E desc[UR60][R198.64], R249 ;  /* 0x000000f9c6000986 */ /* 0x0103e8000c10193c */
[----:B-1----:R-:W4:Y:S04]  /*ed270*/  LDL.LU R249, [R1+0xb78] ;  /* 0x000b780001f97983 */ /* 0x002f280000300800 */
[----:B--2---:R1:W-:Y:S04]  /*ed280*/  @P5 STG.E desc[UR60][R232.64], R252 ;  /* 0x000000fce8005986 */ /* 0x0043e8000c10193c */
[----:B-1----:R-:W2:Y:S01]  /*ed290*/  LDL.LU R252, [R1+0x778] ;  /* 0x0007780001fc7983 */ /* 0x002ea20000300800 */
[----:B------:R-:W-:-:S02]  /*ed2a0*/  ISETP.LT.AND P3, PT, R15, R18, !P3 ;  /* 0x000000120f00720c */ /* 0x000fc40005f61270 */
[-C--:B------:R-:W-:Y:S02]  /*ed2b0*/  ISETP.LT.AND P1, PT, R11, R18.reuse, !P4 ;  /* 0x000000120b00720c */ /* 0x080fe40006721270 */
[----:B------:R-:W-:Y:S01]  /*ed2c0*/  ISETP.LT.AND P5, PT, R13, R18, !P4 ;  /* 0x000000120d00720c */ /* 0x000fe200067a1270 */
[----:B------:R-:W-:-:S04]  /*ed2d0*/  IMAD.WIDE R196, R10, 0x4, R8 ;  /* 0x000000040ac47825 */ /* 0x000fc800078e0208 */
[----:B------:R-:W-:Y:S01]  /*ed2e0*/  IMAD.IADD R14, R10, 0x1, R14 ;  /* 0x000000010a0e7824 */ /* 0x000fe200078e020e */
[-C--:B------:R-:W-:Y:S02]  /*ed2f0*/  ISETP.LT.AND P2, PT, R17, R18.reuse, !P4 ;  /* 0x000000121100720c */ /* 0x080fe40006741270 */
[-C--:B------:R-:W-:Y:S01]  /*ed300*/  ISETP.LT.AND P4, PT, R15, R18.reuse, !P4 ;  /* 0x000000120f00720c */ /* 0x080fe20006781270 */
[----:B------:R-:W-:Y:S01]  /*ed310*/  IMAD.WIDE R198, R14, 0x4, R2 ;  /* 0x000000040ec67825 */ /* 0x000fe200078e0202 */
[----:B------:R-:W-:Y:S01]  /*ed320*/  ISETP.GE.AND P6, PT, R235, R19, PT ;  /* 0x00000013eb00720c */ /* 0x000fe20003fc6270 */
[----:B---3--:R1:W-:Y:S04]  /*ed330*/  @P3 STG.E desc[UR60][R196.64], R248 ;  /* 0x000000f8c4003986 */ /* 0x0083e8000c10193c */
[----:B------:R3:W-:Y:S01]  /*ed340*/  @P1 STG.E desc[UR60][R198.64], R251 ;  /* 0x000000fbc6001986 */ /* 0x0007e2000c10193c */
[----:B------:R-:W-:-:S03]  /*ed350*/  ISETP.LT.AND P1, PT, R11, R18, !P6 ;  /* 0x000000120b00720c */ /* 0x000fc60007721270 */
[----:B------:R-:W2:Y:S01]  /*ed360*/  LDL.LU R235, [R1+0x4a6c] ;  /* 0x004a6c0001eb7983 */ /* 0x000ea20000300800 */
[C---:B------:R-:W-:Y:S01]  /*ed370*/  IADD3 R0, R14.reuse, R0, RZ ;  /* 0x000000000e007210 */ /* 0x040fe20007ffe0ff */
[----:B-1----:R-:W-:-:S04]  /*ed380*/  IMAD.WIDE R196, R14, 0x4, R4 ;  /* 0x000000040ec47825 */ /* 0x002fc800078e0204 */
[C---:B---3--:R-:W-:Y:S01]  /*ed390*/  IMAD.WIDE R198, R14.reuse, 0x4, R6 ;  /* 0x000000040ec67825 */ /* 0x048fe200078e0206 */
[----:B------:R-:W3:Y:S04]  /*ed3a0*/  LDL.LU R248, [R1+0x378] ;  /* 0x0003780001f87983 */ /* 0x000ee80000300800 */
[----:B------:R1:W-:Y:S01]  /*ed3b0*/  @P5 STG.E desc[UR60][R196.64], R244 ;  /* 0x000000f4c4005986 */ /* 0x0003e2000c10193c */
[-C--:B------:R-:W-:Y:S01]  /*ed3c0*/  ISETP.LT.AND P5, PT, R13, R18.reuse, !P6 ;  /* 0x000000120d00720c */ /* 0x080fe200077a1270 */
[----:B------:R-:W-:Y:S02]  /*ed3d0*/  IMAD.WIDE R232, R14, 0x4, R8 ;  /* 0x000000040ee87825 */ /* 0x000fe400078e0208 */
[----:B------:R-:W3:Y:S01]  /*ed3e0*/  LDL.LU R251, [R1+0x1b6c] ;  /* 0x001b6c0001fb7983 */ /* 0x000ee20000300800 */
[----:B------:R-:W-:-:S03]  /*ed3f0*/  ISETP.LT.AND P3, PT, R17, R18, !P6 ;  /* 0x000000121100720c */ /* 0x000fc60007761270 */
[----:B------:R1:W-:Y:S04]  /*ed400*/  @P2 STG.E desc[UR60][R198.64], R247 ;  /* 0x000000f7c6002986 */ /* 0x0003e8000c10193c */
[----:B------:R1:W-:Y:S01]  /*ed410*/  @P4 STG.E desc[UR60][R232.64], R250 ;  /* 0x000000fae8004986 */ /* 0x0003e2000c10193c */
[----:B------:R-:W-:Y:S01]  /*ed420*/  ISETP.GE.AND P0, PT, R234, R19, PT ;  /* 0x00000013ea00720c */ /* 0x000fe20003f06270 */
[----:B------:R-:W3:Y:S01]  /*ed430*/  LDC R14, c[0x0][0x248] ;  /* 0x00009200ff0e7b82 */ /* 0x000ee20000000800 */
[----:B-1----:R-:W-:-:S04]  /*ed440*/  IMAD.WIDE R196, R0, 0x4, R2 ;  /* 0x0000000400c47825 */ /* 0x002fc800078e0202 */
[C---:B------:R-:W-:Y:S01]  /*ed450*/  IMAD.WIDE R198, R0.reuse, 0x4, R4 ;  /* 0x0000000400c67825 */ /* 0x040fe200078e0204 */
[----:B------:R-:W3:Y:S04]  /*ed460*/  LDL.LU R250, [R1+0x1fac] ;  /* 0x001fac0001fa7983 */ /* 0x000ee80000300800 */
[----:B------:R-:W3:Y:S04]  /*ed470*/  LDL.LU R234, [R1+0x4a74] ;  /* 0x004a740001ea7983 */ /* 0x000ee80000300800 */
[----:B------:R-:W3:Y:S04]  /*ed480*/  LDL.LU R247, [R1+0x136c] ;  /* 0x00136c0001f77983 */ /* 0x000ee80000300800 */
[----:B------:R-:W-:Y:S01]  /*ed490*/  @P1 STG.E desc[UR60][R196.64], R246 ;  /* 0x000000f6c4001986 */ /* 0x000fe2000c10193c */
[----:B------:R-:W-:-:S03]  /*ed4a0*/  IMAD.WIDE R232, R0, 0x4, R6 ;  /* 0x0000000400e87825 */ /* 0x000fc600078e0206 */
[----:B----4-:R1:W-:Y:S04]  /*ed4b0*/  @P5 STG.E desc[UR60][R198.64], R249 ;  /* 0x000000f9c6005986 */ /* 0x0103e8000c10193c */
[----:B-1----:R-:W4:Y:S04]  /*ed4c0*/  LDL.LU R249, [R1+0x177c] ;  /* 0x00177c0001f97983 */ /* 0x002f280000300800 */
[----:B------:R-:W4:Y:S04]  /*ed4d0*/  LDL.LU R246, [R1+0xf7c] ;  /* 0x000f7c0001f67983 */ /* 0x000f280000300800 */
        /* <DEDUP_REMOVED lines=9> */
[----:B------:R-:W2:Y:S01]  /*ed570*/  LDL.LU R244, [R1+0x77c] ;  /* 0x00077c0001f47983 */ /* 0x000ea20000300800 */
[----:B------:R-:W-:Y:S01]  /*ed580*/  IMAD.WIDE R198, R10, 0x4, R2 ;  /* 0x000000040ac67825 */ /* 0x000fe200078e0202 */
[-C--:B------:R-:W-:Y:S02]  /*ed590*/  ISETP.GE.AND P2, PT, R236, R19.reuse, PT ;  /* 0x00000013ec00720c */ /* 0x080fe40003f46270 */
[----:B------:R-:W-:Y:S01]  /*ed5a0*/  ISETP.GE.AND P1, PT, R235, R19, PT ;  /* 0x00000013eb00720c */ /* 0x000fe20003f26270 */
[----:B------:R-:W1:Y:S01]  /*ed5b0*/  LDC R16, c[0x0][0x248] ;  /* 0x00009200ff107b82 */ /* 0x000e620000000800 */
[----:B------:R-:W2:Y:S04]  /*ed5c0*/  LDL.LU R235, [R1+0x4a70] ;  /* 0x004a700001eb7983 */ /* 0x000ea80000300800 */
[----:B---3--:R3:W-:Y:S01]  /*ed5d0*/  @P6 STG.E desc[UR60][R196.64], R248 ;  /* 0x000000f8c4006986 */ /* 0x0087e2000c10193c */
[----:B------:R-:W-:-:S03]  /*ed5e0*/  ISETP.LT.AND P6, PT, R11, R18, !P2 ;  /* 0x000000120b00720c */ /* 0x000fc600057c1270 */
[----:B------:R3:W-:Y:S01]  /*ed5f0*/  @P4 STG.E desc[UR60][R198.64], R251 ;  /* 0x000000fbc6004986 */ /* 0x0007e2000c10193c */
[----:B------:R-:W-:Y:S01]  /*ed600*/  ISETP.LT.AND P4, PT, R13, R18, !P2 ;  /* 0x000000120d00720c */ /* 0x000fe20005781270 */
[C---:B---3--:R-:W-:Y:S02]  /*ed610*/  IMAD.WIDE R196, R10.reuse, 0x4, R4 ;  /* 0x000000040ac47825 */ /* 0x048fe400078e0204 */
[----:B------:R-:W3:Y:S04]  /*ed620*/  LDL.LU R248, [R1+0x37c] ;  /* 0x00037c0001f87983 */ /* 0x000ee80000300800 */
[----:B------:R-:W3:Y:S01]  /*ed630*/  LDL.LU R251, [R1+0x1fb0] ;  /* 0x001fb00001fb7983 */ /* 0x000ee20000300800 */
[C---:B------:R-:W-:Y:S01]  /*ed640*/  IMAD.WIDE R198, R10.reuse, 0x4, R6 ;  /* 0x000000040ac67825 */ /* 0x040fe200078e0206 */
[----:B------:R-:W-:-:S02]  /*ed650*/  IADD3 R0, R10, R14, RZ ;  /* 0x0000000e0a007210 */ /* 0x000fc40007ffe0ff */
[----:B------:R-:W3:Y:S01]  /*ed660*/  LDC R14, c[0x0][0x248] ;  /* 0x00009200ff0e7b82 */ /* 0x000ee20000000800 */
[----:B------:R1:W-:Y:S01]  /*ed670*/  @P3 STG.E desc[UR60][R196.64], R250 ;  /* 0x000000fac4003986 */ /* 0x0003e2000c10193c */
[----:B------:R-:W-:-:S03]  /*ed680*/  ISETP.GE.AND P3, PT, R234, R19, PT ;  /* 0x00000013ea00720c */ /* 0x000fc60003f66270 */
[----:B------:R1:W-:Y:S01]  /*ed690*/  @P5 STG.E desc[UR60][R198.64], R247 ;  /* 0x000000f7c6005986 */ /* 0x0003e2000c10193c */
[----:B------:R-:W-:-:S03]  /*ed6a0*/  IMAD.WIDE R232, R0, 0x4, R4 ;  /* 0x0000000400e87825 */ /* 0x000fc600078e0204 */
[----:B-1----:R-:W3:Y:S01]  /*ed6b0*/  LDL.LU R250, [R1+0x1b70] ;  /* 0x001b700001fa7983 */ /* 0x002ee20000300800 */
[----:B------:R-:W-:-:S03]  /*ed6c0*/  IMAD.WIDE R196, R10, 0x4, R8 ;  /* 0x000000040ac47825 */ /* 0x000fc600078e0208 */
[----:B------:R-:W3:Y:S01]  /*ed6d0*/  LDL.LU R234, [R1+0x4a7c] ;  /* 0x004a7c0001ea7983 */ /* 0x000ee20000300800 */
[----:B------:R-:W-:-:S03]  /*ed6e0*/  IMAD.WIDE R198, R0, 0x4, R2 ;  /* 0x0000000400c67825 */ /* 0x000fc600078e0202 */
        /* <DEDUP_REMOVED lines=8> */
[-C--:B------:R-:W-:Y:S02]  /*ed770*/  ISETP.LT.AND P2, PT, R15, R18.reuse, !P2 ;  /* 0x000000120f00720c */ /* 0x080fe40005741270 */
[-C--:B------:R-:W-:Y:S02]  /*ed780*/  ISETP.LT.AND P0, PT, R11, R18.reuse, !P1 ;  /* 0x000000120b00720c */ /* 0x080fe40004f01270 */
[----:B------:R-:W-:Y:S01]  /*ed790*/  ISETP.LT.AND P4, PT, R13, R18, !P1 ;  /* 0x000000120d00720c */ /* 0x000fe20004f81270 */
[----:B------:R-:W-:-:S04]  /*ed7a0*/  IMAD.WIDE R196, R0, 0x4, R6 ;  /* 0x0000000400c47825 */ /* 0x000fc800078e0206 */
[C---:B------:R-:W-:Y:S02]  /*ed7b0*/  IMAD.IADD R10, R0.reuse, 0x1, R16 ;  /* 0x00000001000a7824 */ /* 0x040fe400078e0210 */
[----:B------:R-:W-:Y:S01]  /*ed7c0*/  IMAD.WIDE R232, R0, 0x4, R8 ;  /* 0x0000000400e87825 */ /* 0x000fe200078e0208 */
[----:B------:R-:W-:-:S03]  /*ed7d0*/  ISETP.LT.AND P6, PT, R17, R18, !P1 ;  /* 0x000000121100720c */ /* 0x000fc60004fc1270 */
[C---:B------:R-:W-:Y:S01]  /*ed7e0*/  IMAD.WIDE R198, R10.reuse, 0x4, R2 ;  /* 0x000000040ac67825 */ /* 0x040fe200078e0202 */
[----:B------:R1:W-:Y:S01]  /*ed7f0*/  @P5 STG.E desc[UR60][R196.64], R244 ;  /* 0x000000f4c4005986 */ /* 0x0003e2000c10193c */
[----:B------:R-:W-:Y:S02]  /*ed800*/  ISETP.GE.AND P5, PT, R235, R19, PT ;  /* 0x00000013eb00720c */ /* 0x000fe40003fa6270 */
[----:B------:R-:W-:Y:S01]  /*ed810*/  ISETP.LT.AND P1, PT, R15, R18, !P1 ;  /* 0x000000120f00720c */ /* 0x000fe20004f21270 */
[----:B------:R-:W2:Y:S01]  /*ed820*/  LDC R16, c[0x0][0x248] ;  /* 0x00009200ff107b82 */ /* 0x000ea20000000800 */
[----:B---3--:R3:W-:Y:S04]  /*ed830*/  @P2 STG.E desc[UR60][R232.64], R248 ;  /* 0x000000f8e8002986 */ /* 0x0087e8000c10193c */
[----:B------:R3:W-:Y:S01]  /*ed840*/  @P0 STG.E desc[UR60][R198.64], R251 ;  /* 0x000000fbc6000986 */ /* 0x0007e2000c10193c */
[----:B-1----:R-:W-:-:S03]  /*ed850*/  IMAD.WIDE R196, R10, 0x4, R4 ;  /* 0x000000040ac47825 */ /* 0x002fc600078e0204 */
[----:B------:R-:W2:Y:S04]  /*ed860*/  LDL.LU R244, [R1+0x380] ;  /* 0x0003800001f47983 */ /* 0x000ea80000300800 */
[----:B------:R-:W2:Y:S01]  /*ed870*/  LDL.LU R235, [R1+0x4a84] ;  /* 0x004a840001eb7983 */ /* 0x000ea20000300800 */
[----:B------:R-:W-:-:S03]  /*ed880*/  ISETP.LT.AND P2, PT, R11, R18, !P3 ;  /* 0x000000120b00720c */ /* 0x000fc60005f41270 */
[----:B---3--:R-:W3:Y:S04]  /*ed890*/  LDL.LU R248, [R1+0x2d0] ;  /* 0x0002d00001f87983 */ /* 0x008ee80000300800 */
[----:B------:R-:W3:Y:S01]  /*ed8a0*/  LDL.LU R251, [R1+0x1fb4] ;  /* 0x001fb40001fb7983 */ /* 0x000ee20000300800 */
[----:B------:R-:W-:Y:S02]  /*ed8b0*/  IADD3 R0, R10, R14, RZ ;  /* 0x0000000e0a007210 */ /* 0x000fe40007ffe0ff */
[----:B------:R-:W1:Y:S01]  /*ed8c0*/  LDC R14, c[0x0][0x248] ;  /* 0x00009200ff0e7b82 */ /* 0x000e620000000800 */
[----:B------:R1:W-:Y:S01]  /*ed8d0*/  @P4 STG.E desc[UR60][R196.64], R250 ;  /* 0x000000fac4004986 */ /* 0x0003e2000c10193c */
[----:B------:R-:W-:Y:S01]  /*ed8e0*/  ISETP.LT.AND P4, PT, R13, R18, !P3 ;  /* 0x000000120d00720c */ /* 0x000fe20005f81270 */
[----:B------:R-:W-:-:S04]  /*ed8f0*/  IMAD.WIDE R198, R0, 0x4, R2 ;  /* 0x0000000400c67825 */ /* 0x000fc800078e0202 */
[----:B------:R-:W-:-:S04]  /*ed900*/  IMAD.WIDE R232, R0, 0x4, R4 ;  /* 0x0000000400e87825 */ /* 0x000fc800078e0204 */
[----:B-1----:R-:W-:Y:S01]  /*ed910*/  IMAD.WIDE R196, R10, 0x4, R6 ;  /* 0x000000040ac47825 */ /* 0x002fe200078e0206 */
[----:B------:R-:W3:Y:S01]  /*ed920*/  LDL.LU R250, [R1+0x1b74] ;  /* 0x001b740001fa7983 */ /* 0x000ee20000300800 */
[----:B------:R-:W-:-:S03]  /*ed930*/  ISETP.GE.AND P0, PT, R234, R19, PT ;  /* 0x00000013ea00720c */ /* 0x000fc60003f06270 */
[----:B------:R1:W-:Y:S04]  /*ed940*/  @P6 STG.E desc[UR60][R196.64], R249 ;  /* 0x000000f9c4006986 */ /* 0x0003e8000c10193c */
[----:B-1----:R-:W3:Y:S01]  /*ed950*/  LDL.LU R249, [R1+0x1374] ;  /* 0x0013740001f97983 */ /* 0x002ee20000300800 */
[----:B------:R-:W-:-:S03]  /*ed960*/  IMAD.WIDE R196, R10, 0x4, R8 ;  /* 0x000000040ac47825 */ /* 0x000fc600078e0208 */
[----:B------:R-:W3:Y:S04]  /*ed970*/  LDL.LU R234, [R1+0x4a98] ;  /* 0x004a980001ea7983 */ /* 0x000ee80000300800 */
[----:B------:R1:W-:Y:S04]  /*ed980*/  @P1 STG.E desc[UR60][R196.64], R247 ;  /* 0x000000f7c4001986 */ /* 0x0003e8000c10193c */
[----:B----4-:R4:W-:Y:S04]  /*ed990*/  @P2 STG.E desc[UR60][R198.64], R246 ;  /* 0x000000f6c6002986 */ /* 0x0109e8000c10193c */
[----:B--2---:R2:W-:Y:S04]  /*ed9a0*/  @P4 STG.E desc[UR60][R232.64], R252 ;  /* 0x000000fce8004986 */ /* 0x0045e8000c10193c */
[----:B-1----:R-:W3:Y:S04]  /*ed9b0*/  LDL.LU R247, [R1+0x1784] ;  /* 0x0017840001f77983 */ /* 0x002ee80000300800 */
[----:B----4-:R-:W4:Y:S04]  /*ed9c0*/  LDL.LU R246, [R1+0x784] ;  /* 0x0007840001f67983 */ /* 0x010f280000300800 */
[----:B--2---:R-:W2:Y:S01]  /*ed9d0*/  LDL.LU R252, [R1+0xb84] ;  /* 0x000b840001fc7983 */ /* 0x004ea20000300800 */
[----:B------:R-:W-:-:S02]  /*ed9e0*/  ISETP.LT.AND P6, PT, R17, R18, !P3 ;  /* 0x000000121100720c */ /* 0x000fc40005fc1270 */
[-C--:B------:R-:W-:Y:S02]  /*ed9f0*/  ISETP.LT.AND P3, PT, R15, R18.reuse, !P3 ;  /* 0x000000120f00720c */ /* 0x080fe40005f61270 */
[-C--:B------:R-:W-:Y:S01]  /*eda00*/  ISETP.LT.AND P1, PT, R11, R18.reuse, !P5 ;  /* 0x000000120b00720c */ /* 0x080fe20006f21270 */
[C---:B------:R-:W-:Y:S02]  /*eda10*/  IMAD.IADD R10, R0.reuse, 0x1, R16 ;  /* 0x00000001000a7824 */ /* 0x040fe400078e0210 */
[----:B------:R-:W-:Y:S01]  /*eda20*/  IMAD.WIDE R196, R0, 0x4, R6 ;  /* 0x0000000400c47825 */ /* 0x000fe200078e0206 */
[----:B------:R-:W-:-:S03]  /*eda30*/  ISETP.LT.AND P2, PT, R13, R18, !P5 ;  /* 0x000000120d00720c */ /* 0x000fc60006f41270 */
[----:B------:R-:W-:Y:S01]  /*eda40*/  IMAD.WIDE R198, R0, 0x4, R8 ;  /* 0x0000000400c67825 */ /* 0x000fe200078e0208 */
[----:B------:R-:W-:-:S03]  /*eda50*/  ISETP.LT.AND P4, PT, R17, R18, !P5 ;  /* 0x000000121100720c */ /* 0x000fc60006f81270 */
[----:B------:R-:W-:Y:S01]  /*eda60*/  IMAD.WIDE R232, R10, 0x4, R2 ;  /* 0x000000040ae87825 */ /* 0x000fe200078e0202 */
[----:B------:R-:W-:Y:S01]  /*eda70*/  ISETP.LT.AND P5, PT, R15, R18, !P5 ;  /* 0x000000120f00720c */ /* 0x000fe20006fa1270 */
[----:B------:R-:W1:Y:S01]  /*eda80*/  LDC R16, c[0x0][0x248] ;  /* 0x00009200ff107b82 */ /* 0x000e620000000800 */
[----:B------:R3:W-:Y:S01]  /*eda90*/  @P6 STG.E desc[UR60][R196.64], R244 ;  /* 0x000000f4c4006986 */ /* 0x0007e2000c10193c */
[----:B------:R-:W-:-:S03]  /*edaa0*/  ISETP.GE.AND P6, PT, R235, R19, PT ;  /* 0x00000013eb00720c */ /* 0x000fc60003fc6270 */
[----:B---3--:R3:W-:Y:S04]  /*edab0*/  @P3 STG.E desc[UR60][R198.64], R248 ;  /* 0x000000f8c6003986 */ /* 0x0087e8000c10193c */
[----:B------:R1:W-:Y:S01]  /*edac0*/  @P1 STG.E desc[UR60][R232.64], R251 ;  /* 0x000000fbe8001986 */ /* 0x0003e2000c10193c */
[-C--:B------:R-:W-:Y:S02]  /*edad0*/  ISETP.LT.AND P3, PT, R11, R18.reuse, !P0 ;  /* 0x000000120b00720c */ /* 0x080fe40004761270 */
[----:B------:R-:W-:Y:S02]  /*edae0*/  ISETP.LT.AND P1, PT, R13, R18, !P0 ;  /* 0x000000120d00720c */ /* 0x000fe40004721270 */
[C---:B------:R-:W-:Y:S01]  /*edaf0*/  IADD3 R0, R10.reuse, R14, RZ ;  /* 0x0000000e0a007210 */ /* 0x040fe20007ffe0ff */
[C---:B------:R-:W-:Y:S01]  /*edb00*/  IMAD.WIDE R196, R10.reuse, 0x4, R6 ;  /* 0x000000040ac47825 */ /* 0x040fe200078e0206 */
[----:B------:R-:W2:Y:S01]  /*edb10*/  LDC R14, c[0x0][0x248] ;  /* 0x00009200ff0e7b82 */ /* 0x000ea20000000800 */
[----:B---3--:R-:W3:Y:S04]  /*edb20*/  LDL.LU R248, [R1+0x384] ;  /* 0x0003840001f87983 */ /* 0x008ee80000300800 */
[----:B------:R-:W3:Y:S04]  /*edb30*/  LDL.LU R235, [R1+0x4a80] ;  /* 0x004a800001eb7983 */ /* 0x000ee80000300800 */
[----:B-1----:R-:W3:Y:S01]  /*edb40*/  LDL.LU R251, [R1+0x2d4] ;  /* 0x0002d40001fb7983 */ /* 0x002ee20000300800 */
[----:B------:R-:W-:-:S03]  /*edb50*/  IMAD.WIDE R198, R10, 0x4, R4 ;  /* 0x000000040ac67825 */ /* 0x000fc600078e0204 */
[----:B------:R-:W3:Y:S04]  /*edb60*/  LDL.LU R244, [R1+0x1fb8] ;  /* 0x001fb80001f47983 */ /* 0x000ee80000300800 */
[----:B------:R1:W-:Y:S01]  /*edb70*/  @P2 STG.E desc[UR60][R198.64], R250 ;  /* 0x000000fac6002986 */ /* 0x0003e2000c10193c */
[----:B------:R-:W-:-:S03]  /*edb80*/  IMAD.WIDE R232, R0, 0x4, R4 ;  /* 0x0000000400e87825 */ /* 0x000fc600078e0204 */
[----:B-1----:R-:W3:Y:S01]  /*edb90*/  LDL.LU R250, [R1+0x1b78] ;  /* 0x001b780001fa7983 */ /* 0x002ee20000300800 */
[----:B------:R-:W-:-:S03]  /*edba0*/  IMAD.WIDE R198, R0, 0x4, R2 ;  /* 0x0000000400c67825 */ /* 0x000fc600078e0202 */
[----:B------:R1:W-:Y:S01]  /*edbb0*/  @P4 STG.E desc[UR60][R196.64], R249 ;  /* 0x000000f9c4004986 */ /* 0x0003e2000c10193c */
[----:B------:R-:W-:-:S03]  /*edbc0*/  ISETP.GE.AND P2, PT, R234, R19, PT ;  /* 0x00000013ea00720c */ /* 0x000fc60003f46270 */
[----:B-1----:R-:W3:Y:S01]  /*edbd0*/  LDL.LU R249, [R1+0x1378] ;  /* 0x0013780001f97983 */ /* 0x002ee20000300800 */
[----:B------:R-:W-:-:S03]  /*edbe0*/  IMAD.WIDE R196, R10, 0x4, R8 ;  /* 0x000000040ac47825 */ /* 0x000fc600078e0208 */
[----:B------:R-:W3:Y:S04]  /*edbf0*/  LDL.LU R234, [R1+0x4a94] ;  /* 0x004a940001ea7983 */ /* 0x000ee80000300800 */
[----:B------:R1:W-:Y:S04]  /*edc00*/  @P5 STG.E desc[UR60][R196.64], R247 ;  /* 0x000000f7c4005986 */ /* 0x0003e8000c10193c */
[----:B----4-:R-:W-:Y:S04]  /*edc10*/  @P3 STG.E desc[UR60][R198.64], R246 ;  /* 0x000000f6c6003986 */ /* 0x010fe8000c10193c */
[----:B--2---:R2:W-:Y:S04]  /*edc20*/  @P1 STG.E desc[UR60][R232.64], R252 ;  /* 0x000000fce8001986 */ /* 0x0045e8000c10193c */
[----:B-1----:R-:W4:Y:S04]  /*edc30*/  LDL.LU R247, [R1+0x1788] ;  /* 0x0017880001f77983 */ /* 0x002f280000300800 */
[----:B--2---:R-:W2:Y:S01]  /*edc40*/  LDL.LU R252, [R1+0x788] ;  /* 0x0007880001fc7983 */ /* 0x004ea20000300800 */
[----:B------:R-:W-:-:S02]  /*edc50*/  ISETP.LT.AND P4, PT, R17, R18, !P0 ;  /* 0x000000121100720c */ /* 0x000fc40004781270 */
[-C--:B------:R-:W-:Y:S02]  /*edc60*/  ISETP.LT.AND P0, PT, R15, R18.reuse, !P0 ;  /* 0x000000120f00720c */ /* 0x080fe40004701270 */
[-C--:B------:R-:W-:Y:S02]  /*edc70*/  ISETP.LT.AND P1, PT, R11, R18.reuse, !P6 ;  /* 0x000000120b00720c */ /* 0x080fe40007721270 */
[-C--:B------:R-:W-:Y:S01]  /*edc80*/  ISETP.LT.AND P3, PT, R13, R18.reuse, !P6 ;  /* 0x000000120d00720c */ /* 0x080fe20007761270 */
[----:B------:R-:W-:Y:S01]  /*edc90*/  IMAD.WIDE R196, R0, 0x4, R6 ;  /* 0x0000000400c47825 */ /* 0x000fe200078e0206 */
[----:B------:R-:W-:-:S03]  /*edca0*/  ISETP.LT.AND P5, PT, R17, R18, !P6 ;  /* 0x000000121100720c */ /* 0x000fc600077a1270 */
[----:B------:R-:W-:-:S04]  /*edcb0*/  IMAD.WIDE R198, R0, 0x4, R8 ;  /* 0x0000000400c67825 */ /* 0x000fc800078e0208 */
[----:B------:R-:W-:Y:S01]  /*edcc0*/  IMAD.IADD R10, R0, 0x1, R16 ;  /* 0x00000001000a7824 */ /* 0x000fe200078e0210 */
[----:B------:R-:W2:Y:S01]  /*edcd0*/  LDL.LU R246, [R1+0xb88] ;  /* 0x000b880001f67983 */ /* 0x000ea20000300800 */
[----:B------:R-:W-:Y:S01]  /*edce0*/  ISETP.LT.AND P6, PT, R15, R18, !P6 ;  /* 0x000000120f00720c */ /* 0x000fe200077c1270 */
[----:B------:R-:W1:Y:S01]  /*edcf0*/  LDC R0, c[0x0][0x248] ;  /* 0x00009200ff007b82 */ /* 0x000e620000000800 */
[C---:B------:R-:W-:Y:S01]  /*edd00*/  IMAD.WIDE R232, R10.reuse, 0x4, R6 ;  /* 0x000000040ae87825 */ /* 0x040fe200078e0206 */
[----:B------:R-:W-:-:S06]  /*edd10*/  IADD3 R14, R10, R14, RZ ;  /* 0x0000000e0a0e7210 */ /* 0x000fcc0007ffe0ff */
[----:B------:R-:W1:Y:S01]  /*edd20*/  LDC R16, c[0x0][0x248] ;  /* 0x00009200ff107b82 */ /* 0x000e620000000800 */
[----:B---3--:R3:W-:Y:S04]  /*edd30*/  @P4 STG.E desc[UR60][R196.64], R248 ;  /* 0x000000f8c4004986 */ /* 0x0087e8000c10193c */
[----:B------:R3:W-:Y:S01]  /*edd40*/  @P0 STG.E desc[UR60][R198.64], R251 ;  /* 0x000000fbc6000986 */ /* 0x0007e2000c10193c */
[----:B------:R-:W-:Y:S01]  /*edd50*/  ISETP.LT.AND P0, PT, R11, R18, !P2 ;  /* 0x000000120b00720c */ /* 0x000fe20005701270 */
[C---:B---3--:R-:W-:Y:S02]  /*edd60*/  IMAD.WIDE R196, R10.reuse, 0x4, R2 ;  /* 0x000000040ac47825 */ /* 0x048fe400078e0202 */
[----:B------:R-:W3:Y:S02]  /*edd70*/  LDL.LU R248, [R1+0x388] ;  /* 0x0003880001f87983 */ /* 0x000ee40000300800 */
[----:B------:R-:W-:-:S02]  /*edd80*/  IMAD.WIDE R198, R10, 0x4, R4 ;  /* 0x000000040ac67825 */ /* 0x000fc400078e0204 */
[----:B------:R-:W3:Y:S04]  /*edd90*/  LDL.LU R251, [R1+0x2d8] ;  /* 0x0002d80001fb7983 */ /* 0x000ee80000300800 */
[----:B------:R-:W3:Y:S04]  /*edda0*/  LDL.LU R236, [R1+0x4aa4] ;  /* 0x004aa40001ec7983 */ /* 0x000ee80000300800 */
[----:B------:R-:W-:Y:S04]  /*eddb0*/  @P1 STG.E desc[UR60][R196.64], R244 ;  /* 0x000000f4c4001986 */ /* 0x000fe8000c10193c */
[----:B------:R1:W-:Y:S04]  /*eddc0*/  @P3 STG.E desc[UR60][R198.64], R250 ;  /* 0x000000fac6003986 */ /* 0x0003e8000c10193c */
[----:B-1----:R-:W3:Y:S01]  /*eddd0*/  LDL.LU R250, [R1+0x1fbc] ;  /* 0x001fbc0001fa7983 */ /* 0x002ee20000300800 */
[----:B------:R-:W-:-:S04]  /*edde0*/  IMAD.WIDE R196, R10, 0x4, R8 ;  /* 0x000000040ac47825 */ /* 0x000fc800078e0208 */
[----:B------:R-:W-:Y:S01]  /*eddf0*/  IMAD.WIDE R198, R14, 0x4, R2 ;  /* 0x000000040ec67825 */ /* 0x000fe200078e0202 */
[----:B------:R1:W-:Y:S01]  /*ede00*/  @P5 STG.E desc[UR60][R232.64], R249 ;  /* 0x000000f9e8005986 */ /* 0x0003e2000c10193c */
[----:B------:R-:W-:-:S03]  /*ede10*/  ISETP.GE.AND P5, PT, R234, R19, PT ;  /* 0x00000013ea00720c */ /* 0x000fc60003fa6270 */
[----:B-1----:R-:W3:Y:S04]  /*ede20*/  LDL.LU R249, [R1+0x1b7c] ;  /* 0x001b7c0001f97983 */ /* 0x002ee80000300800 */
[----:B------:R-:W3:Y:S04]  /*ede30*/  LDL.LU R244, [R1+0x137c] ;  /* 0x00137c0001f47983 */ /* 0x000ee80000300800 */
[----:B------:R-:W3:Y:S04]  /*ede40*/  LDL.LU R234, [R1+0x4aa8] ;  /* 0x004aa80001ea7983 */ /* 0x000ee80000300800 */
[----:B----4-:R1:W-:Y:S04]  /*ede50*/  @P6 STG.E desc[UR60][R196.64], R247 ;  /* 0x000000f7c4006986 */ /* 0x0103e8000c10193c */
[----:B--2---:R2:W-:Y:S04]  /*ede60*/  @P0 STG.E desc[UR60][R198.64], R252 ;  /* 0x000000fcc6000986 */ /* 0x0045e8000c10193c */
[----:B-1----:R-:W4:Y:S04]  /*ede70*/  LDL.LU R247, [R1+0x178c] ;  /* 0x00178c0001f77983 */ /* 0x002f280000300800 */
[----:B--2---:R-:W2:Y:S01]  /*ede80*/  LDL.LU R252, [R1+0x78c] ;  /* 0x00078c0001fc7983 */ /* 0x004ea20000300800 */
[----:B------:R-:W-:-:S02]  /*ede90*/  ISETP.LT.AND P1, PT, R13, R18, !P2 ;  /* 0x000000120d00720c */ /* 0x000fc40005721270 */
[-C--:B------:R-:W-:Y:S02]  /*edea0*/  ISETP.LT.AND P3, PT, R17, R18.reuse, !P2 ;  /* 0x000000121100720c */ /* 0x080fe40005761270 */
[----:B------:R-:W-:Y:S02]  /*edeb0*/  ISETP.GE.AND P4, PT, R235, R19, PT ;  /* 0x00000013eb00720c */ /* 0x000fe40003f86270 */
[-C--:B------:R-:W-:Y:S01]  /*edec0*/  ISETP.LT.AND P2, PT, R15, R18.reuse, !P2 ;  /* 0x000000120f00720c */ /* 0x080fe20005741270 */
[C---:B------:R-:W-:Y:S01]  /*eded0*/  IMAD.WIDE R196, R14.reuse, 0x4, R4 ;  /* 0x000000040ec47825 */ /* 0x040fe200078e0204 */
[-C--:B------:R-:W-:Y:S02]  /*edee0*/  ISETP.LT.AND P0, PT, R11, R18.reuse, !P4 ;  /* 0x000000120b00720c */ /* 0x080fe40006701270 */
[----:B------:R-:W-:Y:S01]  /*edef0*/  ISETP.LT.AND P6, PT, R13, R18, !P4 ;  /* 0x000000120d00720c */ /* 0x000fe200067c1270 */
[----:B------:R-:W-:-:S04]  /*edf00*/  IMAD.WIDE R198, R14, 0x4, R6 ;  /* 0x000000040ec67825 */ /* 0x000fc800078e0206 */
[C---:B------:R-:W-:Y:S02]  /*edf10*/  IMAD.IADD R0, R14.reuse, 0x1, R0 ;  /* 0x000000010e007824 */ /* 0x040fe400078e0200 */
[----:B------:R-:W-:Y:S02]  /*edf20*/  IMAD.WIDE R232, R14, 0x4, R8 ;  /* 0x000000040ee87825 */ /* 0x000fe400078e0208 */
[----:B------:R-:W1:Y:S01]  /*edf30*/  LDC R14, c[0x0][0x248] ;  /* 0x00009200ff0e7b82 */ /* 0x000e620000000800 */
[----:B------:R3:W-:Y:S01]  /*edf40*/  @P1 STG.E desc[UR60][R196.64], R246 ;  /* 0x000000f6c4001986 */ /* 0x0007e2000c10193c */
[-C--:B------:R-:W-:Y:S02]  /*edf50*/  ISETP.LT.AND P1, PT, R17, R18.reuse, !P4 ;  /* 0x000000121100720c */ /* 0x080fe40006721270 */
[----:B------:R-:W-:Y:S02]  /*edf60*/  ISETP.LT.AND P4, PT, R15, R18, !P4 ;  /* 0x000000120f00720c */ /* 0x000fe40006781270 */
[----:B------:R-:W-:-:S02]  /*edf70*/  IADD3 R10, R0, R16, RZ ;  /* 0x00000010000a7210 */ /* 0x000fc40007ffe0ff */
[----:B------:R-:W1:Y:S01]  /*edf80*/  LDC R16, c[0x0][0x248] ;  /* 0x00009200ff107b82 */ /* 0x000e620000000800 */
[----:B---3--:R3:W-:Y:S01]  /*edf90*/  @P3 STG.E desc[UR60][R198.64], R248 ;  /* 0x000000f8c6003986 */ /* 0x0087e2000c10193c */
[----:B------:R-:W-:-:S03]  /*edfa0*/  ISETP.LT.AND P3, PT, R11, R18, !P5 ;  /* 0x000000120b00720c */ /* 0x000fc60006f61270 */
[----:B------:R-:W2:Y:S04]  /*edfb0*/  LDL.LU R246, [R1+0xb8c] ;  /* 0x000b8c0001f67983 */ /* 0x000ea80000300800 */
[----:B------:R-:W2:Y:S01]  /*edfc0*/  LDL.LU R235, [R1+0x4aa0] ;  /* 0x004aa00001eb7983 */ /* 0x000ea20000300800 */
[----:B------:R-:W-:-:S03]  /*edfd0*/  IMAD.WIDE R196, R0, 0x4, R2 ;  /* 0x0000000400c47825 */ /* 0x000fc600078e0202 */
[----:B------:R1:W-:Y:S04]  /*edfe0*/  @P2 STG.E desc[UR60][R232.64], R251 ;  /* 0x000000fbe8002986 */ /* 0x0003e8000c10193c */
[----:B---3--:R-:W3:Y:S01]  /*edff0*/  LDL.LU R248, [R1+0x38c] ;  /* 0x00038c0001f87983 */ /* 0x008ee20000300800 */
[----:B------:R-:W-:-:S03]  /*ee000*/  IMAD.WIDE R198, R0, 0x4, R4 ;  /* 0x0000000400c67825 */ /* 0x000fc600078e0204 */
[----:B------:R1:W-:Y:S04]  /*ee010*/  @P0 STG.E desc[UR60][R196.64], R250 ;  /* 0x000000fac4000986 */ /* 0x0003e8000c10193c */
[----:B-1----:R-:W3:Y:S01]  /*ee020*/  LDL.LU R251, [R1+0x2dc] ;  /* 0x0002dc0001fb7983 */ /* 0x002ee20000300800 */
[----:B------:R-:W-:-:S03]  /*ee030*/  IMAD.WIDE R232, R0, 0x4, R6 ;  /* 0x0000000400e87825 */ /* 0x000fc600078e0206 */
[----:B------:R-:W3:Y:S01]  /*ee040*/  LDL.LU R250, [R1+0x2c0] ;  /* 0x0002c00001fa7983 */ /* 0x000ee20000300800 */
[----:B------:R-:W-:-:S03]  /*ee050*/  IMAD.WIDE R196, R0, 0x4, R8 ;  /* 0x0000000400c47825 */ /* 0x000fc600078e0208 */
[----:B------:R1:W-:Y:S04]  /*ee060*/  @P6 STG.E desc[UR60][R198.64], R249 ;  /* 0x000000f9c6006986 */ /* 0x0003e8000c10193c */
[----:B------:R-:W-:Y:S04]  /*ee070*/  @P1 STG.E desc[UR60][R232.64], R244 ;  /* 0x000000f4e8001986 */ /* 0x000fe8000c10193c */
[----:B-1----:R-:W3:Y:S01]  /*ee080*/  LDL.LU R249, [R1+0x2b0] ;  /* 0x0002b00001f97983 */ /* 0x002ee20000300800 */
[----:B------:R-:W-:-:S03]  /*ee090*/  IMAD.WIDE R198, R10, 0x4, R2 ;  /* 0x000000040ac67825 */ /* 0x000fc600078e0202 */
[----:B----4-:R-:W-:Y:S04]  /*ee0a0*/  @P4 STG.E desc[UR60][R196.64], R247 ;  /* 0x000000f7c4004986 */ /* 0x010fe8000c10193c */
[----:B--2---:R1:W-:Y:S04]  /*ee0b0*/  @P3 STG.E desc[UR60][R198.64], R252 ;  /* 0x000000fcc6003986 */ /* 0x0043e8000c10193c */
[----:B-1----:R-:W2:Y:S01]  /*ee0c0*/  LDL.LU R252, [R1+0x290] ;  /* 0x0002900001fc7983 */ /* 0x002ea20000300800 */
[-C--:B------:R-:W-:Y:S02]  /*ee0d0*/  ISETP.LT.AND P6, PT, R13, R18.reuse, !P5 ;  /* 0x000000120d00720c */ /* 0x080fe40006fc1270 */
[----:B------:R-:W-:-:S02]  /*ee0e0*/  ISETP.LT.AND P1, PT, R17, R18, !P5 ;  /* 0x000000121100720c */ /* 0x000fc40006f21270 */
[----:B------:R-:W-:Y:S02]  /*ee0f0*/  ISETP.GE.AND P2, PT, R236, R19, PT ;  /* 0x00000013ec00720c */ /* 0x000fe40003f46270 */
[-C--:B------:R-:W-:Y:S01]  /*ee100*/  ISETP.LT.AND P5, PT, R15, R18.reuse, !P5 ;  /* 0x000000120f00720c */ /* 0x080fe20006fa1270 */
[C---:B------:R-:W-:Y:S01]  /*ee110*/  IMAD.WIDE R196, R10.reuse, 0x4, R4 ;  /* 0x000000040ac47825 */ /* 0x040fe200078e0204 */
[-C--:B------:R-:W-:Y:S02]  /*ee120*/  ISETP.LT.AND P4, PT, R11, R18.reuse, !P2 ;  /* 0x000000120b00720c */ /* 0x080fe40005781270 */
[----:B------:R-:W-:Y:S01]  /*ee130*/  ISETP.LT.AND P3, PT, R13, R18, !P2 ;  /* 0x000000120d00720c */ /* 0x000fe20005761270 */
[----:B------:R-:W-:-:S04]  /*ee140*/  IMAD.WIDE R198, R10, 0x4, R6 ;  /* 0x000000040ac67825 */ /* 0x000fc800078e0206 */
[----:B------:R-:W-:Y:S01]  /*ee150*/  IMAD.IADD R0, R10, 0x1, R14 ;  /* 0x000000010a007824 */ /* 0x000fe200078e020e */
[-C--:B------:R-:W-:Y:S01]  /*ee160*/  ISETP.GE.AND P0, PT, R234, R19.reuse, PT ;  /* 0x00000013ea00720c */ /* 0x080fe20003f06270 */
[----:B------:R-:W1:Y:S01]  /*ee170*/  LDC R14, c[0x0][0x248] ;  /* 0x00009200ff0e7b82 */ /* 0x000e620000000800 */
[----:B------:R-:W4:Y:S04]  /*ee180*/  LDL.LU R234, [R1+0x4aac] ;  /* 0x004aac0001ea7983 */ /* 0x000f280000300800 */
[----:B------:R3:W-:Y:S01]  /*ee190*/  @P6 STG.E desc[UR60][R196.64], R246 ;  /* 0x000000f6c4006986 */ /* 0x0007e2000c10193c */
[----:B------:R-:W-:Y:S01]  /*ee1a0*/  IMAD.WIDE R232, R0, 0x4, R4 ;  /* 0x0000000400e87825 */ /* 0x000fe200078e0204 */
[----:B------:R-:W-:Y:S02]  /*ee1b0*/  ISETP.GE.AND P6, PT, R235, R19, PT ;  /* 0x00000013eb00720c */ /* 0x000fe40003fc6270 */
[----:B------:R-:W4:Y:S04]  /*ee1c0*/  LDL.LU R235, [R1+0x4ab0] ;  /* 0x004ab00001eb7983 */ /* 0x000f280000300800 */
[----:B---3--:R3:W-:Y:S01]  /*ee1d0*/  @P1 STG.E desc[UR60][R198.64], R248 ;  /* 0x000000f8c6001986 */ /* 0x0087e2000c10193c */
[----:B------:R-:W-:Y:S01]  /*ee1e0*/  ISETP.LT.AND P1, PT, R17, R18, !P2 ;  /* 0x000000121100720c */ /* 0x000fe20005721270 */
[----:B------:R-:W-:-:S04]  /*ee1f0*/  IMAD.WIDE R196, R10, 0x4, R8 ;  /* 0x000000040ac47825 */ /* 0x000fc800078e0208 */
[C---:B---3--:R-:W-:Y:S01]  /*ee200*/  IMAD.WIDE R198, R0.reuse, 0x4, R2 ;  /* 0x0000000400c67825 */ /* 0x048fe200078e0202 */
[----:B------:R3:W-:Y:S04]  /*ee210*/  @P5 STG.E desc[UR60][R196.64], R251 ;  /* 0x000000fbc4005986 */ /* 0x0007e8000c10193c */
[----:B------:R1:W-:Y:S01]  /*ee220*/  @P4 STG.E desc[UR60][R198.64], R250 ;  /* 0x000000fac6004986 */ /* 0x0003e2000c10193c */
[----:B---3--:R-:W-:-:S03]  /*ee230*/  IMAD.WIDE R196, R0, 0x4, R6 ;  /* 0x0000000400c47825 */ /* 0x008fc600078e0206 */
[----:B-1----:R-:W3:Y:S04]  /*ee240*/  LDL.LU R250, [R1+0x2c4] ;  /* 0x0002c40001fa7983 */ /* 0x002ee80000300800 */
[----:B------:R1:W-:Y:S04]  /*ee250*/  @P3 STG.E desc[UR60][R232.64], R249 ;  /* 0x000000f9e8003986 */ /* 0x0003e8000c10193c */
[----:B-1----:R-:W3:Y:S04]  /*ee260*/  LDL.LU R249, [R1+0x2b4] ;  /* 0x0002b40001f97983 */ /* 0x002ee80000300800 */
[----:B--2---:R1:W-:Y:S04]  /*ee270*/  @P1 STG.E desc[UR60][R196.64], R252 ;  /* 0x000000fcc4001986 */ /* 0x0043e8000c10193c */
[----:B-1----:R-:W2:Y:S01]  /*ee280*/  LDL.LU R252, [R1+0x294] ;  /* 0x0002940001fc7983 */ /* 0x002ea20000300800 */
[----:B------:R-:W-:-:S02]  /*ee290*/  ISETP.LT.AND P2, PT, R15, R18, !P2 ;  /* 0x000000120f00720c */ /* 0x000fc40005741270 */
[-C--:B------:R-:W-:Y:S02]  /*ee2a0*/  ISETP.LT.AND P4, PT, R11, R18.reuse, !P0 ;  /* 0x000000120b00720c */ /* 0x080fe40004781270 */
[----:B------:R-:W-:Y:S02]  /*ee2b0*/  ISETP.LT.AND P5, PT, R13, R18, !P0 ;  /* 0x000000120d00720c */ /* 0x000fe400047a1270 */
[C---:B------:R-:W-:Y:S01]  /*ee2c0*/  IADD3 R10, R0.reuse, R16, RZ ;  /* 0x00000010000a7210 */ /* 0x040fe20007ffe0ff */
[----:B------:R-:W-:Y:S01]  /*ee2d0*/  IMAD.WIDE R232, R0, 0x4, R8 ;  /* 0x0000000400e87825 */ /* 0x000fe200078e0208 */
[----:B------:R-:W-:Y:S02]  /*ee2e0*/  ISETP.LT.AND P3, PT, R17, R18, !P0 ;  /* 0x000000121100720c */ /* 0x000fe40004761270 */
[----:B----4-:R-:W-:Y:S01]  /*ee2f0*/  ISETP.GE.AND P1, PT, R234, R19, PT ;  /* 0x00000013ea00720c */ /* 0x010fe20003f26270 */
[----:B------:R-:W1:Y:S01]  /*ee300*/  LDC R16, c[0x0][0x248] ;  /* 0x00009200ff107b82 */ /* 0x000e620000000800 */
[----:B------:R-:W-:-:S04]  /*ee310*/  IMAD.WIDE R198, R10, 0x4, R2 ;  /* 0x000000040ac67825 */ /* 0x000fc800078e0202 */
[----:B------:R-:W-:Y:S01]  /*ee320*/  IMAD.WIDE R196, R10, 0x4, R4 ;  /* 0x000000040ac47825 */ /* 0x000fe200078e0204 */
[----:B------:R-:W-:-:S03]  /*ee330*/  ISETP.LT.AND P0, PT, R15, R18, !P0 ;  /* 0x000000120f00720c */ /* 0x000fc60004701270 */
[----:B------:R-:W-:Y:S01]  /*ee340*/  IMAD.IADD R0, R10, 0x1, R14 ;  /* 0x000000010a007824 */ /* 0x000fe200078e020e */
[----:B------:R-:W4:Y:S04]  /*ee350*/  LDL.LU R234, [R1+0x4acc] ;  /* 0x004acc0001ea7983 */ /* 0x000f280000300800 */
[----:B------:R-:W-:Y:S04]  /*ee360*/  @P2 STG.E desc[UR60][R232.64], R228 ;  /* 0x000000e4e8002986 */ /* 0x000fe8000c10193c */
[----:B------:R-:W-:Y:S04]  /*ee370*/  @P4 STG.E desc[UR60][R198.64], R224 ;  /* 0x000000e0c6004986 */ /* 0x000fe8000c10193c */
[----:B------:R1:W-:Y:S01]  /*ee380*/  @P5 STG.E desc[UR60][R196.64], R220 ;  /* 0x000000dcc4005986 */ /* 0x0003e2000c10193c */
[----:B------:R-:W-:-:S02]  /*ee390*/  ISETP.LT.AND P5, PT, R11, R18, !P6 ;  /* 0x000000120b00720c */ /* 0x000fc400077a1270 */
[----:B------:R-:W-:Y:S01]  /*ee3a0*/  ISETP.LT.AND P4, PT, R13, R18, !P6 ;  /* 0x000000120d00720c */ /* 0x000fe20007781270 */
[----:B------:R-:W2:Y:S01]  /*ee3b0*/  LDC R14, c[0x0][0x248] ;  /* 0x00009200ff0e7b82 */ /* 0x000ea20000000800 */
[----:B-1----:R-:W-:-:S04]  /*ee3c0*/  IMAD.WIDE R196, R10, 0x4, R6 ;  /* 0x000000040ac47825 */ /* 0x002fc800078e0206 */
[----:B------:R-:W-:-:S04]  /*ee3d0*/  IMAD.WIDE R198, R0, 0x4, R2 ;  /* 0x0000000400c67825 */ /* 0x000fc800078e0202 */
[----:B------:R-:W-:Y:S01]  /*ee3e0*/  IMAD.WIDE R232, R0, 0x4, R4 ;  /* 0x0000000400e87825 */ /* 0x000fe200078e0204 */
[----:B------:R-:W4:Y:S04]  /*ee3f0*/  LDL.LU R220, [R1+0x4ab8] ;  /* 0x004ab80001dc7983 */ /* 0x000f280000300800 */
[----:B------:R1:W-:Y:S01]  /*ee400*/  @P3 STG.E desc[UR60][R196.64], R212 ;  /* 0x000000d4c4003986 */ /* 0x0003e2000c10193c */
[----:B------:R-:W-:Y:S01]  /*ee410*/  ISETP.LT.AND P3, PT, R17, R18, !P6 ;  /* 0x000000121100720c */ /* 0x000fe20007761270 */
[----:B-1----:R-:W-:-:S05]  /*ee420*/  IMAD.WIDE R196, R10, 0x4, R8 ;  /* 0x000000040ac47825 */ /* 0x002fca00078e0208 */
[----:B------:R-:W-:Y:S04]  /*ee430*/  @P0 STG.E desc[UR60][R196.64], R204 ;  /* 0x000000ccc4000986 */ /* 0x000fe8000c10193c */
[----:B---3--:R1:W-:Y:S04]  /*ee440*/  @P5 STG.E desc[UR60][R198.64], R250 ;  /* 0x000000fac6005986 */ /* 0x0083e8000c10193c */
[----:B-1----:R-:W3:Y:S01]  /*ee450*/  LDL.LU R250, [R1+0x2c8] ;  /* 0x0002c80001fa7983 */ /* 0x002ee20000300800 */
[----:B------:R-:W-:-:S03]  /*ee460*/  IMAD.WIDE R196, R0, 0x4, R6 ;  /* 0x0000000400c47825 */ /* 0x000fc600078e0206 */
[----:B------:R1:W-:Y:S04]  /*ee470*/  @P4 STG.E desc[UR60][R232.64], R249 ;  /* 0x000000f9e8004986 */ /* 0x0003e8000c10193c */
[----:B-1----:R-:W3:Y:S04]  /*ee480*/  LDL.LU R249, [R1+0x2b8] ;  /* 0x0002b80001f97983 */ /* 0x002ee80000300800 */
[----:B--2---:R1:W-:Y:S04]  /*ee490*/  @P3 STG.E desc[UR60][R196.64], R252 ;  /* 0x000000fcc4003986 */ /* 0x0043e8000c10193c */
[----:B-1----:R-:W2:Y:S04]  /*ee4a0*/  LDL.LU R252, [R1+0x298] ;  /* 0x0002980001fc7983 */ /* 0x002ea80000300800 */
[----:B------:R-:W2:Y:S01]  /*ee4b0*/  LDL.LU R204, [R1+0x4ac8] ;  /* 0x004ac80001cc7983 */ /* 0x000ea20000300800 */
[----:B------:R-:W-:-:S02]  /*ee4c0*/  ISETP.LT.AND P6, PT, R15, R18, !P6 ;  /* 0x000000120f00720c */ /* 0x000fc400077c1270 */
[----:B------:R-:W-:Y:S02]  /*ee4d0*/  ISETP.LT.AND P0, PT, R11, R18, !P1 ;  /* 0x000000120b00720c */ /* 0x000fe40004f01270 */
[C---:B------:R-:W-:Y:S02]  /*ee4e0*/  IADD3 R10, R0.reuse, R16, RZ ;  /* 0x00000010000a7210 */ /* 0x040fe40007ffe0ff */
[-C--:B------:R-:W-:Y:S02]  /*ee4f0*/  ISETP.LT.AND P4, PT, R13, R18.reuse, !P1 ;  /* 0x000000120d00720c */ /* 0x080fe40004f81270 */
[----:B------:R-:W-:Y:S01]  /*ee500*/  ISETP.LT.AND P5, PT, R17, R18, !P1 ;  /* 0x000000121100720c */ /* 0x000fe20004fa1270 */
[----:B------:R-:W-:-:S04]  /*ee510*/  IMAD.WIDE R198, R0, 0x4, R8 ;  /* 0x0000000400c67825 */ /* 0x000fc800078e0208 */
[C---:B------:R-:W-:Y:S01]  /*ee520*/  IMAD.WIDE R232, R10.reuse, 0x4, R2 ;  /* 0x000000040ae87825 */ /* 0x040fe200078e0202 */
[----:B------:R-:W-:Y:S02]  /*ee530*/  ISETP.GE.AND P2, PT, R235, R19, PT ;  /* 0x00000013eb00720c */ /* 0x000fe40003f46270 */
[-C--:B------:R-:W-:Y:S01]  /*ee540*/  ISETP.LT.AND P1, PT, R15, R18.reuse, !P1 ;  /* 0x000000120f00720c */ /* 0x080fe20004f21270 */
[----:B------:R-:W-:Y:S01]  /*ee550*/  IMAD.WIDE R196, R10, 0x4, R4 ;  /* 0x000000040ac47825 */ /* 0x000fe200078e0204 */
[----:B------:R-:W1:Y:S01]  /*ee560*/  LDC R16, c[0x0][0x248] ;  /* 0x00009200ff107b82 */ /* 0x000e620000000800 */
[----:B------:R4:W-:Y:S04]  /*ee570*/  @P6 STG.E desc[UR60][R198.64], R229 ;  /* 0x000000e5c6006986 */ /* 0x0009e8000c10193c */
[----:B------:R-:W-:Y:S01]  /*ee580*/  @P0 STG.E desc[UR60][R232.64], R225 ;  /* 0x000000e1e8000986 */ /* 0x000fe2000c10193c */
[----:B------:R-:W-:-:S02]  /*ee590*/  ISETP.LT.AND P6, PT, R11, R18, !P2 ;  /* 0x000000120b00720c */ /* 0x000fc400057c1270 */
[-C--:B------:R-:W-:Y:S01]  /*ee5a0*/  ISETP.LT.AND P0, PT, R13, R18.reuse, !P2 ;  /* 0x000000120d00720c */ /* 0x080fe20005701270 */
[C---:B------:R-:W-:Y:S01]  /*ee5b0*/  IMAD.IADD R0, R10.reuse, 0x1, R14 ;  /* 0x000000010a007824 */ /* 0x040fe200078e020e */
[----:B------:R4:W-:Y:S02]  /*ee5c0*/  @P4 STG.E desc[UR60][R196.64], R221 ;  /* 0x000000ddc4004986 */ /* 0x0009e4000c10193c */
[----:B----4-:R-:W-:Y:S01]  /*ee5d0*/  IMAD.WIDE R198, R10, 0x4, R6 ;  /* 0x000000040ac67825 */ /* 0x010fe200078e0206 */
[----:B------:R-:W-:Y:S01]  /*ee5e0*/  ISETP.GE.AND P3, PT, R234, R19, PT ;  /* 0x00000013ea00720c */ /* 0x000fe20003f66270 */
[----:B------:R-:W4:Y:S03]  /*ee5f0*/  LDC R14, c[0x0][0x248] ;  /* 0x00009200ff0e7b82 */ /* 0x000f260000000800 */
[----:B------:R1:W-:Y:S01]  /*ee600*/  @P5 STG.E desc[UR60][R198.64], R213 ;  /* 0x000000d5c6005986 */ /* 0x0003e2000c10193c */
[----:B------:R-:W-:Y:S01]  /*ee610*/  IMAD.WIDE R196, R10, 0x4, R8 ;  /* 0x000000040ac47825 */ /* 0x000fe200078e0208 */
[----:B------:R-:W-:-:S02]  /*ee620*/  ISETP.LT.AND P5, PT, R17, R18, !P2 ;  /* 0x000000121100720c */ /* 0x000fc400057a1270 */
[----:B------:R-:W-:Y:S02]  /*ee630*/  ISETP.GE.AND P4, PT, R220, R19, PT ;  /* 0x00000013dc00720c */ /* 0x000fe40003f86270 */
[----:B------:R-:W4:Y:S04]  /*ee640*/  LDL.LU R220, [R1+0x4ad0] ;  /* 0x004ad00001dc7983 */ /* 0x000f280000300800 */
[----:B------:R3:W-:Y:S01]  /*ee650*/  @P1 STG.E desc[UR60][R196.64], R205 ;  /* 0x000000cdc4001986 */ /* 0x0007e2000c10193c */
[----:B-1----:R-:W-:-:S04]  /*ee660*/  IMAD.WIDE R198, R0, 0x4, R2 ;  /* 0x0000000400c67825 */ /* 0x002fc800078e0202 */
[C---:B------:R-:W-:Y:S01]  /*ee670*/  IMAD.WIDE R212, R0.reuse, 0x4, R4 ;  /* 0x0000000400d47825 */ /* 0x040fe200078e0204 */
[----:B---3--:R1:W-:Y:S03]  /*ee680*/  @P6 STG.E desc[UR60][R198.64], R250 ;  /* 0x000000fac6006986 */ /* 0x0083e6000c10193c */
[C---:B------:R-:W-:Y:S01]  /*ee690*/  IMAD.WIDE R196, R0.reuse, 0x4, R6 ;  /* 0x0000000400c47825 */ /* 0x040fe200078e0206 */
[----:B-1----:R-:W3:Y:S01]  /*ee6a0*/  LDL.LU R250, [R1+0x2cc] ;  /* 0x0002cc0001fa7983 */ /* 0x002ee20000300800 */
[-C--:B------:R-:W-:Y:S02]  /*ee6b0*/  ISETP.LT.AND P2, PT, R15, R18.reuse, !P2 ;  /* 0x000000120f00720c */ /* 0x080fe40005741270 */
[----:B------:R-:W-:Y:S02]  /*ee6c0*/  ISETP.LT.AND P1, PT, R11, R18, !P3 ;  /* 0x000000120b00720c */ /* 0x000fe40005f21270 */
[----:B------:R-:W-:-:S02]  /*ee6d0*/  IADD3 R10, R0, R16, RZ ;  /* 0x00000010000a7210 */ /* 0x000fc40007ffe0ff */
[-C--:B------:R-:W-:Y:S01]  /*ee6e0*/  ISETP.LT.AND P6, PT, R17, R18.reuse, !P3 ;  /* 0x000000121100720c */ /* 0x080fe20005fc1270 */
[----:B------:R-:W-:Y:S01]  /*ee6f0*/  IMAD.WIDE R198, R0, 0x4, R8 ;  /* 0x0000000400c67825 */ /* 0x000fe200078e0208 */
[----:B------:R-:W1:Y:S01]  /*ee700*/  LDC R16, c[0x0][0x248] ;  /* 0x00009200ff107b82 */ /* 0x000e620000000800 */
[----:B------:R1:W-:Y:S04]  /*ee710*/  @P0 STG.E desc[UR60][R212.64], R249 ;  /* 0x000000f9d4000986 */ /* 0x0003e8000c10193c */
[----:B-1----:R-:W3:Y:S04]  /*ee720*/  LDL.LU R249, [R1+0x2bc] ;  /* 0x0002bc0001f97983 */ /* 0x002ee80000300800 */
[----:B--2---:R1:W-:Y:S04]  /*ee730*/  @P5 STG.E desc[UR60][R196.64], R252 ;  /* 0x000000fcc4005986 */ /* 0x0043e8000c10193c */
[----:B-1----:R-:W2:Y:S04]  /*ee740*/  LDL.LU R252, [R1+0x29c] ;  /* 0x00029c0001fc7983 */ /* 0x002ea80000300800 */
[----:B------:R-:W2:Y:S01]  /*ee750*/  LDL.LU R213, [R1+0x4ae0] ;  /* 0x004ae00001d57983 */ /* 0x000ea20000300800 */
[----:B------:R-:W-:-:S03]  /*ee760*/  ISETP.LT.AND P0, PT, R13, R18, !P3 ;  /* 0x000000120d00720c */ /* 0x000fc60005f01270 */
[----:B------:R-:W2:Y:S01]  /*ee770*/  LDL.LU R212, [R1+0x4ad4] ;  /* 0x004ad40001d47983 */ /* 0x000ea20000300800 */
[----:B------:R-:W-:Y:S01]  /*ee780*/  ISETP.LT.AND P3, PT, R15, R18, !P3 ;  /* 0x000000120f00720c */ /* 0x000fe20005f61270 */
[----:B------:R-:W-:Y:S02]  /*ee790*/  IMAD.WIDE R196, R10, 0x4, R2 ;  /* 0x000000040ac47825 */ /* 0x000fe400078e0202 */
[----:B------:R1:W-:Y:S01]  /*ee7a0*/  @P2 STG.E desc[UR60][R198.64], R230 ;  /* 0x000000e6c6002986 */ /* 0x0003e2000c10193c */
[----:B------:R-:W-:Y:S01]  /*ee7b0*/  ISETP.GE.AND P5, PT, R204, R19, PT ;  /* 0x00000013cc00720c */ /* 0x000fe20003fa6270 */
[C---:B------:R-:W-:Y:S02]  /*ee7c0*/  IMAD.WIDE R204, R10.reuse, 0x4, R6 ;  /* 0x000000040acc7825 */ /* 0x040fe400078e0206 */
[----:B------:R1:W-:Y:S02]  /*ee7d0*/  @P1 STG.E desc[UR60][R196.64], R226 ;  /* 0x000000e2c4001986 */ /* 0x0003e4000c10193c */
[----:B-1----:R-:W-:-:S04]  /*ee7e0*/  IMAD.WIDE R198, R10, 0x4, R4 ;  /* 0x000000040ac67825 */ /* 0x002fc800078e0204 */
[C---:B------:R-:W-:Y:S01]  /*ee7f0*/  IMAD.WIDE R196, R10.reuse, 0x4, R8 ;  /* 0x000000040ac47825 */ /* 0x040fe200078e0208 */
[----:B------:R-:W-:Y:S04]  /*ee800*/  @P0 STG.E desc[UR60][R198.64], R222 ;  /* 0x000000dec6000986 */ /* 0x000fe8000c10193c */
[----:B------:R-:W-:Y:S04]  /*ee810*/  @P6 STG.E desc[UR60][R204.64], R214 ;  /* 0x000000d6cc006986 */ /* 0x000fe8000c10193c */
[----:B------:R1:W-:Y:S04]  /*ee820*/  @P3 STG.E desc[UR60][R196.64], R206 ;  /* 0x000000cec4003986 */ /* 0x0003e8000c10193c */
[----:B-1----:R-:W2:Y:S01]  /*ee830*/  LDL.LU R206, [R1+0x4ad8] ;  /* 0x004ad80001ce7983 */ /* 0x002ea20000300800 */
[----:B----4-:R-:W-:-:S02]  /*ee840*/  IMAD.IADD R0, R10, 0x1, R14 ;  /* 0x000000010a007824 */ /* 0x010fc400078e020e */
[----:B------:R-:W1:Y:S01]  /*ee850*/  LDC R14, c[0x0][0x248] ;  /* 0x00009200ff0e7b82 */ /* 0x000e620000000800 */
[-C--:B------:R-:W-:Y:S02]  /*ee860*/  ISETP.LT.AND P2, PT, R11, R18.reuse, !P4 ;  /* 0x000000120b00720c */ /* 0x080fe40006741270 */
[-C--:B------:R-:W-:Y:S01]  /*ee870*/  ISETP.LT.AND P6, PT, R13, R18.reuse, !P4 ;  /* 0x000000120d00720c */ /* 0x080fe200067c1270 */
[----:B------:R-:W-:Y:S01]  /*ee880*/  IMAD.WIDE R198, R0, 0x4, R2 ;  /* 0x0000000400c67825 */ /* 0x000fe200078e0202 */
[----:B------:R-:W-:-:S03]  /*ee890*/  ISETP.LT.AND P1, PT, R17, R18, !P4 ;  /* 0x000000121100720c */ /* 0x000fc60006721270 */
[C---:B------:R-:W-:Y:S01]  /*ee8a0*/  IMAD.WIDE R196, R0.reuse, 0x4, R4 ;  /* 0x0000000400c47825 */ /* 0x040fe200078e0204 */
[----:B------:R-:W-:Y:S02]  /*ee8b0*/  ISETP.LT.AND P4, PT, R15, R18, !P4 ;  /* 0x000000120f00720c */ /* 0x000fe40006781270 */
[C---:B------:R-:W-:Y:S02]  /*ee8c0*/  IADD3 R10, R0.reuse, R16, RZ ;  /* 0x00000010000a7210 */ /* 0x040fe40007ffe0ff */
[-C--:B------:R-:W-:Y:S01]  /*ee8d0*/  ISETP.LT.AND P3, PT, R17, R18.reuse, !P5 ;  /* 0x000000121100720c */ /* 0x080fe20006f61270 */
[----:B------:R-:W4:Y:S01]  /*ee8e0*/  LDC R16, c[0x0][0x248] ;  /* 0x00009200ff107b82 */ /* 0x000f220000000800 */
[----:B---3--:R3:W-:Y:S01]  /*ee8f0*/  @P2 STG.E desc[UR60][R198.64], R250 ;  /* 0x000000fac6002986 */ /* 0x0087e2000c10193c */
[----:B------:R-:W-:Y:S01]  /*ee900*/  ISETP.LT.AND P2, PT, R11, R18, !P5 ;  /* 0x000000120b00720c */ /* 0x000fe20006f41270 */
[----:B------:R-:W-:Y:S01]  /*ee910*/  IMAD.WIDE R204, R0, 0x4, R8 ;  /* 0x0000000400cc7825 */ /* 0x000fe200078e0208 */
[----:B------:R-:W-:-:S03]  /*ee920*/  ISETP.GE.AND P0, PT, R220, R19, PT ;  /* 0x00000013dc00720c */ /* 0x000fc60003f06270 */
[----:B---3--:R-:W-:-:S04]  /*ee930*/  IMAD.WIDE R198, R0, 0x4, R6 ;  /* 0x0000000400c67825 */ /* 0x008fc800078e0206 */
[C---:B-1----:R-:W-:Y:S02]  /*ee940*/  IMAD.IADD R0, R10.reuse, 0x1, R14 ;  /* 0x000000010a007824 */ /* 0x042fe400078e020e */
[----:B------:R-:W1:Y:S01]  /*ee950*/  LDC R14, c[0x0][0x248] ;  /* 0x00009200ff0e7b82 */ /* 0x000e620000000800 */
[----:B------:R3:W-:Y:S01]  /*ee960*/  @P6 STG.E desc[UR60][R196.64], R249 ;  /* 0x000000f9c4006986 */ /* 0x0007e2000c10193c */
[-C--:B------:R-:W-:Y:S02]  /*ee970*/  ISETP.LT.AND P6, PT, R13, R18.reuse, !P5 ;  /* 0x000000120d00720c */ /* 0x080fe40006fc1270 */
[----:B------:R-:W-:Y:S01]  /*ee980*/  ISETP.LT.AND P5, PT, R15, R18, !P5 ;  /* 0x000000120f00720c */ /* 0x000fe20006fa1270 */
[----:B---3--:R-:W-:Y:S01]  /*ee990*/  IMAD.WIDE R196, R10, 0x4, R2 ;  /* 0x000000040ac47825 */ /* 0x008fe200078e0202 */
[----:B--2---:R2:W-:Y:S04]  /*ee9a0*/  @P1 STG.E desc[UR60][R198.64], R252 ;  /* 0x000000fcc6001986 */ /* 0x0045e8000c10193c */
[----:B------:R3:W-:Y:S01]  /*ee9b0*/  @P4 STG.E desc[UR60][R204.64], R231 ;  /* 0x000000e7cc004986 */ /* 0x0007e2000c10193c */
[----:B------:R-:W-:-:S03]  /*ee9c0*/  ISETP.GE.AND P1, PT, R213, R19, PT ;  /* 0x00000013d500720c */ /* 0x000fc60003f26270 */
[----:B------:R-:W4:Y:S04]  /*ee9d0*/  LDL.LU R213, [R1+0x4af4] ;  /* 0x004af40001d57983 */ /* 0x000f280000300800 */
[----:B------:R1:W-:Y:S01]  /*ee9e0*/  @P2 STG.E desc[UR60][R196.64], R227 ;  /* 0x000000e3c4002986 */ /* 0x0003e2000c10193c */
[----:B------:R-:W-:Y:S01]  /*ee9f0*/  ISETP.LT.AND P4, PT, R11, R18, !P0 ;  /* 0x000000120b00720c */ /* 0x000fe20004781270 */
[----:B--2---:R-:W-:-:S04]  /*eea00*/  IMAD.WIDE R198, R10, 0x4, R4 ;  /* 0x000000040ac67825 */ /* 0x004fc800078e0204 */
[C---:B---3--:R-:W-:Y:S01]  /*eea10*/  IMAD.WIDE R204, R10.reuse, 0x4, R6 ;  /* 0x000000040acc7825 */ /* 0x048fe200078e0206 */
[----:B------:R2:W-:Y:S04]  /*eea20*/  @P6 STG.E desc[UR60][R198.64], R223 ;  /* 0x000000dfc6006986 */ /* 0x0005e8000c10193c */
[----:B------:R-:W-:Y:S01]  /*eea30*/  @P3 STG.E desc[UR60][R204.64], R215 ;  /* 0x000000d7cc003986 */ /* 0x000fe2000c10193c */
[-C--:B------:R-:W-:Y:S01]  /*eea40*/  ISETP.LT.AND P3, PT, R13, R18.reuse, !P0 ;  /* 0x000000120d00720c */ /* 0x080fe20004761270 */
[----:B-1----:R-:W-:Y:S01]  /*eea50*/  IMAD.WIDE R196, R10, 0x4, R8 ;  /* 0x000000040ac47825 */ /* 0x002fe200078e0208 */
[----:B------:R-:W-:Y:S02]  /*eea60*/  ISETP.GE.AND P2, PT, R212, R19, PT ;  /* 0x00000013d400720c */ /* 0x000fe40003f46270 */
[----:B------:R-:W3:Y:S04]  /*eea70*/  LDL.LU R212, [R1+0x4af8] ;  /* 0x004af80001d47983 */ /* 0x000ee80000300800 */
[----:B------:R1:W-:Y:S01]  /*eea80*/  @P5 STG.E desc[UR60][R196.64], R207 ;  /* 0x000000cfc4005986 */ /* 0x0003e2000c10193c */
[----:B------:R-:W-:-:S02]  /*eea90*/  ISETP.LT.AND P6, PT, R17, R18, !P0 ;  /* 0x000000121100720c */ /* 0x000fc400047c1270 */
[C---:B----4-:R-:W-:Y:S01]  /*eeaa0*/  IADD3 R10, R0.reuse, R16, RZ ;  /* 0x00000010000a7210 */ /* 0x050fe20007ffe0ff */
[C---:B--2---:R-:W-:Y:S01]  /*eeab0*/  IMAD.WIDE R198, R0.reuse, 0x4, R2 ;  /* 0x0000000400c67825 */ /* 0x044fe200078e0202 */
[----:B------:R-:W2:Y:S01]  /*eeac0*/  LDC R16, c[0x0][0x248] ;  /* 0x00009200ff107b82 */ /* 0x000ea20000000800 */
[-C--:B------:R-:W-:Y:S02]  /*eead0*/  ISETP.LT.AND P0, PT, R15, R18.reuse, !P0 ;  /* 0x000000120f00720c */ /* 0x080fe40004701270 */
[----:B-1----:R-:W-:Y:S01]  /*eeae0*/  IMAD.WIDE R196, R0, 0x4, R4 ;  /* 0x0000000400c47825 */ /* 0x002fe200078e0204 */
[----:B------:R1:W-:Y:S04]  /*eeaf0*/  @P4 STG.E desc[UR60][R198.64], R28 ;  /* 0x0000001cc6004986 */ /* 0x0003e8000c10193c */
[----:B------:R4:W-:Y:S01]  /*eeb00*/  @P3 STG.E desc[UR60][R196.64], R24 ;  /* 0x00000018c4003986 */ /* 0x0009e2000c10193c */
[----:B------:R-:W-:-:S02]  /*eeb10*/  ISETP.LT.AND P5, PT, R11, R18, !P1 ;  /* 0x000000120b00720c */ /* 0x000fc40004fa1270 */
[----:B------:R-:W-:Y:S01]  /*eeb20*/  ISETP.LT.AND P4, PT, R13, R18, !P1 ;  /* 0x000000120d00720c */ /* 0x000fe20004f81270 */
[----:B-1----:R-:W-:-:S04]  /*eeb30*/  IMAD.WIDE R198, R0, 0x4, R6 ;  /* 0x0000000400c67825 */ /* 0x002fc800078e0206 */
[----:B----4-:R-:W-:-:S04]  /*eeb40*/  IMAD.WIDE R196, R0, 0x4, R8 ;  /* 0x0000000400c47825 */ /* 0x010fc800078e0208 */
[----:B------:R-:W-:Y:S02]  /*eeb50*/  IMAD.IADD R0, R10, 0x1, R14 ;  /* 0x000000010a007824 */ /* 0x000fe400078e020e */
[----:B------:R-:W1:Y:S01]  /*eeb60*/  LDC R14, c[0x0][0x248] ;  /* 0x00009200ff0e7b82 */ /* 0x000e620000000800 */
[----:B------:R-:W-:Y:S01]  /*eeb70*/  ISETP.GE.AND P3, PT, R206, R19, PT ;  /* 0x00000013ce00720c */ /* 0x000fe20003f66270 */
[----:B------:R4:W-:Y:S04]  /*eeb80*/  @P6 STG.E desc[UR60][R198.64], R36 ;  /* 0x00000024c6006986 */ /* 0x0009e8000c10193c */
[----:B------:R-:W3:Y:S01]  /*eeb90*/  LDL.LU R206, [R1+0x4af0] ;  /* 0x004af00001ce7983 */ /* 0x000ee20000300800 */
[----:B------:R-:W-:-:S03]  /*eeba0*/  ISETP.LT.AND P6, PT, R17, R18, !P1 ;  /* 0x000000121100720c */ /* 0x000fc60004fc1270 */
[----:B------:R2:W-:Y:S01]  /*eebb0*/  @P0 STG.E desc[UR60][R196.64], R20 ;  /* 0x00000014c4000986 */ /* 0x0005e2000c10193c */
[-C--:B------:R-:W-:Y:S01]  /*eebc0*/  ISETP.LT.AND P1, PT, R15, R18.reuse, !P1 ;  /* 0x000000120f00720c */ /* 0x080fe20004f21270 */
[----:B------:R-:W-:Y:S01]  /*eebd0*/  IMAD.WIDE R204, R10, 0x4, R4 ;  /* 0x000000040acc7825 */ /* 0x000fe200078e0204 */
[----:B------:R-:W-:-:S03]  /*eebe0*/  ISETP.LT.AND P0, PT, R11, R18, !P2 ;  /* 0x000000120b00720c */ /* 0x000fc60005701270 */
[----:B----4-:R-:W-:-:S04]  /*eebf0*/  IMAD.WIDE R198, R10, 0x4, R2 ;  /* 0x000000040ac67825 */ /* 0x010fc800078e0202 */
[C---:B--2---:R-:W-:Y:S01]  /*eec00*/  IMAD.WIDE R196, R0.reuse, 0x4, R2 ;  /* 0x0000000400c47825 */ /* 0x044fe200078e0202 */
[----:B------:R2:W-:Y:S04]  /*eec10*/  @P5 STG.E desc[UR60][R198.64], R40 ;  /* 0x00000028c6005986 */ /* 0x0005e8000c10193c */
[----:B------:R4:W-:Y:S01]  /*eec20*/  @P4 STG.E desc[UR60][R204.64], R32 ;  /* 0x00000020cc004986 */ /* 0x0009e2000c10193c */
[----:B------:R-:W-:Y:S01]  /*eec30*/  IADD3 R207, R0, R16, RZ ;  /* 0x0000001000cf7210 */ /* 0x000fe20007ffe0ff */
[----:B--2---:R-:W-:-:S04]  /*eec40*/  IMAD.WIDE R198, R10, 0x4, R8 ;  /* 0x000000040ac67825 */ /* 0x004fc800078e0208 */
[----:B----4-:R-:W-:Y:S01]  /*eec50*/  IMAD.WIDE R204, R10, 0x4, R6 ;  /* 0x000000040acc7825 */ /* 0x010fe200078e0206 */
[----:B------:R-:W2:Y:S01]  /*eec60*/  LDL.LU R32, [R1+0x4afc] ;  /* 0x004afc0001207983 */ /* 0x000ea20000300800 */
[-C--:B------:R-:W-:Y:S02]  /*eec70*/  ISETP.LT.AND P4, PT, R13, R18.reuse, !P2 ;  /* 0x000000120d00720c */ /* 0x080fe40005781270 */
[----:B------:R-:W-:Y:S01]  /*eec80*/  ISETP.LT.AND P5, PT, R17, R18, !P2 ;  /* 0x000000121100720c */ /* 0x000fe200057a1270 */
[----:B------:R-:W4:Y:S01]  /*eec90*/  LDC R10, c[0x0][0x248] ;  /* 0x00009200ff0a7b82 */ /* 0x000f220000000800 */
[----:B------:R-:W-:Y:S04]  /*eeca0*/  @P6 STG.E desc[UR60][R204.64], R60 ;  /* 0x0000003ccc006986 */ /* 0x000fe8000c10193c */
[----:B------:R-:W-:Y:S04]  /*eecb0*/  @P1 STG.E desc[UR60][R198.64], R56 ;  /* 0x00000038c6001986 */ /* 0x000fe8000c10193c */
[----:B------:R1:W-:Y:S02]  /*eecc0*/  @P0 STG.E desc[UR60][R196.64], R29 ;  /* 0x0000001dc4000986 */ /* 0x0003e4000c10193c */
[----:B-1----:R-:W-:-:S02]  /*eecd0*/  IMAD.IADD R197, R207, 0x1, R14 ;  /* 0x00000001cfc57824 */ /* 0x002fc400078e020e */
[----:B------:R-:W2:Y:S04]  /*eece0*/  LDL.LU R14, [R1+0x4b00] ;  /* 0x004b0000010e7983 */ /* 0x000ea80000300800 */
[----:B------:R-:W2:Y:S01]  /*eecf0*/  LDL.LU R16, [R1+0x4b10] ;  /* 0x004b100001107983 */ /* 0x000ea20000300800 */
[----:B------:R-:W-:Y:S01]  /*eed00*/  IMAD.WIDE R204, R0, 0x4, R4 ;  /* 0x0000000400cc7825 */ /* 0x000fe200078e0204 */
[----:B------:R-:W-:-:S04]  /*eed10*/  ISETP.LT.AND P2, PT, R15, R18, !P2 ;  /* 0x000000120f00720c */ /* 0x000fc80005741270 */
[----:B------:R1:W-:Y:S01]  /*eed20*/  @P4 STG.E desc[UR60][R204.64], R25 ;  /* 0x00000019cc004986 */ /* 0x0003e2000c10193c */
[-C--:B------:R-:W-:Y:S02]  /*eed30*/  ISETP.LT.AND P1, PT, R11, R18.reuse, !P3 ;  /* 0x000000120b00720c */ /* 0x080fe40005f21270 */
[----:B------:R-:W-:Y:S01]  /*eed40*/  ISETP.LT.AND P4, PT, R13, R18, !P3 ;  /* 0x000000120d00720c */ /* 0x000fe20005f81270 */
[----:B-1----:R-:W-:-:S05]  /*eed50*/  IMAD.WIDE R24, R0, 0x4, R6 ;  /* 0x0000000400187825 */ /* 0x002fca00078e0206 */
[----:B------:R1:W-:Y:S01]  /*eed60*/  @P5 STG.E desc[UR60][R24.64], R37 ;  /* 0x0000002518005986 */ /* 0x0003e2000c10193c */
[-C--:B------:R-:W-:Y:S02]  /*eed70*/  ISETP.LT.AND P5, PT, R17, R18.reuse, !P3 ;  /* 0x000000121100720c */ /* 0x080fe40005fa1270 */
[----:B------:R-:W-:Y:S01]  /*eed80*/  ISETP.LT.AND P3, PT, R15, R18, !P3 ;  /* 0x000000120f00720c */ /* 0x000fe20005f61270 */
[----:B------:R-:W-:-:S04]  /*eed90*/  IMAD.WIDE R28, R207, 0x4, R2 ;  /* 0x00000004cf1c7825 */ /* 0x000fc800078e0202 */
[----:B-1----:R-:W-:Y:S02]  /*eeda0*/  IMAD.WIDE R24, R0, 0x4, R8 ;  /* 0x0000000400187825 */ /* 0x002fe400078e0208 */
[----:B------:R-:W1:Y:S02]  /*eedb0*/  LDC R0, c[0x0][0x248] ;  /* 0x00009200ff007b82 */ /* 0x000e640000000800 */
[C---:B------:R-:W-:Y:S01]  /*eedc0*/  IMAD.WIDE R36, R207.reuse, 0x4, R4 ;  /* 0x00000004cf247825 */ /* 0x040fe200078e0204 */
[----:B------:R1:W-:Y:S04]  /*eedd0*/  @P2 STG.E desc[UR60][R24.64], R21 ;  /* 0x0000001518002986 */ /* 0x0003e8000c10193c */
[----:B------:R1:W-:Y:S04]  /*eede0*/  @P1 STG.E desc[UR60][R28.64], R41 ;  /* 0x000000291c001986 */ /* 0x0003e8000c10193c */
[----:B------:R1:W-:Y:S02]  /*eedf0*/  @P4 STG.E desc[UR60][R36.64], R33 ;  /* 0x0000002124004986 */ /* 0x0003e4000c10193c */
[----:B-1----:R-:W-:-:S04]  /*eee00*/  IMAD.WIDE R20, R207, 0x4, R6 ;  /* 0x00000004cf147825 */ /* 0x002fc800078e0206 */
[----:B------:R-:W-:-:S04]  /*eee10*/  IMAD.WIDE R24, R207, 0x4, R8 ;  /* 0x00000004cf187825 */ /* 0x000fc800078e0208 */
[C---:B------:R-:W-:Y:S01]  /*eee20*/  IMAD.WIDE R28, R197.reuse, 0x4, R2 ;  /* 0x00000004c51c7825 */ /* 0x040fe200078e0202 */
[----:B------:R1:W-:Y:S04]  /*eee30*/  @P5 STG.E desc[UR60][R20.64], R61 ;  /* 0x0000003d14005986 */ /* 0x0003e8000c10193c */
[----:B------:R1:W-:Y:S01]  /*eee40*/  @P3 STG.E desc[UR60][R24.64], R57 ;  /* 0x0000003918003986 */ /* 0x0003e2000c10193c */
[C---:B------:R-:W-:Y:S02]  /*eee50*/  IADD3 R33, R197.reuse, R0, RZ ;  /* 0x00000000c5217210 */ /* 0x040fe40007ffe0ff */
[----:B------:R-:W2:Y:S01]  /*eee60*/  LDC R0, c[0x0][0x248] ;  /* 0x00009200ff007b82 */ /* 0x000ea20000000800 */
[----:B-1----:R-:W-:-:S04]  /*eee70*/  IMAD.WIDE R20, R197, 0x4, R4 ;  /* 0x00000004c5147825 */ /* 0x002fc800078e0204 */
[----:B------:R-:W-:-:S04]  /*eee80*/  IMAD.WIDE R24, R197, 0x4, R6 ;  /* 0x00000004c5187825 */ /* 0x000fc800078e0206 */
[----:B----4-:R-:W-:Y:S02]  /*eee90*/  IMAD.IADD R37, R33, 0x1, R10 ;  /* 0x0000000121257824 */ /* 0x010fe400078e020a */
[----:B------:R-:W1:Y:S01]  /*eeea0*/  LDC R10, c[0x0][0x248] ;  /* 0x00009200ff0a7b82 */ /* 0x000e620000000800 */
[----:B------:R-:W-:-:S04]  /*eeeb0*/  ISETP.GE.AND P6, PT, R213, R19, PT ;  /* 0x00000013d500720c */ /* 0x000fc80003fc6270 */
[-C--:B------:R-:W-:Y:S02]  /*eeec0*/  ISETP.LT.AND P2, PT, R11, R18.reuse, !P6 ;  /* 0x000000120b00720c */ /* 0x080fe40007741270 */
[-C--:B------:R-:W-:Y:S02]  /*eeed0*/  ISETP.LT.AND P1, PT, R13, R18.reuse, !P6 ;  /* 0x000000120d00720c */ /* 0x080fe40007721270 */
[-C--:B------:R-:W-:Y:S02]  /*eeee0*/  ISETP.LT.AND P4, PT, R17, R18.reuse, !P6 ;  /* 0x000000121100720c */ /* 0x080fe40007781270 */
[----:B------:R-:W-:Y:S02]  /*eeef0*/  ISETP.LT.AND P6, PT, R15, R18, !P6 ;  /* 0x000000120f00720c */ /* 0x000fe400077c1270 */
[----:B---3--:R-:W-:-:S05]  /*eef00*/  ISETP.GE.AND P0, PT, R212, R19, PT ;  /* 0x00000013d400720c */ /* 0x008fca0003f06270 */
[----:B------:R3:W-:Y:S01]  /*eef10*/  @P2 STG.E desc[UR60][R28.64], R30 ;  /* 0x0000001e1c002986 */ /* 0x0007e2000c10193c */
[-C--:B------:R-:W-:Y:S02]  /*eef20*/  ISETP.LT.AND P3, PT, R11, R18.reuse, !P0 ;  /* 0x000000120b00720c */ /* 0x080fe40004761270 */
[-C--:B------:R-:W-:Y:S01]  /*eef30*/  ISETP.LT.AND P2, PT, R13, R18.reuse, !P0 ;  /* 0x000000120d00720c */ /* 0x080fe20004741270 */
[----:B------:R4:W-:Y:S04]  /*eef40*/  @P1 STG.E desc[UR60][R20.64], R26 ;  /* 0x0000001a14001986 */ /* 0x0009e8000c10193c */
[----:B------:R1:W-:Y:S01]  /*eef50*/  @P4 STG.E desc[UR60][R24.64], R38 ;  /* 0x0000002618004986 */ /* 0x0003e2000c10193c */
[-C--:B------:R-:W-:Y:S02]  /*eef60*/  ISETP.LT.AND P4, PT, R17, R18.reuse, !P0 ;  /* 0x000000121100720c */ /* 0x080fe40004781270 */
[----:B------:R-:W-:Y:S01]  /*eef70*/  ISETP.LT.AND P0, PT, R15, R18, !P0 ;  /* 0x000000120f00720c */ /* 0x000fe20004701270 */
[----:B---3--:R-:W-:-:S04]  /*eef80*/  IMAD.WIDE R28, R33, 0x4, R4 ;  /* 0x00000004211c7825 */ /* 0x008fc800078e0204 */
[----:B----4-:R-:W-:-:S04]  /*eef90*/  IMAD.WIDE R20, R197, 0x4, R8 ;  /* 0x00000004c5147825 */ /* 0x010fc800078e0208 */
[C---:B-1----:R-:W-:Y:S01]  /*eefa0*/  IMAD.WIDE R24, R33.reuse, 0x4, R2 ;  /* 0x0000000421187825 */ /* 0x042fe200078e0202 */
[----:B------:R-:W3:Y:S04]  /*eefb0*/  LDL.LU R26, [R1+0x4b08] ;  /* 0x004b0800011a7983 */ /* 0x000ee80000300800 */
[----:B------:R1:W-:Y:S04]  /*eefc0*/  @P6 STG.E desc[UR60][R20.64], R22 ;  /* 0x0000001614006986 */ /* 0x0003e8000c10193c */
[----:B------:R4:W-:Y:S04]  /*eefd0*/  @P3 STG.E desc[UR60][R24.64], R42 ;  /* 0x0000002a18003986 */ /* 0x0009e8000c10193c */
[----:B------:R4:W-:Y:S01]  /*eefe0*/  @P2 STG.E desc[UR60][R28.64], R34 ;  /* 0x000000221c002986 */ /* 0x0009e2000c10193c */
[----:B------:R-:W-:Y:S01]  /*eeff0*/  ISETP.GE.AND P5, PT, R206, R19, PT ;  /* 0x00000013ce00720c */ /* 0x000fe20003fa6270 */
[----:B-1----:R-:W-:-:S03]  /*ef000*/  IMAD.WIDE R20, R33, 0x4, R6 ;  /* 0x0000000421147825 */ /* 0x002fc600078e0206 */
[-C--:B------:R-:W-:Y:S02]  /*ef010*/  ISETP.LT.AND P2, PT, R11, R18.reuse, !P5 ;  /* 0x000000120b00720c */ /* 0x080fe40006f41270 */
[-C--:B------:R-:W-:Y:S02]  /*ef020*/  ISETP.LT.AND P3, PT, R13, R18.reuse, !P5 ;  /* 0x000000120d00720c */ /* 0x080fe40006f61270 */
[----:B------:R-:W-:Y:S01]  /*ef030*/  ISETP.LT.AND P6, PT, R17, R18, !P5 ;  /* 0x000000121100720c */ /* 0x000fe20006fc1270 */
[----:B----4-:R-:W-:Y:S01]  /*ef040*/  IMAD.WIDE R24, R33, 0x4, R8 ;  /* 0x0000000421187825 */ /* 0x010fe200078e0208 */
[----:B------:R1:W-:Y:S03]  /*ef050*/  @P4 STG.E desc[UR60][R20.64], R62 ;  /* 0x0000003e14004986 */ /* 0x0003e6000c10193c */
[C---:B------:R-:W-:Y:S01]  /*ef060*/  IMAD.WIDE R28, R37.reuse, 0x4, R6 ;  /* 0x00000004251c7825 */ /* 0x040fe200078e0206 */
[----:B------:R4:W-:Y:S03]  /*ef070*/  @P0 STG.E desc[UR60][R24.64], R58 ;  /* 0x0000003a18000986 */ /* 0x0009e6000c10193c */
[----:B-1----:R-:W-:-:S04]  /*ef080*/  IMAD.WIDE R20, R37, 0x4, R2 ;  /* 0x0000000425147825 */ /* 0x002fc800078e0202 */
[----:B----4-:R-:W-:Y:S01]  /*ef090*/  IMAD.WIDE R24, R37, 0x4, R4 ;  /* 0x0000000425187825 */ /* 0x010fe200078e0204 */
[----:B------:R1:W-:Y:S04]  /*ef0a0*/  @P2 STG.E desc[UR60][R20.64], R31 ;  /* 0x0000001f14002986 */ /* 0x0003e8000c10193c */
[----:B------:R4:W-:Y:S04]  /*ef0b0*/  @P3 STG.E desc[UR60][R24.64], R27 ;  /* 0x0000001b18003986 */ /* 0x0009e8000c10193c */
[----:B------:R-:W-:Y:S01]  /*ef0c0*/  @P6 STG.E desc[UR60][R28.64], R39 ;  /* 0x000000271c006986 */ /* 0x000fe2000c10193c */
[----:B--2---:R-:W-:-:S02]  /*ef0d0*/  ISETP.GE.AND P4, PT, R14, R19, PT ;  /* 0x000000130e00720c */ /* 0x004fc40003f86270 */
[-C--:B------:R-:W-:Y:S01]  /*ef0e0*/  ISETP.GE.AND P6, PT, R16, R19.reuse, PT ;  /* 0x000000131000720c */ /* 0x080fe20003fc6270 */
[----:B------:R-:W2:Y:S04]  /*ef0f0*/  LDL.LU R14, [R1+0x4b0c] ;  /* 0x004b0c00010e7983 */ /* 0x000ea80000300800 */
[----:B------:R-:W3:Y:S01]  /*ef100*/  LDL.LU R16, [R1+0x4b04] ;  /* 0x004b040001107983 */ /* 0x000ee20000300800 */
[----:B------:R-:W-:Y:S02]  /*ef110*/  ISETP.GE.AND P1, PT, R32, R19, PT ;  /* 0x000000132000720c */ /* 0x000fe40003f26270 */
[----:B------:R-:W-:Y:S02]  /*ef120*/  ISETP.LT.AND P5, PT, R15, R18, !P5 ;  /* 0x000000120f00720c */ /* 0x000fe40006fa1270 */
[C---:B------:R-:W-:Y:S01]  /*ef130*/  IADD3 R33, R37.reuse, R0, RZ ;  /* 0x0000000025217210 */ /* 0x040fe20007ffe0ff */
[----:B-1----:R-:W-:Y:S01]  /*ef140*/  IMAD.WIDE R20, R37, 0x4, R8 ;  /* 0x0000000425147825 */ /* 0x002fe200078e0208 */
[-C--:B------:R-:W-:Y:S01]  /*ef150*/  ISETP.LT.AND P0, PT, R11, R18.reuse, !P1 ;  /* 0x000000120b00720c */ /* 0x080fe20004f01270 */
[----:B------:R-:W1:Y:S01]  /*ef160*/  LDC R0, c[0x0][0x248] ;  /* 0x00009200ff007b82 */ /* 0x000e620000000800 */
[-C--:B------:R-:W-:Y:S01]  /*ef170*/  ISETP.LT.AND P2, PT, R13, R18.reuse, !P1 ;  /* 0x000000120d00720c */ /* 0x080fe20004f41270 */
[----:B----4-:R-:W-:Y:S01]  /*ef180*/  IMAD.WIDE R24, R33, 0x4, R2 ;  /* 0x0000000421187825 */ /* 0x010fe200078e0202 */
[----:B------:R-:W-:-:S02]  /*ef190*/  ISETP.LT.AND P3, PT, R17, R18, !P1 ;  /* 0x000000121100720c */ /* 0x000fc40004f61270 */
[-C--:B------:R-:W-:Y:S01]  /*ef1a0*/  ISETP.LT.AND P1, PT, R15, R18.reuse, !P1 ;  /* 0x000000120f00720c */ /* 0x080fe20004f21270 */
[----:B------:R-:W4:Y:S04]  /*ef1b0*/  LDL.LU R30, [R1+0x4b14] ;  /* 0x004b1400011e7983 */ /* 0x000f280000300800 */
[----:B------:R1:W-:Y:S04]  /*ef1c0*/  @P5 STG.E desc[UR60][R20.64], R23 ;  /* 0x0000001714005986 */ /* 0x0003e8000c10193c */
[----:B------:R1:W-:Y:S01]  /*ef1d0*/  @P0 STG.E desc[UR60][R24.64], R43 ;  /* 0x0000002b18000986 */ /* 0x0003e2000c10193c */
[----:B------:R-:W-:-:S02]  /*ef1e0*/  ISETP.LT.AND P0, PT, R11, R18, !P4 ;  /* 0x000000120b00720c */ /* 0x000fc40006701270 */
[----:B------:R-:W-:Y:S01]  /*ef1f0*/  ISETP.LT.AND P5, PT, R13, R18, !P4 ;  /* 0x000000120d00720c */ /* 0x000fe200067a1270 */
[C---:B------:R-:W-:Y:S02]  /*ef200*/  IMAD.IADD R27, R33.reuse, 0x1, R10 ;  /* 0x00000001211b7824 */ /* 0x040fe400078e020a */
[----:B------:R-:W3:Y:S01]  /*ef210*/  LDC R10, c[0x0][0x248] ;  /* 0x00009200ff0a7b82 */ /* 0x000ee20000000800 */
[----:B-1----:R-:W-:-:S04]  /*ef220*/  IMAD.WIDE R20, R33, 0x4, R4 ;  /* 0x0000000421147825 */ /* 0x002fc800078e0204 */
[----:B------:R-:W-:-:S04]  /*ef230*/  IMAD.WIDE R22, R33, 0x4, R6 ;  /* 0x0000000421167825 */ /* 0x000fc800078e0206 */
[----:B------:R-:W-:Y:S01]  /*ef240*/  IMAD.WIDE R24, R33, 0x4, R8 ;  /* 0x0000000421187825 */ /* 0x000fe200078e0208 */
[----:B------:R1:W-:Y:S01]  /*ef250*/  @P2 STG.E desc[UR60][R20.64], R35 ;  /* 0x0000002314002986 */ /* 0x0003e2000c10193c */
[----:B------:R-:W-:-:S03]  /*ef260*/  ISETP.LT.AND P2, PT, R17, R18, !P4 ;  /* 0x000000121100720c */ /* 0x000fc60006741270 */
[----:B------:R1:W-:Y:S01]  /*ef270*/  @P3 STG.E desc[UR60][R22.64], R63 ;  /* 0x0000003f16003986 */ /* 0x0003e2000c10193c */
[----:B------:R-:W-:-:S03]  /*ef280*/  ISETP.LT.AND P4, PT, R15, R18, !P4 ;  /* 0x000000120f00720c */ /* 0x000fc60006781270 */
[----:B------:R1:W-:Y:S01]  /*ef290*/  @P1 STG.E desc[UR60][R24.64], R59 ;  /* 0x0000003b18001986 */ /* 0x0003e2000c10193c */
[----:B------:R-:W-:Y:S01]  /*ef2a0*/  ISETP.LT.AND P3, PT, R11, R18, !P6 ;  /* 0x000000120b00720c */ /* 0x000fe20007761270 */
[----:B-1----:R-:W-:-:S04]  /*ef2b0*/  IMAD.WIDE R20, R27, 0x4, R2 ;  /* 0x000000041b147825 */ /* 0x002fc800078e0202 */
[----:B------:R-:W-:-:S04]  /*ef2c0*/  IMAD.WIDE R22, R27, 0x4, R4 ;  /* 0x000000041b167825 */ /* 0x000fc800078e0204 */
[----:B------:R-:W-:Y:S01]  /*ef2d0*/  IMAD.WIDE R24, R27, 0x4, R6 ;  /* 0x000000041b187825 */ /* 0x000fe200078e0206 */
[----:B------:R1:W-:Y:S04]  /*ef2e0*/  @P0 STG.E desc[UR60][R20.64], R48 ;  /* 0x0000003014000986 */ /* 0x0003e8000c10193c */
[----:B------:R1:W-:Y:S01]  /*ef2f0*/  @P5 STG.E desc[UR60][R22.64], R52 ;  /* 0x0000003416005986 */ /* 0x0003e2000c10193c */
[----:B------:R-:W-:Y:S02]  /*ef300*/  ISETP.LT.AND P5, PT, R13, R18, !P6 ;  /* 0x000000120d00720c */ /* 0x000fe400077a1270 */
[C---:B------:R-:W-:Y:S01]  /*ef310*/  IADD3 R29, R27.reuse, R0, RZ ;  /* 0x000000001b1d7210 */ /* 0x040fe20007ffe0ff */
[----:B------:R-:W-:Y:S01]  /*ef320*/  @P2 STG.E desc[UR60][R24.64], R68 ;  /* 0x0000004418002986 */ /* 0x000fe2000c10193c */
[----:B------:R-:W3:Y:S01]  /*ef330*/  LDC R0, c[0x0][0x248] ;  /* 0x00009200ff007b82 */ /* 0x000ee20000000800 */
[----:B-1----:R-:W-:-:S04]  /*ef340*/  IMAD.WIDE R20, R27, 0x4, R8 ;  /* 0x000000041b147825 */ /* 0x002fc800078e0208 */
[C---:B------:R-:W-:Y:S01]  /*ef350*/  IMAD.WIDE R22, R29.reuse, 0x4, R2 ;  /* 0x000000041d167825 */ /* 0x040fe200078e0202 */
[----:B------:R1:W-:Y:S04]  /*ef360*/  @P4 STG.E desc[UR60][R20.64], R44 ;  /* 0x0000002c14004986 */ /* 0x0003e8000c10193c */
[----:B------:R3:W-:Y:S01]  /*ef370*/  @P3 STG.E desc[UR60][R22.64], R72 ;  /* 0x0000004816003986 */ /* 0x0007e2000c10193c */
[----:B-1----:R-:W-:-:S05]  /*ef380*/  IMAD.WIDE R20, R29, 0x4, R4 ;  /* 0x000000041d147825 */ /* 0x002fca00078e0204 */
[----:B------:R1:W-:Y:S01]  /*ef390*/  @P5 STG.E desc[UR60][R20.64], R64 ;  /* 0x0000004014005986 */ /* 0x0003e2000c10193c */
[-C--:B--2---:R-:W-:Y:S02]  /*ef3a0*/  ISETP.GE.AND P0, PT, R14, R19.reuse, PT ;  /* 0x000000130e00720c */ /* 0x084fe40003f06270 */
[-C--:B---3--:R-:W-:Y:S01]  /*ef3b0*/  ISETP.GE.AND P5, PT, R16, R19.reuse, PT ;  /* 0x000000131000720c */ /* 0x088fe20003fa6270 */
[----:B------:R-:W2:Y:S04]  /*ef3c0*/  LDL.LU R14, [R1+0x4aec] ;  /* 0x004aec00010e7983 */ /* 0x000ea80000300800 */
[----:B------:R-:W3:Y:S01]  /*ef3d0*/  LDL.LU R16, [R1+0x4ae8] ;  /* 0x004ae80001107983 */ /* 0x000ee20000300800 */
[----:B------:R-:W-:Y:S02]  /*ef3e0*/  ISETP.LT.AND P2, PT, R17, R18, !P6 ;  /* 0x000000121100720c */ /* 0x000fe40007741270 */
[----:B------:R-:W-:-:S02]  /*ef3f0*/  ISETP.GE.AND P1, PT, R26, R19, PT ;  /* 0x000000131a00720c */ /* 0x000fc40003f26270 */
[-C--:B------:R-:W-:Y:S01]  /*ef400*/  ISETP.LT.AND P6, PT, R15, R18.reuse, !P6 ;  /* 0x000000120f00720c */ /* 0x080fe200077c1270 */
[----:B------:R-:W-:Y:S01]  /*ef410*/  IMAD.WIDE R22, R29, 0x4, R6 ;  /* 0x000000041d167825 */ /* 0x000fe200078e0206 */
[-C--:B------:R-:W-:Y:S02]  /*ef420*/  ISETP.LT.AND P4, PT, R11, R18.reuse, !P1 ;  /* 0x000000120b00720c */ /* 0x080fe40004f81270 */
[-C--:B------:R-:W-:Y:S01]  /*ef430*/  ISETP.LT.AND P3, PT, R13, R18.reuse, !P1 ;  /* 0x000000120d00720c */ /* 0x080fe20004f61270 */
[C---:B------:R-:W-:Y:S02]  /*ef440*/  IMAD.IADD R31, R29.reuse, 0x1, R10 ;  /* 0x000000011d1f7824 */ /* 0x040fe400078e020a */
[----:B-1----:R-:W-:Y:S01]  /*ef450*/  IMAD.WIDE R20, R29, 0x4, R8 ;  /* 0x000000041d147825 */ /* 0x002fe200078e0208 */
[----:B------:R-:W1:Y:S01]  /*ef460*/  LDC R10, c[0x0][0x248] ;  /* 0x00009200ff0a7b82 */ /* 0x000e620000000800 */
[----:B------:R4:W-:Y:S02]  /*ef470*/  @P2 STG.E desc[UR60][R22.64], R92 ;  /* 0x0000005c16002986 */ /* 0x0009e4000c10193c */
[----:B------:R-:W-:Y:S01]  /*ef480*/  IMAD.WIDE R24, R31, 0x4, R4 ;  /* 0x000000041f187825 */ /* 0x000fe200078e0204 */
[-C--:B------:R-:W-:Y:S01]  /*ef490*/  ISETP.LT.AND P2, PT, R17, R18.reuse, !P1 ;  /* 0x000000121100720c */ /* 0x080fe20004f41270 */
[----:B------:R4:W-:Y:S01]  /*ef4a0*/  @P6 STG.E desc[UR60][R20.64], R88 ;  /* 0x0000005814006986 */ /* 0x0009e2000c10193c */
[----:B------:R-:W-:-:S02]  /*ef4b0*/  ISETP.LT.AND P1, PT, R15, R18, !P1 ;  /* 0x000000120f00720c */ /* 0x000fc40004f21270 */
[----:B------:R-:W-:Y:S01]  /*ef4c0*/  ISETP.LT.AND P6, PT, R13, R18, !P0 ;  /* 0x000000120d00720c */ /* 0x000fe200047c1270 */
[C---:B----4-:R-:W-:Y:S01]  /*ef4d0*/  IMAD.WIDE R22, R31.reuse, 0x4, R2 ;  /* 0x000000041f167825 */ /* 0x050fe200078e0202 */
[----:B------:R-:W-:-:S03]  /*ef4e0*/  IADD3 R33, R31, R0, RZ ;  /* 0x000000001f217210 */ /* 0x000fc60007ffe0ff */
[----:B------:R-:W-:-:S04]  /*ef4f0*/  IMAD.WIDE R26, R31, 0x4, R6 ;  /* 0x000000041f1a7825 */ /* 0x000fc800078e0206 */
[----:B------:R-:W-:Y:S01]  /*ef500*/  IMAD.WIDE R28, R31, 0x4, R8 ;  /* 0x000000041f1c7825 */ /* 0x000fe200078e0208 */
[----:B------:R4:W-:Y:S01]  /*ef510*/  @P4 STG.E desc[UR60][R22.64], R49 ;  /* 0x0000003116004986 */ /* 0x0009e2000c10193c */
[----:B------:R-:W-:-:S03]  /*ef520*/  ISETP.LT.AND P4, PT, R11, R18, !P0 ;  /* 0x000000120b00720c */ /* 0x000fc60004781270 */
[----:B------:R4:W-:Y:S01]  /*ef530*/  @P3 STG.E desc[UR60][R24.64], R53 ;  /* 0x0000003518003986 */ /* 0x0009e2000c10193c */
[-C--:B------:R-:W-:Y:S01]  /*ef540*/  ISETP.LT.AND P3, PT, R17, R18.reuse, !P0 ;  /* 0x000000121100720c */ /* 0x080fe20004761270 */
[----:B------:R-:W-:Y:S02]  /*ef550*/  IMAD.WIDE R20, R33, 0x4, R2 ;  /* 0x0000000421147825 */ /* 0x000fe400078e0202 */
[----:B------:R1:W-:Y:S04]  /*ef560*/  @P2 STG.E desc[UR60][R26.64], R69 ;  /* 0x000000451a002986 */ /* 0x0003e8000c10193c */
[----:B------:R-:W-:Y:S01]  /*ef570*/  @P1 STG.E desc[UR60][R28.64], R45 ;  /* 0x0000002d1c001986 */ /* 0x000fe2000c10193c */
[----:B------:R-:W-:Y:S01]  /*ef580*/  ISETP.LT.AND P0, PT, R15, R18, !P0 ;  /* 0x000000120f00720c */ /* 0x000fe20004701270 */
[----:B------:R-:W3:Y:S01]  /*ef590*/  LDC R0, c[0x0][0x248] ;  /* 0x00009200ff007b82 */ /* 0x000ee20000000800 */
[----:B----4-:R-:W-:-:S04]  /*ef5a0*/  IMAD.WIDE R22, R33, 0x4, R4 ;  /* 0x0000000421167825 */ /* 0x010fc800078e0204 */
[----:B------:R-:W-:Y:S01]  /*ef5b0*/  IMAD.WIDE R24, R33, 0x4, R6 ;  /* 0x0000000421187825 */ /* 0x000fe200078e0206 */
[----:B------:R4:W-:Y:S04]  /*ef5c0*/  @P4 STG.E desc[UR60][R20.64], R73 ;  /* 0x0000004914004986 */ /* 0x0009e8000c10193c */
[----:B------:R4:W-:Y:S01]  /*ef5d0*/  @P6 STG.E desc[UR60][R22.64], R65 ;  /* 0x0000004116006986 */ /* 0x0009e2000c10193c */
[-C--:B------:R-:W-:Y:S02]  /*ef5e0*/  ISETP.LT.AND P6, PT, R11, R18.reuse, !P5 ;  /* 0x000000120b00720c */ /* 0x080fe40006fc1270 */
[-C--:B------:R-:W-:Y:S01]  /*ef5f0*/  ISETP.LT.AND P4, PT, R13, R18.reuse, !P5 ;  /* 0x000000120d00720c */ /* 0x080fe20006f81270 */
[----:B------:R4:W-:Y:S01]  /*ef600*/  @P3 STG.E desc[UR60][R24.64], R93 ;  /* 0x0000005d18003986 */ /* 0x0009e2000c10193c */
[----:B------:R-:W-:Y:S01]  /*ef610*/  ISETP.LT.AND P3, PT, R17, R18, !P5 ;  /* 0x000000121100720c */ /* 0x000fe20006f61270 */
[----:B-1----:R-:W-:-:S02]  /*ef620*/  IMAD.IADD R31, R33, 0x1, R10 ;  /* 0x00000001211f7824 */ /* 0x002fc400078e020a */
[----:B------:R-:W-:Y:S01]  /*ef630*/  IMAD.WIDE R26, R33, 0x4, R8 ;  /* 0x00000004211a7825 */ /* 0x000fe200078e0208 */
[----:B------:R-:W1:Y:S03]  /*ef640*/  LDC R10, c[0x0][0x248] ;  /* 0x00009200ff0a7b82 */ /* 0x000e660000000800 */
[----:B----4-:R-:W-:-:S04]  /*ef650*/  IMAD.WIDE R20, R31, 0x4, R2 ;  /* 0x000000041f147825 */ /* 0x010fc800078e0202 */
[----:B------:R-:W-:-:S04]  /*ef660*/  IMAD.WIDE R22, R31, 0x4, R4 ;  /* 0x000000041f167825 */ /* 0x000fc800078e0204 */
[----:B------:R-:W-:Y:S01]  /*ef670*/  IMAD.WIDE R24, R31, 0x4, R6 ;  /* 0x000000041f187825 */ /* 0x000fe200078e0206 */
[----:B------:R-:W-:Y:S04]  /*ef680*/  @P0 STG.E desc[UR60][R26.64], R89 ;  /* 0x000000591a000986 */ /* 0x000fe8000c10193c */
[----:B------:R4:W-:Y:S04]  /*ef690*/  @P6 STG.E desc[UR60][R20.64], R50 ;  /* 0x0000003214006986 */ /* 0x0009e8000c10193c */
[----:B------:R4:W-:Y:S04]  /*ef6a0*/  @P4 STG.E desc[UR60][R22.64], R54 ;  /* 0x0000003616004986 */ /* 0x0009e8000c10193c */
[----:B------:R1:W-:Y:S01]  /*ef6b0*/  @P3 STG.E desc[UR60][R24.64], R70 ;  /* 0x0000004618003986 */ /* 0x0003e2000c10193c */
[----:B--2---:R-:W-:-:S02]  /*ef6c0*/  ISETP.GE.AND P1, PT, R14, R19, PT ;  /* 0x000000130e00720c */ /* 0x004fc40003f26270 */
[-C--:B---3--:R-:W-:Y:S01]  /*ef6d0*/  ISETP.GE.AND P3, PT, R16, R19.reuse, PT ;  /* 0x000000131000720c */ /* 0x088fe20003f66270 */
[----:B------:R-:W2:Y:S04]  /*ef6e0*/  LDL.LU R14, [R1+0x4ae4] ;  /* 0x004ae400010e7983 */ /* 0x000ea80000300800 */
[----:B------:R-:W3:Y:S01]  /*ef6f0*/  LDL.LU R16, [R1+0x4adc] ;  /* 0x004adc0001107983 */ /* 0x000ee20000300800 */
[----:B------:R-:W-:Y:S02]  /*ef700*/  ISETP.GE.AND P2, PT, R30, R19, PT ;  /* 0x000000131e00720c */ /* 0x000fe40003f46270 */
[-C--:B------:R-:W-:Y:S02]  /*ef710*/  ISETP.LT.AND P5, PT, R15, R18.reuse, !P5 ;  /* 0x000000120f00720c */ /* 0x080fe40006fa1270 */
[----:B------:R-:W-:-:S02]  /*ef720*/  ISETP.LT.AND P0, PT, R11, R18, !P2 ;  /* 0x000000120b00720c */ /* 0x000fc40005701270 */
[-C--:B------:R-:W-:Y:S02]  /*ef730*/  ISETP.LT.AND P4, PT, R13, R18.reuse, !P2 ;  /* 0x000000120d00720c */ /* 0x080fe40005781270 */
[----:B------:R-:W-:Y:S02]  /*ef740*/  ISETP.LT.AND P6, PT, R17, R18, !P2 ;  /* 0x000000121100720c */ /* 0x000fe400057c1270 */
[C---:B------:R-:W-:Y:S01]  /*ef750*/  IADD3 R33, R31.reuse, R0, RZ ;  /* 0x000000001f217210 */ /* 0x040fe20007ffe0ff */
[----:B------:R-:W-:Y:S01]  /*ef760*/  IMAD.WIDE R28, R31, 0x4, R8 ;  /* 0x000000041f1c7825 */ /* 0x000fe200078e0208 */
[----:B------:R-:W-:Y:S01]  /*ef770*/  ISETP.LT.AND P2, PT, R15, R18, !P2 ;  /* 0x000000120f00720c */ /* 0x000fe20005741270 */
[----:B------:R-:W3:Y:S02]  /*ef780*/  LDC R0, c[0x0][0x248] ;  /* 0x00009200ff007b82 */ /* 0x000ee40000000800 */
[----:B------:R-:W-:-:S04]  /*ef790*/  IMAD.WIDE R30, R33, 0x4, R2 ;  /* 0x00000004211e7825 */ /* 0x000fc800078e0202 */
[----:B----4-:R-:W-:-:S04]  /*ef7a0*/  IMAD.WIDE R20, R33, 0x4, R4 ;  /* 0x0000000421147825 */ /* 0x010fc800078e0204 */
[----:B------:R-:W-:Y:S01]  /*ef7b0*/  IMAD.WIDE R22, R33, 0x4, R6 ;  /* 0x0000000421167825 */ /* 0x000fe200078e0206 */
[----:B------:R4:W-:Y:S04]  /*ef7c0*/  @P5 STG.E desc[UR60][R28.64], R46 ;  /* 0x0000002e1c005986 */ /* 0x0009e8000c10193c */
[----:B------:R-:W-:Y:S01]  /*ef7d0*/  @P0 STG.E desc[UR60][R30.64], R74 ;  /* 0x0000004a1e000986 */ /* 0x000fe2000c10193c */
[----:B------:R-:W-:-:S03]  /*ef7e0*/  ISETP.LT.AND P5, PT, R11, R18, !P1 ;  /* 0x000000120b00720c */ /* 0x000fc60004fa1270 */
[----:B------:R4:W-:Y:S01]  /*ef7f0*/  @P4 STG.E desc[UR60][R20.64], R66 ;  /* 0x0000004214004986 */ /* 0x0009e2000c10193c */
[----:B------:R-:W-:-:S03]  /*ef800*/  ISETP.LT.AND P0, PT, R13, R18, !P1 ;  /* 0x000000120d00720c */ /* 0x000fc60004f01270 */
[----:B------:R3:W-:Y:S01]  /*ef810*/  @P6 STG.E desc[UR60][R22.64], R94 ;  /* 0x0000005e16006986 */ /* 0x0007e2000c10193c */
[----:B------:R-:W-:Y:S01]  /*ef820*/  ISETP.LT.AND P6, PT, R17, R18, !P1 ;  /* 0x000000121100720c */ /* 0x000fe20004fc1270 */
[C---:B-1----:R-:W-:Y:S02]  /*ef830*/  IMAD.IADD R35, R33.reuse, 0x1, R10 ;  /* 0x0000000121237824 */ /* 0x042fe400078e020a */
[----:B------:R-:W-:-:S04]  /*ef840*/  IMAD.WIDE R24, R33, 0x4, R8 ;  /* 0x0000000421187825 */ /* 0x000fc800078e0208 */
[----:B------:R-:W-:-:S04]  /*ef850*/  IMAD.WIDE R26, R35, 0x4, R2 ;  /* 0x00000004231a7825 */ /* 0x000fc800078e0202 */
[C---:B----4-:R-:W-:Y:S01]  /*ef860*/  IMAD.WIDE R28, R35.reuse, 0x4, R4 ;  /* 0x00000004231c7825 */ /* 0x050fe200078e0204 */
[----:B------:R-:W1:Y:S01]  /*ef870*/  LDC R10, c[0x0][0x248] ;  /* 0x00009200ff0a7b82 */ /* 0x000e620000000800 */
[----:B------:R4:W-:Y:S02]  /*ef880*/  @P2 STG.E desc[UR60][R24.64], R90 ;  /* 0x0000005a18002986 */ /* 0x0009e4000c10193c */
[----:B------:R-:W-:Y:S02]  /*ef890*/  IMAD.WIDE R20, R35, 0x4, R6 ;  /* 0x0000000423147825 */ /* 0x000fe400078e0206 */
[----:B------:R4:W-:Y:S04]  /*ef8a0*/  @P5 STG.E desc[UR60][R26.64], R51 ;  /* 0x000000331a005986 */ /* 0x0009e8000c10193c */
[----:B------:R4:W-:Y:S04]  /*ef8b0*/  @P0 STG.E desc[UR60][R28.64], R55 ;  /* 0x000000371c000986 */ /* 0x0009e8000c10193c */
[----:B------:R1:W-:Y:S01]  /*ef8c0*/  @P6 STG.E desc[UR60][R20.64], R71 ;  /* 0x0000004714006986 */ /* 0x0003e2000c10193c */
[----:B------:R-:W-:-:S02]  /*ef8d0*/  ISETP.LT.AND P1, PT, R15, R18, !P1 ;  /* 0x000000120f00720c */ /* 0x000fc40004f21270 */
[-C--:B------:R-:W-:Y:S02]  /*ef8e0*/  ISETP.LT.AND P2, PT, R11, R18.reuse, !P3 ;  /* 0x000000120b00720c */ /* 0x080fe40005f41270 */
[-C--:B------:R-:W-:Y:S02]  /*ef8f0*/  ISETP.LT.AND P0, PT, R13, R18.reuse, !P3 ;  /* 0x000000120d00720c */ /* 0x080fe40005f01270 */
[----:B------:R-:W-:Y:S02]  /*ef900*/  ISETP.LT.AND P5, PT, R17, R18, !P3 ;  /* 0x000000121100720c */ /* 0x000fe40005fa1270 */
[-C--:B--2---:R-:W-:Y:S02]  /*ef910*/  ISETP.GE.AND P4, PT, R14, R19.reuse, PT ;  /* 0x000000130e00720c */ /* 0x084fe40003f86270 */
[----:B---3--:R-:W-:Y:S01]  /*ef920*/  ISETP.GE.AND P6, PT, R16, R19, PT ;  /* 0x000000131000720c */ /* 0x008fe20003fc6270 */
[----:B------:R-:W2:Y:S04]  /*ef930*/  LDL.LU R14, [R1+0x4ac4] ;  /* 0x004ac400010e7983 */ /* 0x000ea80000300800 */
[----:B------:R-:W3:Y:S04]  /*ef940*/  LDL.LU R32, [R1+0x4ac0] ;  /* 0x004ac00001207983 */ /* 0x000ee80000300800 */
[----:B------:R-:W3:Y:S01]  /*ef950*/  LDL.LU R16, [R1+0x4abc] ;  /* 0x004abc0001107983 */ /* 0x000ee20000300800 */
[C---:B------:R-:W-:Y:S01]  /*ef960*/  IADD3 R31, R35.reuse, R0, RZ ;  /* 0x00000000231f7210 */ /* 0x040fe20007ffe0ff */
[----:B------:R-:W-:Y:S01]  /*ef970*/  IMAD.WIDE R22, R35, 0x4, R8 ;  /* 0x0000000423167825 */ /* 0x000fe200078e0208 */
[----:B------:R-:W1:Y:S03]  /*ef980*/  LDC R0, c[0x0][0x248] ;  /* 0x00009200ff007b82 */ /* 0x000e660000000800 */
[----:B----4-:R-:W-:-:S04]  /*ef990*/  IMAD.WIDE R24, R31, 0x4, R2 ;  /* 0x000000041f187825 */ /* 0x010fc800078e0202 */
[----:B------:R-:W-:-:S04]  /*ef9a0*/  IMAD.WIDE R26, R31, 0x4, R4 ;  /* 0x000000041f1a7825 */ /* 0x000fc800078e0204 */
[----:B------:R-:W-:Y:S01]  /*ef9b0*/  IMAD.WIDE R28, R31, 0x4, R6 ;  /* 0x000000041f1c7825 */ /* 0x000fe200078e0206 */
[----:B------:R4:W-:Y:S04]  /*ef9c0*/  @P1 STG.E desc[UR60][R22.64], R47 ;  /* 0x0000002f16001986 */ /* 0x0009e8000c10193c */
[----:B------:R4:W-:Y:S01]  /*ef9d0*/  @P2 STG.E desc[UR60][R24.64], R75 ;  /* 0x0000004b18002986 */ /* 0x0009e2000c10193c */
[----:B------:R-:W-:-:S03]  /*ef9e0*/  ISETP.LT.AND P3, PT, R15, R18, !P3 ;  /* 0x000000120f00720c */ /* 0x000fc60005f61270 */
[----:B------:R4:W-:Y:S01]  /*ef9f0*/  @P0 STG.E desc[UR60][R26.64], R67 ;  /* 0x000000431a000986 */ /* 0x0009e2000c10193c */
[----:B------:R-:W-:-:S03]  /*efa00*/  ISETP.LT.AND P1, PT, R11, R18, !P4 ;  /* 0x000000120b00720c */ /* 0x000fc60006721270 */
[----:B------:R4:W-:Y:S01]  /*efa10*/  @P5 STG.E desc[UR60][R28.64], R95 ;  /* 0x0000005f1c005986 */ /* 0x0009e2000c10193c */
[-C--:B------:R-:W-:Y:S01]  /*efa20*/  ISETP.LT.AND P5, PT, R13, R18.reuse, !P4 ;  /* 0x000000120d00720c */ /* 0x080fe200067a1270 */
[C---:B-1----:R-:W-:Y:S02]  /*efa30*/  IMAD.IADD R33, R31.reuse, 0x1, R10 ;  /* 0x000000011f217824 */ /* 0x042fe400078e020a */
[----:B------:R-:W-:Y:S01]  /*efa40*/  IMAD.WIDE R20, R31, 0x4, R8 ;  /* 0x000000041f147825 */ /* 0x000fe200078e0208 */
[----:B------:R-:W-:Y:S01]  /*efa50*/  ISETP.LT.AND P2, PT, R17, R18, !P4 ;  /* 0x000000121100720c */ /* 0x000fe20006741270 */
[----:B------:R-:W1:Y:S02]  /*efa60*/  LDC R10, c[0x0][0x248] ;  /* 0x00009200ff0a7b82 */ /* 0x000e640000000800 */
[----:B----4-:R-:W-:-:S04]  /*efa70*/  IMAD.WIDE R22, R33, 0x4, R2 ;  /* 0x0000000421167825 */ /* 0x010fc800078e0202 */
[----:B------:R-:W-:Y:S01]  /*efa80*/  IMAD.WIDE R24, R33, 0x4, R4 ;  /* 0x0000000421187825 */ /* 0x000fe200078e0204 */
[-C--:B------:R-:W-:Y:S01]  /*efa90*/  ISETP.LT.AND P4, PT, R15, R18.reuse, !P4 ;  /* 0x000000120f00720c */ /* 0x080fe20006781270 */
[----:B------:R4:W-:Y:S04]  /*efaa0*/  @P3 STG.E desc[UR60][R20.64], R91 ;  /* 0x0000005b14003986 */ /* 0x0009e8000c10193c */
[----:B------:R4:W-:Y:S01]  /*efab0*/  @P1 STG.E desc[UR60][R22.64], R84 ;  /* 0x0000005416001986 */ /* 0x0009e2000c10193c */
[----:B------:R-:W-:-:S03]  /*efac0*/  ISETP.LT.AND P1, PT, R11, R18, !P6 ;  /* 0x000000120b00720c */ /* 0x000fc60007721270 */
[----:B------:R-:W-:Y:S01]  /*efad0*/  @P5 STG.E desc[UR60][R24.64], R80 ;  /* 0x0000005018005986 */ /* 0x000fe2000c10193c */
[-C--:B------:R-:W-:Y:S02]  /*efae0*/  ISETP.LT.AND P5, PT, R13, R18.reuse, !P6 ;  /* 0x000000120d00720c */ /* 0x080fe400077a1270 */
[----:B------:R-:W-:Y:S02]  /*efaf0*/  ISETP.LT.AND P3, PT, R17, R18, !P6 ;  /* 0x000000121100720c */ /* 0x000fe40007761270 */
[C---:B------:R-:W-:Y:S01]  /*efb00*/  IADD3 R35, R33.reuse, R0, RZ ;  /* 0x0000000021237210 */ /* 0x040fe20007ffe0ff */
[----:B------:R-:W-:-:S04]  /*efb10*/  IMAD.WIDE R26, R33, 0x4, R6 ;  /* 0x00000004211a7825 */ /* 0x000fc800078e0206 */
[----:B------:R-:W-:-:S04]  /*efb20*/  IMAD.WIDE R28, R33, 0x4, R8 ;  /* 0x00000004211c7825 */ /* 0x000fc800078e0208 */
[----:B----4-:R-:W-:-:S04]  /*efb30*/  IMAD.WIDE R20, R35, 0x4, R2 ;  /* 0x0000000423147825 */ /* 0x010fc800078e0202 */
[----:B------:R-:W-:-:S04]  /*efb40*/  IMAD.WIDE R22, R35, 0x4, R4 ;  /* 0x0000000423167825 */ /* 0x000fc800078e0204 */
[----:B------:R-:W-:Y:S01]  /*efb50*/  IMAD.WIDE R30, R35, 0x4, R6 ;  /* 0x00000004231e7825 */ /* 0x000fe200078e0206 */
[----:B------:R-:W-:Y:S04]  /*efb60*/  @P2 STG.E desc[UR60][R26.64], R100 ;  /* 0x000000641a002986 */ /* 0x000fe8000c10193c */
[----:B------:R-:W-:Y:S04]  /*efb70*/  @P4 STG.E desc[UR60][R28.64], R76 ;  /* 0x0000004c1c004986 */ /* 0x000fe8000c10193c */
[----:B------:R-:W-:Y:S01]  /*efb80*/  @P1 STG.E desc[UR60][R20.64], R96 ;  /* 0x0000006014001986 */ /* 0x000fe2000c10193c */
[----:B------:R-:W4:Y:S03]  /*efb90*/  LDC R0, c[0x0][0x248] ;  /* 0x00009200ff007b82 */ /* 0x000f260000000800 */
[----:B------:R-:W-:Y:S04]  /*efba0*/  @P5 STG.E desc[UR60][R22.64], R104 ;  /* 0x0000006816005986 */ /* 0x000fe8000c10193c */
[----:B------:R1:W-:Y:S01]  /*efbb0*/  @P3 STG.E desc[UR60][R30.64], R124 ;  /* 0x0000007c1e003986 */ /* 0x0003e2000c10193c */
[----:B--2---:R-:W-:-:S03]  /*efbc0*/  ISETP.GE.AND P0, PT, R14, R19, PT ;  /* 0x000000130e00720c */ /* 0x004fc60003f06270 */
[----:B------:R-:W2:Y:S01]  /*efbd0*/  LDL.LU R14, [R1+0x4ab4] ;  /* 0x004ab400010e7983 */ /* 0x000ea20000300800 */
[----:B---3--:R-:W-:-:S03]  /*efbe0*/  ISETP.GE.AND P1, PT, R16, R19, PT ;  /* 0x000000131000720c */ /* 0x008fc60003f26270 */
[----:B-1----:R-:W3:Y:S04]  /*efbf0*/  LDL.LU R30, [R1+0x4a9c] ;  /* 0x004a9c00011e7983 */ /* 0x002ee80000300800 */
[----:B------:R-:W3:Y:S01]  /*efc00*/  LDL.LU R16, [R1+0x4a90] ;  /* 0x004a900001107983 */ /* 0x000ee20000300800 */
[----:B------:R-:W-:Y:S01]  /*efc10*/  IMAD.IADD R33, R35, 0x1, R10 ;  /* 0x0000000123217824 */ /* 0x000fe200078e020a */
[-C--:B------:R-:W-:Y:S01]  /*efc20*/  ISETP.LT.AND P6, PT, R15, R18.reuse, !P6 ;  /* 0x000000120f00720c */ /* 0x080fe200077c1270 */
[----:B------:R-:W1:Y:S01]  /*efc30*/  LDC R10, c[0x0][0x248] ;  /* 0x00009200ff0a7b82 */ /* 0x000e620000000800 */
[-C--:B------:R-:W-:Y:S02]  /*efc40*/  ISETP.LT.AND P4, PT, R11, R18.reuse, !P0 ;  /* 0x000000120b00720c */ /* 0x080fe40004781270 */
[----:B------:R-:W-:-:S02]  /*efc50*/  ISETP.LT.AND P3, PT, R13, R18, !P0 ;  /* 0x000000120d00720c */ /* 0x000fc40004761270 */
[-C--:B------:R-:W-:Y:S02]  /*efc60*/  ISETP.LT.AND P5, PT, R17, R18.reuse, !P0 ;  /* 0x000000121100720c */ /* 0x080fe400047a1270 */
[----:B------:R-:W-:Y:S01]  /*efc70*/  ISETP.LT.AND P0, PT, R15, R18, !P0 ;  /* 0x000000120f00720c */ /* 0x000fe20004701270 */
[----:B------:R-:W-:-:S04]  /*efc80*/  IMAD.WIDE R24, R35, 0x4, R8 ;  /* 0x0000000423187825 */ /* 0x000fc800078e0208 */
[----:B------:R-:W-:-:S04]  /*efc90*/  IMAD.WIDE R26, R33, 0x4, R2 ;  /* 0x00000004211a7825 */ /* 0x000fc800078e0202 */
[----:B------:R-:W-:Y:S01]  /*efca0*/  IMAD.WIDE R20, R33, 0x4, R4 ;  /* 0x0000000421147825 */ /* 0x000fe200078e0204 */
[----:B------:R-:W-:-:S03]  /*efcb0*/  ISETP.GE.AND P2, PT, R32, R19, PT ;  /* 0x000000132000720c */ /* 0x000fc60003f46270 */
[----:B------:R-:W-:Y:S01]  /*efcc0*/  IMAD.WIDE R22, R33, 0x4, R6 ;  /* 0x0000000421167825 */ /* 0x000fe200078e0206 */
[----:B------:R4:W-:Y:S04]  /*efcd0*/  @P6 STG.E desc[UR60][R24.64], R120 ;  /* 0x0000007818006986 */ /* 0x0009e8000c10193c */
[----:B------:R4:W-:Y:S01]  /*efce0*/  @P4 STG.E desc[UR60][R26.64], R85 ;  /* 0x000000551a004986 */ /* 0x0009e2000c10193c */
[----:B------:R-:W-:-:S03]  /*efcf0*/  ISETP.LT.AND P6, PT, R11, R18, !P2 ;  /* 0x000000120b00720c */ /* 0x000fc600057c1270 */
[----:B------:R1:W-:Y:S01]  /*efd00*/  @P3 STG.E desc[UR60][R20.64], R81 ;  /* 0x0000005114003986 */ /* 0x0003e2000c10193c */
[----:B------:R-:W-:-:S03]  /*efd10*/  ISETP.LT.AND P4, PT, R13, R18, !P2 ;  /* 0x000000120d00720c */ /* 0x000fc60005781270 */
[----:B------:R1:W-:Y:S01]  /*efd20*/  @P5 STG.E desc[UR60][R22.64], R101 ;  /* 0x0000006516005986 */ /* 0x0003e2000c10193c */
[----:B------:R-:W-:Y:S02]  /*efd30*/  ISETP.LT.AND P5, PT, R17, R18, !P2 ;  /* 0x000000121100720c */ /* 0x000fe400057a1270 */
[C---:B----4-:R-:W-:Y:S01]  /*efd40*/  IADD3 R31, R33.reuse, R0, RZ ;  /* 0x00000000211f7210 */ /* 0x050fe20007ffe0ff */
[----:B------:R-:W-:Y:S01]  /*efd50*/  IMAD.WIDE R24, R33, 0x4, R8 ;  /* 0x0000000421187825 */ /* 0x000fe200078e0208 */
[-C--:B------:R-:W-:Y:S01]  /*efd60*/  ISETP.LT.AND P2, PT, R15, R18.reuse, !P2 ;  /* 0x000000120f00720c */ /* 0x080fe20005741270 */
[----:B------:R-:W4:Y:S03]  /*efd70*/  LDC R0, c[0x0][0x248] ;  /* 0x00009200ff007b82 */ /* 0x000f260000000800 */
[----:B------:R1:W-:Y:S01]  /*efd80*/  @P0 STG.E desc[UR60][R24.64], R77 ;  /* 0x0000004d18000986 */ /* 0x0003e2000c10193c */
[----:B------:R-:W-:Y:S01]  /*efd90*/  ISETP.LT.AND P0, PT, R11, R18, !P1 ;  /* 0x000000120b00720c */ /* 0x000fe20004f01270 */
[----:B------:R-:W-:-:S04]  /*efda0*/  IMAD.WIDE R26, R31, 0x4, R2 ;  /* 0x000000041f1a7825 */ /* 0x000fc800078e0202 */
[C---:B-1----:R-:W-:Y:S02]  /*efdb0*/  IMAD.IADD R33, R31.reuse, 0x1, R10 ;  /* 0x000000011f217824 */ /* 0x042fe400078e020a */
[----:B------:R-:W-:-:S04]  /*efdc0*/  IMAD.WIDE R28, R31, 0x4, R4 ;  /* 0x000000041f1c7825 */ /* 0x000fc800078e0204 */
[----:B------:R-:W-:-:S04]  /*efdd0*/  IMAD.WIDE R20, R31, 0x4, R6 ;  /* 0x000000041f147825 */ /* 0x000fc800078e0206 */
[----:B------:R-:W-:Y:S01]  /*efde0*/  IMAD.WIDE R22, R31, 0x4, R8 ;  /* 0x000000041f167825 */ /* 0x000fe200078e0208 */
[----:B------:R1:W-:Y:S04]  /*efdf0*/  @P6 STG.E desc[UR60][R26.64], R97 ;  /* 0x000000611a006986 */ /* 0x0003e8000c10193c */
[----:B------:R1:W-:Y:S04]  /*efe00*/  @P4 STG.E desc[UR60][R28.64], R105 ;  /* 0x000000691c004986 */ /* 0x0003e8000c10193c */
[----:B------:R1:W-:Y:S01]  /*efe10*/  @P5 STG.E desc[UR60][R20.64], R125 ;  /* 0x0000007d14005986 */ /* 0x0003e2000c10193c */
[----:B------:R-:W-:-:S03]  /*efe20*/  IMAD.WIDE R24, R33, 0x4, R2 ;  /* 0x0000000421187825 */ /* 0x000fc600078e0202 */
[----:B------:R1:W-:Y:S01]  /*efe30*/  @P2 STG.E desc[UR60][R22.64], R121 ;  /* 0x0000007916002986 */ /* 0x0003e2000c10193c */
[----:B------:R-:W1:Y:S03]  /*efe40*/  LDC R10, c[0x0][0x248] ;  /* 0x00009200ff0a7b82 */ /* 0x000e660000000800 */
[----:B------:R1:W-:Y:S01]  /*efe50*/  @P0 STG.E desc[UR60][R24.64], R86 ;  /* 0x0000005618000986 */ /* 0x0003e2000c10193c */
[----:B--2---:R-:W-:-:S03]  /*efe60*/  ISETP.GE.AND P3, PT, R14, R19, PT ;  /* 0x000000130e00720c */ /* 0x004fc60003f66270 */
[----:B------:R-:W2:Y:S01]  /*efe70*/  LDL.LU R14, [R1+0x4a8c] ;  /* 0x004a8c00010e7983 */ /* 0x000ea20000300800 */
[----:B---3--:R-:W-:-:S03]  /*efe80*/  ISETP.GE.AND P0, PT, R16, R19, PT ;  /* 0x000000131000720c */ /* 0x008fc60003f06270 */
[----:B------:R-:W3:Y:S01]  /*efe90*/  LDL.LU R16, [R1+0x4a88] ;  /* 0x004a880001107983 */ /* 0x000ee20000300800 */
[-C--:B------:R-:W-:Y:S02]  /*efea0*/  ISETP.LT.AND P4, PT, R13, R18.reuse, !P1 ;  /* 0x000000120d00720c */ /* 0x080fe40004f81270 */
[-C--:B------:R-:W-:Y:S02]  /*efeb0*/  ISETP.LT.AND P6, PT, R17, R18.reuse, !P1 ;  /* 0x000000121100720c */ /* 0x080fe40004fc1270 */
[-C--:B------:R-:W-:Y:S02]  /*efec0*/  ISETP.LT.AND P1, PT, R15, R18.reuse, !P1 ;  /* 0x000000120f00720c */ /* 0x080fe40004f21270 */
[----:B------:R-:W-:Y:S02]  /*efed0*/  ISETP.LT.AND P2, PT, R11, R18, !P3 ;  /* 0x000000120b00720c */ /* 0x000fe40005f41270 */
[C---:B----4-:R-:W-:Y:S01]  /*efee0*/  IADD3 R31, R33.reuse, R0, RZ ;  /* 0x00000000211f7210 */ /* 0x050fe20007ffe0ff */
[----:B-1----:R-:W-:-:S04]  /*efef0*/  IMAD.WIDE R26, R33, 0x4, R4 ;  /* 0x00000004211a7825 */ /* 0x002fc800078e0204 */
[----:B------:R-:W-:-:S04]  /*eff00*/  IMAD.WIDE R28, R33, 0x4, R6 ;  /* 0x00000004211c7825 */ /* 0x000fc800078e0206 */
[----:B------:R-:W-:-:S04]  /*eff10*/  IMAD.WIDE R20, R33, 0x4, R8 ;  /* 0x0000000421147825 */ /* 0x000fc800078e0208 */
[----:B------:R-:W-:Y:S01]  /*eff20*/  IMAD.WIDE R22, R31, 0x4, R2 ;  /* 0x000000041f167825 */ /* 0x000fe200078e0202 */
[----:B------:R-:W-:Y:S01]  /*eff30*/  ISETP.GE.AND P5, PT, R30, R19, PT ;  /* 0x000000131e00720c */ /* 0x000fe20003fa6270 */
[----:B------:R-:W1:Y:S01]  /*eff40*/  LDC R0, c[0x0][0x248] ;  /* 0x00009200ff007b82 */ /* 0x000e620000000800 */
[----:B------:R4:W-:Y:S01]  /*eff50*/  @P4 STG.E desc[UR60][R26.64], R82 ;  /* 0x000000521a004986 */ /* 0x0009e2000c10193c */
[----:B------:R-:W-:-:S03]  /*eff60*/  ISETP.LT.AND P4, PT, R13, R18, !P3 ;  /* 0x000000120d00720c */ /* 0x000fc60005f81270 */
[----:B------:R4:W-:Y:S01]  /*eff70*/  @P6 STG.E desc[UR60][R28.64], R102 ;  /* 0x000000661c006986 */ /* 0x0009e2000c10193c */
[----:B------:R-:W-:-:S03]  /*eff80*/  ISETP.LT.AND P6, PT, R17, R18, !P3 ;  /* 0x000000121100720c */ /* 0x000fc60005fc1270 */
[----:B------:R4:W-:Y:S01]  /*eff90*/  @P1 STG.E desc[UR60][R20.64], R78 ;  /* 0x0000004e14001986 */ /* 0x0009e2000c10193c */
[-C--:B------:R-:W-:Y:S02]  /*effa0*/  ISETP.LT.AND P3, PT, R15, R18.reuse, !P3 ;  /* 0x000000120f00720c */ /* 0x080fe40005f61270 */
[-C--:B------:R-:W-:Y:S01]  /*effb0*/  ISETP.LT.AND P1, PT, R11, R18.reuse, !P5 ;  /* 0x000000120b00720c */ /* 0x080fe20006f21270 */
[----:B------:R1:W-:Y:S01]  /*effc0*/  @P2 STG.E desc[UR60][R22.64], R98 ;  /* 0x0000006216002986 */ /* 0x0003e2000c10193c */
[----:B------:R-:W-:Y:S01]  /*effd0*/  ISETP.LT.AND P2, PT, R13, R18, !P5 ;  /* 0x000000120d00720c */ /* 0x000fe20006f41270 */
[C---:B------:R-:W-:Y:S02]  /*effe0*/  IMAD.IADD R33, R31.reuse, 0x1, R10 ;  /* 0x000000011f217824 */ /* 0x040fe400078e020a */
[----:B------:R-:W-:-:S04]  /*efff0*/  IMAD.WIDE R24, R31, 0x4, R4 ;  /* 0x000000041f187825 */ /* 0x000fc800078e0204 */
[----:B----4-:R-:W-:-:S04]  /*f0000*/  IMAD.WIDE R26, R31, 0x4, R6 ;  /* 0x000000041f1a7825 */ /* 0x010fc800078e0206 */
[----:B------:R-:W-:-:S04]  /*f0010*/  IMAD.WIDE R28, R31, 0x4, R8 ;  /* 0x000000041f1c7825 */ /* 0x000fc800078e0208 */
[----:B------:R-:W-:-:S04]  /*f0020*/  IMAD.WIDE R30, R33, 0x4, R2 ;  /* 0x00000004211e7825 */ /* 0x000fc800078e0202 */
[----:B------:R-:W-:Y:S01]  /*f0030*/  IMAD.WIDE R20, R33, 0x4, R4 ;  /* 0x0000000421147825 */ /* 0x000fe200078e0204 */
[----:B------:R4:W-:Y:S04]  /*f0040*/  @P4 STG.E desc[UR60][R24.64], R106 ;  /* 0x0000006a18004986 */ /* 0x0009e8000c10193c */
[----:B------:R4:W-:Y:S04]  /*f0050*/  @P6 STG.E desc[UR60][R26.64], R126 ;  /* 0x0000007e1a006986 */ /* 0x0009e8000c10193c */
[----:B------:R4:W-:Y:S01]  /*f0060*/  @P3 STG.E desc[UR60][R28.64], R122 ;  /* 0x0000007a1c003986 */ /* 0x0009e2000c10193c */
[----:B------:R-:W4:Y:S03]  /*f0070*/  LDC R10, c[0x0][0x248] ;  /* 0x00009200ff0a7b82 */ /* 0x000f260000000800 */
[----:B------:R4:W-:Y:S04]  /*f0080*/  @P1 STG.E desc[UR60][R30.64], R87 ;  /* 0x000000571e001986 */ /* 0x0009e8000c10193c */
        /* <DEDUP_REMOVED lines=9> */
[C---:B-1----:R-:W-:Y:S01]  /*f0120*/  IADD3 R35, R33.reuse, R0, RZ ;  /* 0x0000000021237210 */ /* 0x042fe20007ffe0ff */
[----:B------:R-:W-:-:S04]  /*f0130*/  IMAD.WIDE R22, R33, 0x4, R6 ;  /* 0x0000000421167825 */ /* 0x000fc800078e0206 */
[----:B----4-:R-:W-:-:S04]  /*f0140*/  IMAD.WIDE R24, R33, 0x4, R8 ;  /* 0x0000000421187825 */ /* 0x010fc800078e0208 */
[----:B------:R-:W-:-:S04]  /*f0150*/  IMAD.WIDE R26, R35, 0x4, R2 ;  /* 0x00000004231a7825 */ /* 0x000fc800078e0202 */
[----:B------:R-:W-:Y:S01]  /*f0160*/  IMAD.WIDE R28, R35, 0x4, R4 ;  /* 0x00000004231c7825 */ /* 0x000fe200078e0204 */
[----:B------:R-:W4:Y:S01]  /*f0170*/  LDL.LU R32, [R1+0x4a64] ;  /* 0x004a640001207983 */ /* 0x000f220000300800 */
[----:B------:R-:W1:Y:S03]  /*f0180*/  LDC R0, c[0x0][0x248] ;  /* 0x00009200ff007b82 */ /* 0x000e660000000800 */
[----:B------:R1:W-:Y:S04]  /*f0190*/  @P4 STG.E desc[UR60][R22.64], R103 ;  /* 0x0000006716004986 */ /* 0x0003e8000c10193c */
[----:B------:R1:W-:Y:S01]  /*f01a0*/  @P5 STG.E desc[UR60][R24.64], R79 ;  /* 0x0000004f18005986 */ /* 0x0003e2000c10193c */
[----:B------:R-:W-:-:S03]  /*f01b0*/  ISETP.LT.AND P4, PT, R17, R18, !P0 ;  /* 0x000000121100720c */ /* 0x000fc60004781270 */
[----:B------:R1:W-:Y:S01]  /*f01c0*/  @P3 STG.E desc[UR60][R26.64], R99 ;  /* 0x000000631a003986 */ /* 0x0003e2000c10193c */
[----:B------:R-:W-:-:S03]  /*f01d0*/  ISETP.LT.AND P0, PT, R15, R18, !P0 ;  /* 0x000000120f00720c */ /* 0x000fc60004701270 */
[----:B------:R1:W-:Y:S01]  /*f01e0*/  @P1 STG.E desc[UR60][R28.64], R107 ;  /* 0x0000006b1c001986 */ /* 0x0003e2000c10193c */
[-C--:B------:R-:W-:Y:S02]  /*f01f0*/  ISETP.LT.AND P1, PT, R11, R18.reuse, !P6 ;  /* 0x000000120b00720c */ /* 0x080fe40007721270 */
[-C--:B------:R-:W-:Y:S02]  /*f0200*/  ISETP.LT.AND P3, PT, R13, R18.reuse, !P6 ;  /* 0x000000120d00720c */ /* 0x080fe40007761270 */
[----:B------:R-:W-:Y:S01]  /*f0210*/  ISETP.LT.AND P5, PT, R17, R18, !P6 ;  /* 0x000000121100720c */ /* 0x000fe200077a1270 */
[C---:B------:R-:W-:Y:S02]  /*f0220*/  IMAD.IADD R31, R35.reuse, 0x1, R10 ;  /* 0x00000001231f7824 */ /* 0x040fe400078e020a */
[----:B------:R-:W-:-:S04]  /*f0230*/  IMAD.WIDE R20, R35, 0x4, R6 ;  /* 0x0000000423147825 */ /* 0x000fc800078e0206 */
[----:B-1----:R-:W-:-:S04]  /*f0240*/  IMAD.WIDE R22, R35, 0x4, R8 ;  /* 0x0000000423167825 */ /* 0x002fc800078e0208 */
[----:B------:R-:W-:-:S04]  /*f0250*/  IMAD.WIDE R24, R31, 0x4, R2 ;  /* 0x000000041f187825 */ /* 0x000fc800078e0202 */
[C---:B------:R-:W-:Y:S01]  /*f0260*/  IMAD.WIDE R26, R31.reuse, 0x4, R4 ;  /* 0x000000041f1a7825 */ /* 0x040fe200078e0204 */
[----:B------:R-:W1:Y:S01]  /*f0270*/  LDC R10, c[0x0][0x248] ;  /* 0x00009200ff0a7b82 */ /* 0x000e620000000800 */
[----:B------:R3:W-:Y:S02]  /*f0280*/  @P4 STG.E desc[UR60][R20.64], R127 ;  /* 0x0000007f14004986 */ /* 0x0007e4000c10193c */
[----:B------:R-:W-:Y:S02]  /*f0290*/  IMAD.WIDE R28, R31, 0x4, R6 ;  /* 0x000000041f1c7825 */ /* 0x000fe400078e0206 */
[----:B------:R3:W-:Y:S04]  /*f02a0*/  @P0 STG.E desc[UR60][R22.64], R123 ;  /* 0x0000007b16000986 */ /* 0x0007e8000c10193c */
[----:B------:R1:W-:Y:S04]  /*f02b0*/  @P1 STG.E desc[UR60][R24.64], R112 ;  /* 0x0000007018001986 */ /* 0x0003e8000c10193c */
[----:B------:R1:W-:Y:S04]  /*f02c0*/  @P3 STG.E desc[UR60][R26.64], R116 ;  /* 0x000000741a003986 */ /* 0x0003e8000c10193c */
[----:B------:R1:W-:Y:S01]  /*f02d0*/  @P5 STG.E desc[UR60][R28.64], R132 ;  /* 0x000000841c005986 */ /* 0x0003e2000c10193c */
[----:B------:R-:W-:-:S02]  /*f02e0*/  ISETP.LT.AND P6, PT, R15, R18, !P6 ;  /* 0x000000120f00720c */ /* 0x000fc400077c1270 */
[----:B------:R-:W-:Y:S02]  /*f02f0*/  ISETP.LT.AND P0, PT, R11, R18, !P2 ;  /* 0x000000120b00720c */ /* 0x000fe40005701270 */
[-C--:B--2---:R-:W-:Y:S02]  /*f0300*/  ISETP.GE.AND P4, PT, R14, R19.reuse, PT ;  /* 0x000000130e00720c */ /* 0x084fe40003f86270 */
[----:B------:R-:W2:Y:S01]  /*f0310*/  LDL.LU R14, [R1+0x4a5c] ;  /* 0x004a5c00010e7983 */ /* 0x000ea20000300800 */
[----:B---3--:R-:W-:-:S03]  /*f0320*/  ISETP.GE.AND P5, PT, R16, R19, PT ;  /* 0x000000131000720c */ /* 0x008fc60003fa6270 */
[----:B------:R-:W3:Y:S01]  /*f0330*/  LDL.LU R16, [R1+0x4a44] ;  /* 0x004a440001107983 */ /* 0x000ee20000300800 */
[C---:B------:R-:W-:Y:S01]  /*f0340*/  IADD3 R33, R31.reuse, R0, RZ ;  /* 0x000000001f217210 */ /* 0x040fe20007ffe0ff */
[----:B------:R-:W-:Y:S01]  /*f0350*/  IMAD.WIDE R20, R31, 0x4, R8 ;  /* 0x000000041f147825 */ /* 0x000fe200078e0208 */
[----:B------:R-:W4:Y:S03]  /*f0360*/  LDC R0, c[0x0][0x248] ;  /* 0x00009200ff007b82 */ /* 0x000f260000000800 */
[----:B------:R-:W-:Y:S01]  /*f0370*/  IMAD.WIDE R22, R33, 0x4, R2 ;  /* 0x0000000421167825 */ /* 0x000fe200078e0202 */
[-C--:B------:R-:W-:Y:S02]  /*f0380*/  ISETP.LT.AND P1, PT, R13, R18.reuse, !P2 ;  /* 0x000000120d00720c */ /* 0x080fe40005721270 */
[-C--:B------:R-:W-:Y:S01]  /*f0390*/  ISETP.LT.AND P3, PT, R17, R18.reuse, !P2 ;  /* 0x000000121100720c */ /* 0x080fe20005761270 */
[----:B------:R1:W-:Y:S01]  /*f03a0*/  @P6 STG.E desc[UR60][R20.64], R108 ;  /* 0x0000006c14006986 */ /* 0x0003e2000c10193c */
[----:B------:R-:W-:-:S03]  /*f03b0*/  ISETP.LT.AND P2, PT, R15, R18, !P2 ;  /* 0x000000120f00720c */ /* 0x000fc60005741270 */
[----:B------:R1:W-:Y:S01]  /*f03c0*/  @P0 STG.E desc[UR60][R22.64], R136 ;  /* 0x0000008816000986 */ /* 0x0003e2000c10193c */
[-C--:B------:R-:W-:Y:S02]  /*f03d0*/  ISETP.LT.AND P0, PT, R11, R18.reuse, !P4 ;  /* 0x000000120b00720c */ /* 0x080fe40006701270 */
[----:B------:R-:W-:Y:S01]  /*f03e0*/  ISETP.LT.AND P6, PT, R13, R18, !P4 ;  /* 0x000000120d00720c */ /* 0x000fe200067c1270 */
[C---:B-1----:R-:W-:Y:S02]  /*f03f0*/  IMAD.IADD R35, R33.reuse, 0x1, R10 ;  /* 0x0000000121237824 */ /* 0x042fe400078e020a */
[----:B------:R-:W-:-:S04]  /*f0400*/  IMAD.WIDE R24, R33, 0x4, R4 ;  /* 0x0000000421187825 */ /* 0x000fc800078e0204 */
[----:B------:R-:W-:-:S04]  /*f0410*/  IMAD.WIDE R26, R33, 0x4, R6 ;  /* 0x00000004211a7825 */ /* 0x000fc800078e0206 */
[----:B------:R-:W-:Y:S01]  /*f0420*/  IMAD.WIDE R28, R33, 0x4, R8 ;  /* 0x00000004211c7825 */ /* 0x000fe200078e0208 */
[----:B------:R-:W1:Y:S03]  /*f0430*/  LDC R10, c[0x0][0x248] ;  /* 0x00009200ff0a7b82 */ /* 0x000e660000000800 */
[----:B------:R-:W-:-:S04]  /*f0440*/  IMAD.WIDE R20, R35, 0x4, R2 ;  /* 0x0000000423147825 */ /* 0x000fc800078e0202 */
[----:B------:R-:W-:Y:S01]  /*f0450*/  IMAD.WIDE R22, R35, 0x4, R4 ;  /* 0x0000000423167825 */ /* 0x000fe200078e0204 */
[----:B------:R4:W-:Y:S04]  /*f0460*/  @P1 STG.E desc[UR60][R24.64], R128 ;  /* 0x0000008018001986 */ /* 0x0009e8000c10193c */
[----:B------:R4:W-:Y:S01]  /*f0470*/  @P3 STG.E desc[UR60][R26.64], R164 ;  /* 0x000000a41a003986 */ /* 0x0009e2000c10193c */
[----:B------:R-:W-:-:S03]  /*f0480*/  ISETP.LT.AND P1, PT, R17, R18, !P4 ;  /* 0x000000121100720c */ /* 0x000fc60006721270 */
[----:B------:R-:W-:Y:S01]  /*f0490*/  @P2 STG.E desc[UR60][R28.64], R160 ;  /* 0x000000a01c002986 */ /* 0x000fe2000c10193c */
[----:B------:R-:W-:-:S03]  /*f04a0*/  ISETP.LT.AND P4, PT, R15, R18, !P4 ;  /* 0x000000120f00720c */ /* 0x000fc60006781270 */
[----:B------:R4:W-:Y:S01]  /*f04b0*/  @P0 STG.E desc[UR60][R20.64], R113 ;  /* 0x0000007114000986 */ /* 0x0009e2000c10193c */
[----:B------:R-:W-:-:S03]  /*f04c0*/  ISETP.LT.AND P3, PT, R11, R18, !P5 ;  /* 0x000000120b00720c */ /* 0x000fc60006f61270 */
[----:B------:R3:W-:Y:S01]  /*f04d0*/  @P6 STG.E desc[UR60][R22.64], R117 ;  /* 0x0000007516006986 */ /* 0x0007e2000c10193c */
[----:B------:R-:W-:Y:S02]  /*f04e0*/  ISETP.LT.AND P6, PT, R13, R18, !P5 ;  /* 0x000000120d00720c */ /* 0x000fe40006fc1270 */
[C---:B----4-:R-:W-:Y:S01]  /*f04f0*/  IADD3 R33, R35.reuse, R0, RZ ;  /* 0x0000000023217210 */ /* 0x050fe20007ffe0ff */
[----:B------:R-:W-:-:S04]  /*f0500*/  IMAD.WIDE R30, R35, 0x4, R6 ;  /* 0x00000004231e7825 */ /* 0x000fc800078e0206 */
[----:B------:R-:W-:-:S04]  /*f0510*/  IMAD.WIDE R24, R35, 0x4, R8 ;  /* 0x0000000423187825 */ /* 0x000fc800078e0208 */
[C---:B------:R-:W-:Y:S01]  /*f0520*/  IMAD.WIDE R26, R33.reuse, 0x4, R2 ;  /* 0x00000004211a7825 */ /* 0x040fe200078e0202 */
[----:B------:R-:W-:Y:S01]  /*f0530*/  ISETP.GE.AND P2, PT, R32, R19, PT ;  /* 0x000000132000720c */ /* 0x000fe20003f46270 */
[----:B------:R-:W4:Y:S01]  /*f0540*/  LDC R0, c[0x0][0x248] ;  /* 0x00009200ff007b82 */ /* 0x000f220000000800 */
[----:B------:R1:W-:Y:S01]  /*f0550*/  @P1 STG.E desc[UR60][R30.64], R133 ;  /* 0x000000851e001986 */ /* 0x0003e2000c10193c */
[----:B------:R-:W-:-:S03]  /*f0560*/  IMAD.WIDE R20, R33, 0x4, R4 ;  /* 0x0000000421147825 */ /* 0x000fc600078e0204 */
[----:B------:R1:W-:Y:S04]  /*f0570*/  @P4 STG.E desc[UR60][R24.64], R109 ;  /* 0x0000006d18004986 */ /* 0x0003e8000c10193c */
[----:B------:R1:W-:Y:S04]  /*f0580*/  @P3 STG.E desc[UR60][R26.64], R137 ;  /* 0x000000891a003986 */ /* 0x0003e8000c10193c */
[----:B------:R1:W-:Y:S01]  /*f0590*/  @P6 STG.E desc[UR60][R20.64], R129 ;  /* 0x0000008114006986 */ /* 0x0003e2000c10193c */
[----:B--2---:R-:W-:-:S03]  /*f05a0*/  ISETP.GE.AND P0, PT, R14, R19, PT ;  /* 0x000000130e00720c */ /* 0x004fc60003f06270 */
[----:B------:R-:W2:Y:S01]  /*f05b0*/  LDL.LU R14, [R1+0x4a40] ;  /* 0x004a4000010e7983 */ /* 0x000ea20000300800 */
[----:B---3--:R-:W-:-:S03]  /*f05c0*/  ISETP.GE.AND P6, PT, R16, R19, PT ;  /* 0x000000131000720c */ /* 0x008fc60003fc6270 */
[----:B------:R-:W3:Y:S01]  /*f05d0*/  LDL.LU R16, [R1+0x4a2c] ;  /* 0x004a2c0001107983 */ /* 0x000ee20000300800 */
[-C--:B------:R-:W-:Y:S01]  /*f05e0*/  ISETP.LT.AND P1, PT, R17, R18.reuse, !P5 ;  /* 0x000000121100720c */ /* 0x080fe20006f21270 */
[----:B------:R-:W-:Y:S01]  /*f05f0*/  IMAD.WIDE R22, R33, 0x4, R6 ;  /* 0x0000000421167825 */ /* 0x000fe200078e0206 */
[-C--:B------:R-:W-:Y:S02]  /*f0600*/  ISETP.LT.AND P5, PT, R15, R18.reuse, !P5 ;  /* 0x000000120f00720c */ /* 0x080fe40006fa1270 */
[-C--:B------:R-:W-:Y:S02]  /*f0610*/  ISETP.LT.AND P4, PT, R11, R18.reuse, !P2 ;  /* 0x000000120b00720c */ /* 0x080fe40005781270 */
[-C--:B------:R-:W-:Y:S01]  /*f0620*/  ISETP.LT.AND P3, PT, R13, R18.reuse, !P2 ;  /* 0x000000120d00720c */ /* 0x080fe20005761270 */
[C---:B-1----:R-:W-:Y:S02]  /*f0630*/  IMAD.IADD R31, R33.reuse, 0x1, R10 ;  /* 0x00000001211f7824 */ /* 0x042fe400078e020a */
[----:B------:R-:W-:Y:S01]  /*f0640*/  IMAD.WIDE R24, R33, 0x4, R8 ;  /* 0x0000000421187825 */ /* 0x000fe200078e0208 */
[----:B------:R-:W2:Y:S04]  /*f0650*/  LDL.LU R34, [R1+0x4a28] ;  /* 0x004a280001227983 */ /* 0x000ea80000300800 */
[----:B------:R1:W-:Y:S01]  /*f0660*/  @P1 STG.E desc[UR60][R22.64], R165 ;  /* 0x000000a516001986 */ /* 0x0003e2000c10193c */
[----:B------:R-:W-:-:S02]  /*f0670*/  ISETP.LT.AND P1, PT, R17, R18, !P2 ;  /* 0x000000121100720c */ /* 0x000fc40005721270 */
[----:B------:R-:W-:Y:S01]  /*f0680*/  ISETP.LT.AND P2, PT, R15, R18, !P2 ;  /* 0x000000120f00720c */ /* 0x000fe20005741270 */
[----:B------:R-:W-:-:S04]  /*f0690*/  IMAD.WIDE R26, R31, 0x4, R2 ;  /* 0x000000041f1a7825 */ /* 0x000fc800078e0202 */
[----:B------:R-:W-:-:S04]  /*f06a0*/  IMAD.WIDE R28, R31, 0x4, R4 ;  /* 0x000000041f1c7825 */ /* 0x000fc800078e0204 */
[C---:B------:R-:W-:Y:S01]  /*f06b0*/  IMAD.WIDE R20, R31.reuse, 0x4, R6 ;  /* 0x000000041f147825 */ /* 0x040fe200078e0206 */
[----:B------:R4:W-:Y:S04]  /*f06c0*/  @P5 STG.E desc[UR60][R24.64], R161 ;  /* 0x000000a118005986 */ /* 0x0009e8000c10193c */
[----:B------:R4:W-:Y:S04]  /*f06d0*/  @P4 STG.E desc[UR60][R26.64], R114 ;  /* 0x000000721a004986 */ /* 0x0009e8000c10193c */
[----:B------:R4:W-:Y:S04]  /*f06e0*/  @P3 STG.E desc[UR60][R28.64], R118 ;  /* 0x000000761c003986 */ /* 0x0009e8000c10193c */
[----:B------:R-:W2:Y:S01]  /*f06f0*/  LDL.LU R32, [R1+0x4a18] ;  /* 0x004a180001207983 */ /* 0x000ea20000300800 */
[----:B------:R-:W3:Y:S01]  /*f0700*/  LDC R10, c[0x0][0x248] ;  /* 0x00009200ff0a7b82 */ /* 0x000ee20000000800 */
[----:B-1----:R-:W-:-:S02]  /*f0710*/  IMAD.WIDE R22, R31, 0x4, R8 ;  /* 0x000000041f167825 */ /* 0x002fc400078e0208 */
[----:B------:R1:W-:Y:S04]  /*f0720*/  @P1 STG.E desc[UR60][R20.64], R134 ;  /* 0x0000008614001986 */ /* 0x0003e8000c10193c */
[----:B------:R1:W-:Y:S01]  /*f0730*/  @P2 STG.E desc[UR60][R22.64], R110 ;  /* 0x0000006e16002986 */ /* 0x0003e2000c10193c */
[-C--:B------:R-:W-:Y:S02]  /*f0740*/  ISETP.LT.AND P4, PT, R11, R18.reuse, !P0 ;  /* 0x000000120b00720c */ /* 0x080fe40004781270 */
[-C--:B------:R-:W-:Y:S02]  /*f0750*/  ISETP.LT.AND P5, PT, R13, R18.reuse, !P0 ;  /* 0x000000120d00720c */ /* 0x080fe400047a1270 */
[----:B------:R-:W-:Y:S02]  /*f0760*/  ISETP.LT.AND P3, PT, R17, R18, !P0 ;  /* 0x000000121100720c */ /* 0x000fe40004761270 */
[----:B----4-:R-:W-:-:S02]  /*f0770*/  IADD3 R33, R31, R0, RZ ;  /* 0x000000001f217210 */ /* 0x010fc40007ffe0ff */
[----:B------:R-:W4:Y:S03]  /*f0780*/  LDC R0, c[0x0][0x248] ;  /* 0x00009200ff007b82 */ /* 0x000f260000000800 */
[----:B------:R-:W-:-:S04]  /*f0790*/  IMAD.WIDE R24, R33, 0x4, R2 ;  /* 0x0000000421187825 */ /* 0x000fc800078e0202 */
[----:B------:R-:W-:-:S04]  /*f07a0*/  IMAD.WIDE R26, R33, 0x4, R4 ;  /* 0x00000004211a7825 */ /* 0x000fc800078e0204 */
[----:B------:R-:W-:Y:S01]  /*f07b0*/  IMAD.WIDE R28, R33, 0x4, R6 ;  /* 0x00000004211c7825 */ /* 0x000fe200078e0206 */
[----:B------:R-:W-:Y:S01]  /*f07c0*/  ISETP.LT.AND P0, PT, R15, R18, !P0 ;  /* 0x000000120f00720c */ /* 0x000fe20004701270 */
[----:B------:R1:W-:Y:S01]  /*f07d0*/  @P4 STG.E desc[UR60][R24.64], R138 ;  /* 0x0000008a18004986 */ /* 0x0003e2000c10193c */
[----:B---3--:R-:W-:-:S03]  /*f07e0*/  ISETP.GE.AND P2, PT, R16, R19, PT ;  /* 0x000000131000720c */ /* 0x008fc60003f46270 */
[----:B------:R-:W3:Y:S04]  /*f07f0*/  LDL.LU R16, [R1+0x4a14] ;  /* 0x004a140001107983 */ /* 0x000ee80000300800 */
[----:B------:R4:W-:Y:S01]  /*f0800*/  @P5 STG.E desc[UR60][R26.64], R130 ;  /* 0x000000821a005986 */ /* 0x0009e2000c10193c */
[----:B------:R-:W-:-:S03]  /*f0810*/  ISETP.LT.AND P4, PT, R11, R18, !P6 ;  /* 0x000000120b00720c */ /* 0x000fc60007781270 */
[----:B------:R4:W-:Y:S01]  /*f0820*/  @P3 STG.E desc[UR60][R28.64], R166 ;  /* 0x000000a61c003986 */ /* 0x0009e2000c10193c */
[-C--:B------:R-:W-:Y:S02]  /*f0830*/  ISETP.LT.AND P5, PT, R13, R18.reuse, !P6 ;  /* 0x000000120d00720c */ /* 0x080fe400077a1270 */
[----:B------:R-:W-:Y:S01]  /*f0840*/  ISETP.LT.AND P3, PT, R17, R18, !P6 ;  /* 0x000000121100720c */ /* 0x000fe20007761270 */
[C---:B------:R-:W-:Y:S01]  /*f0850*/  IMAD.IADD R31, R33.reuse, 0x1, R10 ;  /* 0x00000001211f7824 */ /* 0x040fe200078e020a */
[----:B--2---:R-:W-:Y:S01]  /*f0860*/  ISETP.GE.AND P1, PT, R14, R19, PT ;  /* 0x000000130e00720c */ /* 0x004fe20003f26270 */
[----:B-1----:R-:W-:Y:S01]  /*f0870*/  IMAD.WIDE R20, R33, 0x4, R8 ;  /* 0x0000000421147825 */ /* 0x002fe200078e0208 */
[----:B------:R-:W1:Y:S03]  /*f0880*/  LDC R14, c[0x0][0x248] ;  /* 0x00009200ff0e7b82 */ /* 0x000e660000000800 */
[----:B------:R-:W-:-:S04]  /*f0890*/  IMAD.WIDE R22, R31, 0x4, R2 ;  /* 0x000000041f167825 */ /* 0x000fc800078e0202 */
[----:B------:R-:W-:-:S04]  /*f08a0*/  IMAD.WIDE R24, R31, 0x4, R4 ;  /* 0x000000041f187825 */ /* 0x000fc800078e0204 */
[----:B----4-:R-:W-:Y:S01]  /*f08b0*/  IMAD.WIDE R26, R31, 0x4, R6 ;  /* 0x000000041f1a7825 */ /* 0x010fe200078e0206 */
[----:B------:R2:W-:Y:S01]  /*f08c0*/  @P0 STG.E desc[UR60][R20.64], R162 ;  /* 0x000000a214000986 */ /* 0x0005e2000c10193c */
[----:B------:R-:W-:-:S03]  /*f08d0*/  ISETP.LT.AND P6, PT, R15, R18, !P6 ;  /* 0x000000120f00720c */ /* 0x000fc600077c1270 */
[----:B------:R4:W-:Y:S01]  /*f08e0*/  @P4 STG.E desc[UR60][R22.64], R115 ;  /* 0x0000007316004986 */ /* 0x0009e2000c10193c */
[----:B------:R-:W-:-:S03]  /*f08f0*/  ISETP.LT.AND P0, PT, R11, R18, !P1 ;  /* 0x000000120b00720c */ /* 0x000fc60004f01270 */
[----:B------:R1:W-:Y:S01]  /*f0900*/  @P5 STG.E desc[UR60][R24.64], R119 ;  /* 0x0000007718005986 */ /* 0x0003e2000c10193c */
[----:B------:R-:W-:-:S03]  /*f0910*/  ISETP.LT.AND P4, PT, R13, R18, !P1 ;  /* 0x000000120d00720c */ /* 0x000fc60004f81270 */
[----:B------:R1:W-:Y:S01]  /*f0920*/  @P3 STG.E desc[UR60][R26.64], R135 ;  /* 0x000000871a003986 */ /* 0x0003e2000c10193c */
[----:B------:R-:W-:Y:S02]  /*f0930*/  ISETP.LT.AND P3, PT, R17, R18, !P1 ;  /* 0x000000121100720c */ /* 0x000fe40004f61270 */
[C---:B------:R-:W-:Y:S01]  /*f0940*/  IADD3 R33, R31.reuse, R0, RZ ;  /* 0x000000001f217210 */ /* 0x040fe20007ffe0ff */
[----:B------:R-:W-:Y:S01]  /*f0950*/  IMAD.WIDE R28, R31, 0x4, R8 ;  /* 0x000000041f1c7825 */ /* 0x000fe200078e0208 */
[-C--:B------:R-:W-:Y:S02]  /*f0960*/  ISETP.LT.AND P1, PT, R15, R18.reuse, !P1 ;  /* 0x000000120f00720c */ /* 0x080fe40004f21270 */
[----:B------:R-:W-:Y:S01]  /*f0970*/  ISETP.LT.AND P5, PT, R13, R18, !P2 ;  /* 0x000000120d00720c */ /* 0x000fe200057a1270 */
[----:B------:R-:W3:Y:S01]  /*f0980*/  LDC R0, c[0x0][0x248] ;  /* 0x00009200ff007b82 */ /* 0x000ee20000000800 */
[----:B------:R-:W-:-:S04]  /*f0990*/  IMAD.WIDE R30, R33, 0x4, R2 ;  /* 0x00000004211e7825 */ /* 0x000fc800078e0202 */
[----:B--2---:R-:W-:-:S04]  /*f09a0*/  IMAD.WIDE R20, R33, 0x4, R4 ;  /* 0x0000000421147825 */ /* 0x004fc800078e0204 */
[----:B----4-:R-:W-:Y:S01]  /*f09b0*/  IMAD.WIDE R22, R33, 0x4, R6 ;  /* 0x0000000421167825 */ /* 0x010fe200078e0206 */
[----:B------:R-:W-:Y:S04]  /*f09c0*/  @P6 STG.E desc[UR60][R28.64], R111 ;  /* 0x0000006f1c006986 */ /* 0x000fe8000c10193c */
[----:B------:R2:W-:Y:S01]  /*f09d0*/  @P0 STG.E desc[UR60][R30.64], R139 ;  /* 0x0000008b1e000986 */ /* 0x0005e2000c10193c */
[----:B------:R-:W-:-:S03]  /*f09e0*/  ISETP.LT.AND P6, PT, R11, R18, !P2 ;  /* 0x000000120b00720c */ /* 0x000fc600057c1270 */
[----:B------:R4:W-:Y:S04]  /*f09f0*/  @P4 STG.E desc[UR60][R20.64], R131 ;  /* 0x0000008314004986 */ /* 0x0009e8000c10193c */
[----:B------:R3:W-:Y:S01]  /*f0a00*/  @P3 STG.E desc[UR60][R22.64], R167 ;  /* 0x000000a716003986 */ /* 0x0007e2000c10193c */
[----:B------:R-:W-:Y:S01]  /*f0a10*/  ISETP.LT.AND P3, PT, R17, R18, !P2 ;  /* 0x000000121100720c */ /* 0x000fe20005761270 */
[C---:B-1----:R-:W-:Y:S02]  /*f0a20*/  IMAD.IADD R35, R33.reuse, 0x1, R14 ;  /* 0x0000000121237824 */ /* 0x042fe400078e020e */
[----:B------:R-:W-:-:S04]  /*f0a30*/  IMAD.WIDE R24, R33, 0x4, R8 ;  /* 0x0000000421187825 */ /* 0x000fc800078e0208 */
[C---:B------:R-:W-:Y:S01]  /*f0a40*/  IMAD.WIDE R26, R35.reuse, 0x4, R2 ;  /* 0x00000004231a7825 */ /* 0x040fe200078e0202 */
[----:B------:R-:W1:Y:S01]  /*f0a50*/  LDC R10, c[0x0][0x248] ;  /* 0x00009200ff0a7b82 */ /* 0x000e620000000800 */
[----:B--2---:R-:W2:Y:S02]  /*f0a60*/  LDL.LU R30, [R1+0x4a10] ;  /* 0x004a1000011e7983 */ /* 0x004ea40000300800 */
[----:B------:R-:W-:-:S04]  /*f0a70*/  IMAD.WIDE R28, R35, 0x4, R4 ;  /* 0x00000004231c7825 */ /* 0x000fc800078e0204 */
[----:B----4-:R-:W-:Y:S01]  /*f0a80*/  IMAD.WIDE R20, R35, 0x4, R6 ;  /* 0x0000000423147825 */ /* 0x010fe200078e0206 */
[----:B------:R4:W-:Y:S04]  /*f0a90*/  @P1 STG.E desc[UR60][R24.64], R163 ;  /* 0x000000a318001986 */ /* 0x0009e8000c10193c */
[----:B------:R4:W-:Y:S04]  /*f0aa0*/  @P6 STG.E desc[UR60][R26.64], R156 ;  /* 0x0000009c1a006986 */ /* 0x0009e8000c10193c */
[----:B------:R4:W-:Y:S01]  /*f0ab0*/  @P5 STG.E desc[UR60][R28.64], R152 ;  /* 0x000000981c005986 */ /* 0x0009e2000c10193c */
[----:B------:R-:W-:-:S03]  /*f0ac0*/  ISETP.GE.AND P0, PT, R34, R19, PT ;  /* 0x000000132200720c */ /* 0x000fc60003f06270 */
[----:B------:R1:W-:Y:S01]  /*f0ad0*/  @P3 STG.E desc[UR60][R20.64], R172 ;  /* 0x000000ac14003986 */ /* 0x0003e2000c10193c */
[-C--:B------:R-:W-:Y:S01]  /*f0ae0*/  ISETP.LT.AND P2, PT, R15, R18.reuse, !P2 ;  /* 0x000000120f00720c */ /* 0x080fe20005741270 */
[----:B------:R-:W1:Y:S01]  /*f0af0*/  LDC R14, c[0x0][0x248] ;  /* 0x00009200ff0e7b82 */ /* 0x000e620000000800 */
[----:B---3--:R-:W-:Y:S02]  /*f0b00*/  ISETP.GE.AND P3, PT, R16, R19, PT ;  /* 0x000000131000720c */ /* 0x008fe40003f66270 */
[----:B------:R-:W3:Y:S01]  /*f0b10*/  LDL.LU R16, [R1+0x49fc] ;  /* 0x0049fc0001107983 */ /* 0x000ee20000300800 */
[-C--:B------:R-:W-:Y:S02]  /*f0b20*/  ISETP.LT.AND P6, PT, R11, R18.reuse, !P0 ;  /* 0x000000120b00720c */ /* 0x080fe400047c1270 */
[-C--:B------:R-:W-:Y:S02]  /*f0b30*/  ISETP.LT.AND P4, PT, R13, R18.reuse, !P0 ;  /* 0x000000120d00720c */ /* 0x080fe40004781270 */
[----:B------:R-:W-:-:S02]  /*f0b40*/  ISETP.LT.AND P5, PT, R17, R18, !P0 ;  /* 0x000000121100720c */ /* 0x000fc400047a1270 */
[C---:B------:R-:W-:Y:S01]  /*f0b50*/  IADD3 R31, R35.reuse, R0, RZ ;  /* 0x00000000231f7210 */ /* 0x040fe20007ffe0ff */
[----:B------:R-:W-:Y:S01]  /*f0b60*/  IMAD.WIDE R22, R35, 0x4, R8 ;  /* 0x0000000423167825 */ /* 0x000fe200078e0208 */
[----:B------:R-:W-:Y:S02]  /*f0b70*/  ISETP.GE.AND P1, PT, R32, R19, PT ;  /* 0x000000132000720c */ /* 0x000fe40003f26270 */
[----:B------:R-:W-:Y:S01]  /*f0b80*/  ISETP.LT.AND P0, PT, R15, R18, !P0 ;  /* 0x000000120f00720c */ /* 0x000fe20004701270 */
[----:B------:R-:W2:Y:S01]  /*f0b90*/  LDC R0, c[0x0][0x248] ;  /* 0x00009200ff007b82 */ /* 0x000ea20000000800 */
[----:B----4-:R-:W-:-:S04]  /*f0ba0*/  IMAD.WIDE R24, R31, 0x4, R2 ;  /* 0x000000041f187825 */ /* 0x010fc800078e0202 */
[----:B------:R-:W-:-:S04]  /*f0bb0*/  IMAD.WIDE R26, R31, 0x4, R4 ;  /* 0x000000041f1a7825 */ /* 0x000fc800078e0204 */
[----:B------:R-:W-:Y:S01]  /*f0bc0*/  IMAD.WIDE R28, R31, 0x4, R6 ;  /* 0x000000041f1c7825 */ /* 0x000fe200078e0206 */
[----:B------:R4:W-:Y:S04]  /*f0bd0*/  @P2 STG.E desc[UR60][R22.64], R140 ;  /* 0x0000008c16002986 */ /* 0x0009e8000c10193c */
[----:B------:R4:W-:Y:S04]  /*f0be0*/  @P6 STG.E desc[UR60][R24.64], R176 ;  /* 0x000000b018006986 */ /* 0x0009e8000c10193c */
[----:B------:R4:W-:Y:S01]  /*f0bf0*/  @P4 STG.E desc[UR60][R26.64], R168 ;  /* 0x000000a81a004986 */ /* 0x0009e2000c10193c */
[----:B------:R-:W-:-:S03]  /*f0c00*/  ISETP.LT.AND P2, PT, R11, R18, !P1 ;  /* 0x000000120b00720c */ /* 0x000fc60004f41270 */
[----:B------:R4:W-:Y:S01]  /*f0c10*/  @P5 STG.E desc[UR60][R28.64], R192 ;  /* 0x000000c01c005986 */ /* 0x0009e2000c10193c */
[-C--:B------:R-:W-:Y:S02]  /*f0c20*/  ISETP.LT.AND P5, PT, R13, R18.reuse, !P1 ;  /* 0x000000120d00720c */ /* 0x080fe40004fa1270 */
[-C--:B------:R-:W-:Y:S02]  /*f0c30*/  ISETP.LT.AND P4, PT, R17, R18.reuse, !P1 ;  /* 0x000000121100720c */ /* 0x080fe40004f81270 */
[----:B------:R-:W-:Y:S01]  /*f0c40*/  ISETP.LT.AND P1, PT, R15, R18, !P1 ;  /* 0x000000120f00720c */ /* 0x000fe20004f21270 */
[C---:B-1----:R-:W-:Y:S02]  /*f0c50*/  IMAD.IADD R33, R31.reuse, 0x1, R10 ;  /* 0x000000011f217824 */ /* 0x042fe400078e020a */
[----:B------:R-:W-:-:S04]  /*f0c60*/  IMAD.WIDE R20, R31, 0x4, R8 ;  /* 0x000000041f147825 */ /* 0x000fc800078e0208 */
[----:B----4-:R-:W-:-:S04]  /*f0c70*/  IMAD.WIDE R22, R33, 0x4, R2 ;  /* 0x0000000421167825 */ /* 0x010fc800078e0202 */
[----:B------:R-:W-:-:S04]  /*f0c80*/  IMAD.WIDE R24, R33, 0x4, R4 ;  /* 0x0000000421187825 */ /* 0x000fc800078e0204 */
[----:B------:R-:W-:Y:S01]  /*f0c90*/  IMAD.WIDE R26, R33, 0x4, R6 ;  /* 0x00000004211a7825 */ /* 0x000fe200078e0206 */
[----:B------:R-:W4:Y:S04]  /*f0ca0*/  LDL.LU R34, [R1+0x49e0] ;  /* 0x0049e00001227983 */ /* 0x000f280000300800 */
[----:B------:R1:W-:Y:S01]  /*f0cb0*/  @P0 STG.E desc[UR60][R20.64], R188 ;  /* 0x000000bc14000986 */ /* 0x0003e2000c10193c */
[----:B------:R-:W-:Y:S01]  /*f0cc0*/  ISETP.LT.AND P6, PT, R11, R18, !P3 ;  /* 0x000000120b00720c */ /* 0x000fe20005fc1270 */
[C---:B------:R-:W-:Y:S02]  /*f0cd0*/  IMAD.WIDE R28, R33.reuse, 0x4, R8 ;  /* 0x00000004211c7825 */ /* 0x040fe400078e0208 */
[----:B------:R1:W-:Y:S04]  /*f0ce0*/  @P2 STG.E desc[UR60][R22.64], R157 ;  /* 0x0000009d16002986 */ /* 0x0003e8000c10193c */
[----:B------:R1:W-:Y:S04]  /*f0cf0*/  @P5 STG.E desc[UR60][R24.64], R153 ;  /* 0x0000009918005986 */ /* 0x0003e8000c10193c */
[----:B------:R1:W-:Y:S04]  /*f0d00*/  @P4 STG.E desc[UR60][R26.64], R173 ;  /* 0x000000ad1a004986 */ /* 0x0003e8000c10193c */
[----:B------:R1:W-:Y:S04]  /*f0d10*/  @P1 STG.E desc[UR60][R28.64], R141 ;  /* 0x0000008d1c001986 */ /* 0x0003e8000c10193c */
[----:B------:R-:W4:Y:S01]  /*f0d20*/  LDL.LU R32, [R1+0x49dc] ;  /* 0x0049dc0001207983 */ /* 0x000f220000300800 */
[----:B--2---:R-:W-:Y:S01]  /*f0d30*/  IADD3 R35, R33, R0, RZ ;  /* 0x0000000021237210 */ /* 0x004fe20007ffe0ff */
[----:B------:R-:W2:Y:S08]  /*f0d40*/  LDC R10, c[0x0][0x248] ;  /* 0x00009200ff0a7b82 */ /* 0x000eb00000000800 */
[----:B------:R-:W2:Y:S01]  /*f0d50*/  LDC R0, c[0x0][0x248] ;  /* 0x00009200ff007b82 */ /* 0x000ea20000000800 */
[----:B------:R-:W-:Y:S01]  /*f0d60*/  IMAD.IADD R33, R35, 0x1, R14 ;  /* 0x0000000123217824 */ /* 0x000fe200078e020e */
[----:B---3--:R-:W-:-:S02]  /*f0d70*/  ISETP.GE.AND P1, PT, R16, R19, PT ;  /* 0x000000131000720c */ /* 0x008fc40003f26270 */
[----:B------:R-:W3:Y:S04]  /*f0d80*/  LDL.LU R16, [R1+0x49d8] ;  /* 0x0049d80001107983 */ /* 0x000ee80000300800 */
[----:B------:R-:W3:Y:S01]  /*f0d90*/  LDL.LU R14, [R1+0x49d4] ;  /* 0x0049d400010e7983 */ /* 0x000ee20000300800 */
[----:B------:R-:W-:Y:S01]  /*f0da0*/  ISETP.GE.AND P0, PT, R30, R19, PT ;  /* 0x000000131e00720c */ /* 0x000fe20003f06270 */
[----:B------:R-:W-:Y:S01]  /*f0db0*/  IMAD.WIDE R30, R35, 0x4, R2 ;  /* 0x00000004231e7825 */ /* 0x000fe200078e0202 */
[-C--:B------:R-:W-:Y:S02]  /*f0dc0*/  ISETP.LT.AND P5, PT, R13, R18.reuse, !P3 ;  /* 0x000000120d00720c */ /* 0x080fe40005fa1270 */
[-C--:B------:R-:W-:Y:S02]  /*f0dd0*/  ISETP.LT.AND P2, PT, R17, R18.reuse, !P3 ;  /* 0x000000121100720c */ /* 0x080fe40005f41270 */
[-C--:B------:R-:W-:Y:S01]  /*f0de0*/  ISETP.LT.AND P3, PT, R15, R18.reuse, !P3 ;  /* 0x000000120f00720c */ /* 0x080fe20005f61270 */
[----:B------:R2:W-:Y:S01]  /*f0df0*/  @P6 STG.E desc[UR60][R30.64], R177 ;  /* 0x000000b11e006986 */ /* 0x0005e2000c10193c */
[----:B------:R-:W-:-:S02]  /*f0e00*/  ISETP.LT.AND P6, PT, R11, R18, !P0 ;  /* 0x000000120b00720c */ /* 0x000fc400047c1270 */
[----:B------:R-:W-:Y:S01]  /*f0e10*/  ISETP.LT.AND P4, PT, R13, R18, !P0 ;  /* 0x000000120d00720c */ /* 0x000fe20004781270 */
[----:B-1----:R-:W-:-:S04]  /*f0e20*/  IMAD.WIDE R20, R35, 0x4, R4 ;  /* 0x0000000423147825 */ /* 0x002fc800078e0204 */
[----:B------:R-:W-:-:S04]  /*f0e30*/  IMAD.WIDE R22, R35, 0x4, R6 ;  /* 0x0000000423167825 */ /* 0x000fc800078e0206 */
[----:B------:R-:W-:-:S04]  /*f0e40*/  IMAD.WIDE R24, R35, 0x4, R8 ;  /* 0x0000000423187825 */ /* 0x000fc800078e0208 */
[----:B------:R-:W-:-:S04]  /*f0e50*/  IMAD.WIDE R26, R33, 0x4, R2 ;  /* 0x00000004211a7825 */ /* 0x000fc800078e0202 */
[----:B------:R-:W-:Y:S01]  /*f0e60*/  IMAD.WIDE R28, R33, 0x4, R4 ;  /* 0x00000004211c7825 */ /* 0x000fe200078e0204 */
[----:B------:R1:W-:Y:S04]  /*f0e70*/  @P5 STG.E desc[UR60][R20.64], R169 ;  /* 0x000000a914005986 */ /* 0x0003e8000c10193c */
[----:B------:R1:W-:Y:S01]  /*f0e80*/  @P2 STG.E desc[UR60][R22.64], R193 ;  /* 0x000000c116002986 */ /* 0x0003e2000c10193c */
[----:B------:R-:W-:-:S03]  /*f0e90*/  ISETP.LT.AND P5, PT, R17, R18, !P0 ;  /* 0x000000121100720c */ /* 0x000fc600047a1270 */
[----:B------:R1:W-:Y:S01]  /*f0ea0*/  @P3 STG.E desc[UR60][R24.64], R189 ;  /* 0x000000bd18003986 */ /* 0x0003e2000c10193c */
[----:B------:R-:W-:-:S03]  /*f0eb0*/  ISETP.LT.AND P0, PT, R15, R18, !P0 ;  /* 0x000000120f00720c */ /* 0x000fc60004701270 */
[----:B------:R1:W-:Y:S04]  /*f0ec0*/  @P6 STG.E desc[UR60][R26.64], R158 ;  /* 0x0000009e1a006986 */ /* 0x0003e8000c10193c */
[----:B------:R4:W-:Y:S01]  /*f0ed0*/  @P4 STG.E desc[UR60][R28.64], R154 ;  /* 0x0000009a1c004986 */ /* 0x0009e2000c10193c */
[-C--:B------:R-:W-:Y:S02]  /*f0ee0*/  ISETP.LT.AND P6, PT, R11, R18.reuse, !P1 ;  /* 0x000000120b00720c */ /* 0x080fe40004fc1270 */
[-C--:B------:R-:W-:Y:S02]  /*f0ef0*/  ISETP.LT.AND P4, PT, R13, R18.reuse, !P1 ;  /* 0x000000120d00720c */ /* 0x080fe40004f81270 */
[----:B------:R-:W-:Y:S02]  /*f0f00*/  ISETP.LT.AND P3, PT, R17, R18, !P1 ;  /* 0x000000121100720c */ /* 0x000fe40004f61270 */
[C---:B--2---:R-:W-:Y:S01]  /*f0f10*/  IADD3 R31, R33.reuse, R0, RZ ;  /* 0x00000000211f7210 */ /* 0x044fe20007ffe0ff */
[----:B-1----:R-:W-:-:S04]  /*f0f20*/  IMAD.WIDE R20, R33, 0x4, R6 ;  /* 0x0000000421147825 */ /* 0x002fc800078e0206 */
[----:B------:R-:W-:-:S04]  /*f0f30*/  IMAD.WIDE R22, R33, 0x4, R8 ;  /* 0x0000000421167825 */ /* 0x000fc800078e0208 */
[----:B------:R-:W-:-:S04]  /*f0f40*/  IMAD.WIDE R24, R31, 0x4, R2 ;  /* 0x000000041f187825 */ /* 0x000fc800078e0202 */
[----:B------:R-:W-:-:S04]  /*f0f50*/  IMAD.WIDE R26, R31, 0x4, R4 ;  /* 0x000000041f1a7825 */ /* 0x000fc800078e0204 */
[----:B----4-:R-:W-:Y:S01]  /*f0f60*/  IMAD.WIDE R28, R31, 0x4, R6 ;  /* 0x000000041f1c7825 */ /* 0x010fe200078e0206 */
[----:B------:R1:W-:Y:S01]  /*f0f70*/  @P5 STG.E desc[UR60][R20.64], R174 ;  /* 0x000000ae14005986 */ /* 0x0003e2000c10193c */
[----:B------:R-:W-:-:S03]  /*f0f80*/  ISETP.GE.AND P2, PT, R34, R19, PT ;  /* 0x000000132200720c */ /* 0x000fc60003f46270 */
[----:B------:R2:W-:Y:S04]  /*f0f90*/  @P0 STG.E desc[UR60][R22.64], R142 ;  /* 0x0000008e16000986 */ /* 0x0005e8000c10193c */
[----:B------:R4:W-:Y:S04]  /*f0fa0*/  @P6 STG.E desc[UR60][R24.64], R178 ;  /* 0x000000b218006986 */ /* 0x0009e8000c10193c */
[----:B------:R4:W-:Y:S01]  /*f0fb0*/  @P4 STG.E desc[UR60][R26.64], R170 ;  /* 0x000000aa1a004986 */ /* 0x0009e2000c10193c */
[----:B------:R-:W-:-:S03]  /*f0fc0*/  ISETP.LT.AND P5, PT, R15, R18, !P1 ;  /* 0x000000120f00720c */ /* 0x000fc60004fa1270 */
[----:B------:R4:W-:Y:S01]  /*f0fd0*/  @P3 STG.E desc[UR60][R28.64], R194 ;  /* 0x000000c21c003986 */ /* 0x0009e2000c10193c */
[----:B------:R-:W-:Y:S01]  /*f0fe0*/  ISETP.LT.AND P3, PT, R11, R18, !P2 ;  /* 0x000000120b00720c */ /* 0x000fe20005761270 */
[C---:B------:R-:W-:Y:S01]  /*f0ff0*/  IMAD.IADD R33, R31.reuse, 0x1, R10 ;  /* 0x000000011f217824 */ /* 0x040fe200078e020a */
[----:B------:R-:W4:Y:S01]  /*f1000*/  LDC R0, c[0x0][0x248] ;  /* 0x00009200ff007b82 */ /* 0x000f220000000800 */
[----:B-1----:R-:W-:-:S04]  /*f1010*/  IMAD.WIDE R20, R31, 0x4, R8 ;  /* 0x000000041f147825 */ /* 0x002fc800078e0208 */
[----:B--2---:R-:W-:Y:S01]  /*f1020*/  IMAD.WIDE R22, R33, 0x4, R2 ;  /* 0x0000000421167825 */ /* 0x004fe200078e0202 */
[-C--:B---3--:R-:W-:Y:S02]  /*f1030*/  ISETP.GE.AND P0, PT, R16, R19.reuse, PT ;  /* 0x000000131000720c */ /* 0x088fe40003f06270 */
[----:B------:R-:W-:Y:S01]  /*f1040*/  ISETP.LT.AND P4, PT, R13, R18, !P2 ;  /* 0x000000120d00720c */ /* 0x000fe20005781270 */
[----:B------:R-:W2:Y:S04]  /*f1050*/  LDL.LU R16, [R1+0x49d0] ;  /* 0x0049d00001107983 */ /* 0x000ea80000300800 */
[----:B------:R-:W-:Y:S04]  /*f1060*/  @P5 STG.E desc[UR60][R20.64], R190 ;  /* 0x000000be14005986 */ /* 0x000fe8000c10193c */
[----:B------:R-:W-:Y:S01]  /*f1070*/  @P3 STG.E desc[UR60][R22.64], R159 ;  /* 0x0000009f16003986 */ /* 0x000fe2000c10193c */
[----:B------:R-:W-:-:S03]  /*f1080*/  ISETP.GE.AND P3, PT, R14, R19, PT ;  /* 0x000000130e00720c */ /* 0x000fc60003f66270 */
[----:B------:R-:W3:Y:S04]  /*f1090*/  LDL.LU R34, [R1+0x49b8] ;  /* 0x0049b80001227983 */ /* 0x000ee80000300800 */
[----:B------:R-:W3:Y:S01]  /*f10a0*/  LDL.LU R14, [R1+0x49ac] ;  /* 0x0049ac00010e7983 */ /* 0x000ee20000300800 */
[----:B------:R-:W-:Y:S01]  /*f10b0*/  ISETP.LT.AND P6, PT, R17, R18, !P2 ;  /* 0x000000121100720c */ /* 0x000fe200057c1270 */
[C---:B----4-:R-:W-:Y:S01]  /*f10c0*/  IMAD.WIDE R24, R33.reuse, 0x4, R4 ;  /* 0x0000000421187825 */ /* 0x050fe200078e0204 */
[----:B------:R-:W1:Y:S03]  /*f10d0*/  LDC R10, c[0x0][0x248] ;  /* 0x00009200ff0a7b82 */ /* 0x000e660000000800 */
[----:B------:R-:W-:Y:S01]  /*f10e0*/  IMAD.WIDE R26, R33, 0x4, R6 ;  /* 0x00000004211a7825 */ /* 0x000fe200078e0206 */
[----:B------:R-:W-:-:S02]  /*f10f0*/  ISETP.GE.AND P1, PT, R32, R19, PT ;  /* 0x000000132000720c */ /* 0x000fc40003f26270 */
[----:B------:R-:W-:Y:S01]  /*f1100*/  ISETP.LT.AND P2, PT, R15, R18, !P2 ;  /* 0x000000120f00720c */ /* 0x000fe20005741270 */
[----:B------:R4:W-:Y:S01]  /*f1110*/  @P4 STG.E desc[UR60][R24.64], R155 ;  /* 0x0000009b18004986 */ /* 0x0009e2000c10193c */
[----:B------:R-:W-:Y:S02]  /*f1120*/  IADD3 R35, R33, R0, RZ ;  /* 0x0000000021237210 */ /* 0x000fe40007ffe0ff */
[-C--:B------:R-:W-:Y:S02]  /*f1130*/  ISETP.LT.AND P5, PT, R11, R18.reuse, !P1 ;  /* 0x000000120b00720c */ /* 0x080fe40004fa1270 */
[-C--:B------:R-:W-:Y:S01]  /*f1140*/  ISETP.LT.AND P4, PT, R17, R18.reuse, !P1 ;  /* 0x000000121100720c */ /* 0x080fe20004f81270 */
[----:B------:R-:W-:Y:S01]  /*f1150*/  IMAD.WIDE R28, R33, 0x4, R8 ;  /* 0x00000004211c7825 */ /* 0x000fe200078e0208 */
[----:B------:R-:W3:Y:S04]  /*f1160*/  LDS.128 R20, [R12] ;  /* 0x000000000c147984 */ /* 0x000ee80000000c00 */
[----:B------:R4:W-:Y:S01]  /*f1170*/  @P6 STG.E desc[UR60][R26.64], R175 ;  /* 0x000000af1a006986 */ /* 0x0009e2000c10193c */
[----:B------:R-:W-:-:S02]  /*f1180*/  ISETP.LT.AND P6, PT, R13, R18, !P1 ;  /* 0x000000120d00720c */ /* 0x000fc40004fc1270 */
[----:B------:R-:W-:Y:S01]  /*f1190*/  ISETP.LT.AND P1, PT, R15, R18, !P1 ;  /* 0x000000120f00720c */ /* 0x000fe20004f21270 */
[----:B------:R-:W-:-:S04]  /*f11a0*/  IMAD.WIDE R30, R35, 0x4, R2 ;  /* 0x00000004231e7825 */ /* 0x000fc800078e0202 */
[----:B----4-:R-:W-:-:S04]  /*f11b0*/  IMAD.WIDE R24, R35, 0x4, R4 ;  /* 0x0000000423187825 */ /* 0x010fc800078e0204 */
[C---:B------:R-:W-:Y:S01]  /*f11c0*/  IMAD.WIDE R32, R35.reuse, 0x4, R8 ;  /* 0x0000000423207825 */ /* 0x040fe200078e0208 */
[----:B------:R4:W-:Y:S04]  /*f11d0*/  @P2 STG.E desc[UR60][R28.64], R143 ;  /* 0x0000008f1c002986 */ /* 0x0009e8000c10193c */
[----:B------:R4:W-:Y:S01]  /*f11e0*/  @P5 STG.E desc[UR60][R30.64], R179 ;  /* 0x000000b31e005986 */ /* 0x0009e2000c10193c */
[----:B------:R-:W3:Y:S01]  /*f11f0*/  LDC R0, c[0x0][0x248] ;  /* 0x00009200ff007b82 */ /* 0x000ee20000000800 */
[----:B------:R-:W-:Y:S01]  /*f1200*/  IMAD.WIDE R26, R35, 0x4, R6 ;  /* 0x00000004231a7825 */ /* 0x000fe200078e0206 */
[-C--:B------:R-:W-:Y:S01]  /*f1210*/  ISETP.LT.AND P2, PT, R11, R18.reuse, !P0 ;  /* 0x000000120b00720c */ /* 0x080fe20004741270 */
[----:B------:R4:W-:Y:S04]  /*f1220*/  @P6 STG.E desc[UR60][R24.64], R171 ;  /* 0x000000ab18006986 */ /* 0x0009e8000c10193c */
[----:B------:R4:W-:Y:S01]  /*f1230*/  @P4 STG.E desc[UR60][R26.64], R195 ;  /* 0x000000c31a004986 */ /* 0x0009e2000c10193c */
[----:B------:R-:W-:-:S03]  /*f1240*/  ISETP.LT.AND P5, PT, R13, R18, !P0 ;  /* 0x000000120d00720c */ /* 0x000fc600047a1270 */
[----:B------:R3:W-:Y:S01]  /*f1250*/  @P1 STG.E desc[UR60][R32.64], R191 ;  /* 0x000000bf20001986 */ /* 0x0007e2000c10193c */
[-C--:B------:R-:W-:Y:S02]  /*f1260*/  ISETP.LT.AND P1, PT, R17, R18.reuse, !P0 ;  /* 0x000000121100720c */ /* 0x080fe40004721270 */
[----:B------:R-:W-:Y:S01]  /*f1270*/  ISETP.LT.AND P0, PT, R15, R18, !P0 ;  /* 0x000000120f00720c */ /* 0x000fe20004701270 */
[----:B-1----:R-:W-:Y:S02]  /*f1280*/  IMAD.IADD R37, R35, 0x1, R10 ;  /* 0x0000000123257824 */ /* 0x002fe400078e020a */
[----:B------:R-:W1:Y:S02]  /*f1290*/  LDC R10, c[0x0][0x248] ;  /* 0x00009200ff0a7b82 */ /* 0x000e640000000800 */
[----:B----4-:R-:W-:-:S04]  /*f12a0*/  IMAD.WIDE R28, R37, 0x4, R2 ;  /* 0x00000004251c7825 */ /* 0x010fc800078e0202 */
[----:B------:R-:W-:-:S04]  /*f12b0*/  IMAD.WIDE R30, R37, 0x4, R4 ;  /* 0x00000004251e7825 */ /* 0x000fc800078e0204 */
[----:B------:R-:W-:-:S04]  /*f12c0*/  IMAD.WIDE R24, R37, 0x4, R6 ;  /* 0x0000000425187825 */ /* 0x000fc800078e0206 */
[----:B------:R-:W-:Y:S01]  /*f12d0*/  IMAD.WIDE R26, R37, 0x4, R8 ;  /* 0x00000004251a7825 */ /* 0x000fe200078e0208 */
[----:B------:R4:W-:Y:S04]  /*f12e0*/  @P2 STG.E desc[UR60][R28.64], R180 ;  /* 0x000000b41c002986 */ /* 0x0009e8000c10193c */
[----:B------:R1:W-:Y:S04]  /*f12f0*/  @P5 STG.E desc[UR60][R30.64], R184 ;  /* 0x000000b81e005986 */ /* 0x0003e8000c10193c */
[----:B------:R1:W-:Y:S04]  /*f1300*/  @P1 STG.E desc[UR60][R24.64], R200 ;  /* 0x000000c818001986 */ /* 0x0003e8000c10193c */
[----:B------:R1:W-:Y:S01]  /*f1310*/  @P0 STG.E desc[UR60][R26.64], R144 ;  /* 0x000000901a000986 */ /* 0x0003e2000c10193c */
[----:B--2---:R-:W-:-:S03]  /*f1320*/  ISETP.GE.AND P6, PT, R16, R19, PT ;  /* 0x000000131000720c */ /* 0x004fc60003fc6270 */
[----:B------:R-:W2:Y:S04]  /*f1330*/  LDL.LU R16, [R1+0x49a8] ;  /* 0x0049a80001107983 */ /* 0x000ea80000300800 */
[----:B------:R-:W2:Y:S01]  /*f1340*/  LDL.LU R12, [R1+0x499c] ;  /* 0x00499c00010c7983 */ /* 0x000ea20000300800 */
[----:B---3--:R-:W-:-:S03]  /*f1350*/  ISETP.GE.AND P0, PT, R14, R19, PT ;  /* 0x000000130e00720c */ /* 0x008fc60003f06270 */
[----:B------:R-:W3:Y:S01]  /*f1360*/  LDL.LU R14, [R1+0x4998] ;  /* 0x00499800010e7983 */ /* 0x000ee20000300800 */
[-C--:B------:R-:W-:Y:S02]  /*f1370*/  ISETP.LT.AND P4, PT, R11, R18.reuse, !P3 ;  /* 0x000000120b00720c */ /* 0x080fe40005f81270 */
[----:B------:R-:W-:Y:S02]  /*f1380*/  ISETP.LT.AND P2, PT, R13, R18, !P3 ;  /* 0x000000120d00720c */ /* 0x000fe40005f41270 */
[----:B------:R-:W-:Y:S02]  /*f1390*/  IADD3 R35, R37, R0, RZ ;  /* 0x0000000025237210 */ /* 0x000fe40007ffe0ff */
[----:B------:R-:W1:Y:S01]  /*f13a0*/  LDC R0, c[0x0][0x248] ;  /* 0x00009200ff007b82 */ /* 0x000e620000000800 */
[----:B------:R-:W-:Y:S02]  /*f13b0*/  ISETP.LT.AND P5, PT, R17, R18, !P3 ;  /* 0x000000121100720c */ /* 0x000fe40005fa1270 */
[----:B------:R-:W-:-:S04]  /*f13c0*/  IMAD.WIDE R32, R35, 0x4, R2 ;  /* 0x0000000423207825 */ /* 0x000fc800078e0202 */
[----:B----4-:R-:W-:Y:S01]  /*f13d0*/  IMAD.WIDE R28, R35, 0x4, R4 ;  /* 0x00000004231c7825 */ /* 0x010fe200078e0204 */
[----:B------:R-:W-:-:S03]  /*f13e0*/  ISETP.LT.AND P3, PT, R15, R18, !P3 ;  /* 0x000000120f00720c */ /* 0x000fc60005f61270 */
[C---:B-1----:R-:W-:Y:S02]  /*f13f0*/  IMAD.IADD R37, R35.reuse, 0x1, R10 ;  /* 0x0000000123257824 */ /* 0x042fe400078e020a */
[----:B------:R-:W-:Y:S01]  /*f1400*/  IMAD.WIDE R30, R35, 0x4, R6 ;  /* 0x00000004231e7825 */ /* 0x000fe200078e0206 */
[----:B------:R-:W1:Y:S01]  /*f1410*/  LDC R10, c[0x0][0x248] ;  /* 0x00009200ff0a7b82 */ /* 0x000e620000000800 */
[----:B------:R-:W-:Y:S04]  /*f1420*/  @P4 STG.E desc[UR60][R32.64], R208 ;  /* 0x000000d020004986 */ /* 0x000fe8000c10193c */
[----:B------:R4:W-:Y:S01]  /*f1430*/  @P2 STG.E desc[UR60][R28.64], R216 ;  /* 0x000000d81c002986 */ /* 0x0009e2000c10193c */
[-C--:B------:R-:W-:Y:S02]  /*f1440*/  ISETP.LT.AND P2, PT, R11, R18.reuse, !P6 ;  /* 0x000000120b00720c */ /* 0x080fe40007741270 */
[-C--:B------:R-:W-:Y:S01]  /*f1450*/  ISETP.LT.AND P4, PT, R13, R18.reuse, !P6 ;  /* 0x000000120d00720c */ /* 0x080fe20007781270 */
[----:B------:R-:W-:Y:S01]  /*f1460*/  IMAD.WIDE R24, R35, 0x4, R8 ;  /* 0x0000000423187825 */ /* 0x000fe200078e0208 */
[----:B------:R-:W-:Y:S01]  /*f1470*/  ISETP.GE.AND P1, PT, R34, R19, PT ;  /* 0x000000132200720c */ /* 0x000fe20003f26270 */
[----:B------:R4:W-:Y:S01]  /*f1480*/  @P5 STG.E desc[UR60][R30.64], R148 ;  /* 0x000000941e005986 */ /* 0x0009e2000c10193c */
[-C--:B------:R-:W-:Y:S01]  /*f1490*/  ISETP.LT.AND P5, PT, R17, R18.reuse, !P6 ;  /* 0x000000121100720c */ /* 0x080fe200077a1270 */
[----:B------:R-:W-:Y:S01]  /*f14a0*/  IMAD.WIDE R26, R37, 0x4, R2 ;  /* 0x00000004251a7825 */ /* 0x000fe200078e0202 */
[-C--:B------:R-:W-:Y:S01]  /*f14b0*/  ISETP.LT.AND P6, PT, R15, R18.reuse, !P6 ;  /* 0x000000120f00720c */ /* 0x080fe200077c1270 */
[----:B------:R1:W-:Y:S01]  /*f14c0*/  @P3 STG.E desc[UR60][R24.64], R20 ;  /* 0x0000001418003986 */ /* 0x0003e2000c10193c */
[----:B------:R-:W-:Y:S01]  /*f14d0*/  ISETP.LT.AND P3, PT, R11, R18, !P1 ;  /* 0x000000120b00720c */ /* 0x000fe20004f61270 */
[C---:B----4-:R-:W-:Y:S01]  /*f14e0*/  IMAD.WIDE R28, R37.reuse, 0x4, R4 ;  /* 0x00000004251c7825 */ /* 0x050fe200078e0204 */
[C---:B------:R-:W-:Y:S01]  /*f14f0*/  IADD3 R39, R37.reuse, R0, RZ ;  /* 0x0000000025277210 */ /* 0x040fe20007ffe0ff */
[----:B------:R4:W-:Y:S04]  /*f1500*/  @P2 STG.E desc[UR60][R26.64], R181 ;  /* 0x000000b51a002986 */ /* 0x0009e8000c10193c */
[----:B------:R4:W-:Y:S01]  /*f1510*/  @P4 STG.E desc[UR60][R28.64], R185 ;  /* 0x000000b91c004986 */ /* 0x0009e2000c10193c */
[----:B------:R-:W-:Y:S01]  /*f1520*/  IMAD.WIDE R30, R37, 0x4, R6 ;  /* 0x00000004251e7825 */ /* 0x000fe200078e0206 */
[----:B------:R-:W-:-:S03]  /*f1530*/  ISETP.LT.AND P4, PT, R13, R18, !P1 ;  /* 0x000000120d00720c */ /* 0x000fc60004f81270 */
[----:B------:R-:W-:Y:S01]  /*f1540*/  IMAD.WIDE R32, R37, 0x4, R8 ;  /* 0x0000000425207825 */ /* 0x000fe200078e0208 */
[----:B------:R-:W4:Y:S03]  /*f1550*/  LDC R0, c[0x0][0x248] ;  /* 0x00009200ff007b82 */ /* 0x000f260000000800 */
[----:B------:R-:W-:Y:S01]  /*f1560*/  IMAD.WIDE R34, R39, 0x4, R2 ;  /* 0x0000000427227825 */ /* 0x000fe200078e0202 */
[----:B------:R4:W-:Y:S01]  /*f1570*/  @P5 STG.E desc[UR60][R30.64], R201 ;  /* 0x000000c91e005986 */ /* 0x0009e2000c10193c */
[----:B------:R-:W-:-:S03]  /*f1580*/  ISETP.LT.AND P2, PT, R17, R18, !P1 ;  /* 0x000000121100720c */ /* 0x000fc60004f41270 */
[----:B------:R4:W-:Y:S01]  /*f1590*/  @P6 STG.E desc[UR60][R32.64], R145 ;  /* 0x0000009120006986 */ /* 0x0009e2000c10193c */
[----:B------:R-:W-:-:S03]  /*f15a0*/  ISETP.LT.AND P1, PT, R15, R18, !P1 ;  /* 0x000000120f00720c */ /* 0x000fc60004f21270 */
[----:B------:R-:W-:Y:S01]  /*f15b0*/  @P3 STG.E desc[UR60][R34.64], R209 ;  /* 0x000000d122003986 */ /* 0x000fe2000c10193c */
[----:B-1----:R-:W-:Y:S01]  /*f15c0*/  IMAD.WIDE R24, R39, 0x4, R4 ;  /* 0x0000000427187825 */ /* 0x002fe200078e0204 */
[----:B------:R-:W-:-:S03]  /*f15d0*/  ISETP.LT.AND P3, PT, R11, R18, !P0 ;  /* 0x000000120b00720c */ /* 0x000fc60004761270 */
[----:B------:R-:W-:Y:S02]  /*f15e0*/  IMAD.IADD R37, R39, 0x1, R10 ;  /* 0x0000000127257824 */ /* 0x000fe400078e020a */
[----:B------:R-:W1:Y:S01]  /*f15f0*/  LDC R10, c[0x0][0x248] ;  /* 0x00009200ff0a7b82 */ /* 0x000e620000000800 */
[-C--:B------:R-:W-:Y:S01]  /*f1600*/  ISETP.LT.AND P6, PT, R13, R18.reuse, !P0 ;  /* 0x000000120d00720c */ /* 0x080fe200047c1270 */
[----:B------:R4:W-:Y:S02]  /*f1610*/  @P4 STG.E desc[UR60][R24.64], R217 ;  /* 0x000000d918004986 */ /* 0x0009e4000c10193c */
[----:B----4-:R-:W-:Y:S01]  /*f1620*/  IMAD.WIDE R26, R39, 0x4, R6 ;  /* 0x00000004271a7825 */ /* 0x010fe200078e0206 */
[----:B------:R-:W-:-:S03]  /*f1630*/  ISETP.LT.AND P4, PT, R17, R18, !P0 ;  /* 0x000000121100720c */ /* 0x000fc60004781270 */
[----:B------:R-:W-:-:S04]  /*f1640*/  IMAD.WIDE R28, R39, 0x4, R8 ;  /* 0x00000004271c7825 */ /* 0x000fc800078e0208 */
[----:B------:R-:W-:Y:S01]  /*f1650*/  IMAD.WIDE R30, R37, 0x4, R2 ;  /* 0x00000004251e7825 */ /* 0x000fe200078e0202 */
[----:B------:R-:W-:Y:S01]  /*f1660*/  ISETP.LT.AND P0, PT, R15, R18, !P0 ;  /* 0x000000120f00720c */ /* 0x000fe20004701270 */
[----:B------:R4:W-:Y:S04]  /*f1670*/  @P2 STG.E desc[UR60][R26.64], R149 ;  /* 0x000000951a002986 */ /* 0x0009e8000c10193c */
[----:B------:R4:W-:Y:S01]  /*f1680*/  @P1 STG.E desc[UR60][R28.64], R21 ;  /* 0x000000151c001986 */ /* 0x0009e2000c10193c */
[----:B------:R-:W-:-:S03]  /*f1690*/  IMAD.WIDE R32, R37, 0x4, R4 ;  /* 0x0000000425207825 */ /* 0x000fc600078e0204 */
[----:B------:R4:W-:Y:S01]  /*f16a0*/  @P3 STG.E desc[UR60][R30.64], R182 ;  /* 0x000000b61e003986 */ /* 0x0009e2000c10193c */
[C---:B------:R-:W-:Y:S01]  /*f16b0*/  IMAD.WIDE R24, R37.reuse, 0x4, R6 ;  /* 0x0000000425187825 */ /* 0x040fe200078e0206 */
[C---:B------:R-:W-:Y:S02]  /*f16c0*/  IADD3 R35, R37.reuse, R0, RZ ;  /* 0x0000000025237210 */ /* 0x040fe40007ffe0ff */
[----:B------:R-:W-:Y:S04]  /*f16d0*/  @P6 STG.E desc[UR60][R32.64], R186 ;  /* 0x000000ba20006986 */ /* 0x000fe8000c10193c */
[----:B------:R1:W-:Y:S01]  /*f16e0*/  @P4 STG.E desc[UR60][R24.64], R202 ;  /* 0x000000ca18004986 */ /* 0x0003e2000c10193c */
[----:B----4-:R-:W-:-:S04]  /*f16f0*/  IMAD.WIDE R26, R37, 0x4, R8 ;  /* 0x00000004251a7825 */ /* 0x010fc800078e0208 */
[C---:B------:R-:W-:Y:S01]  /*f1700*/  IMAD.WIDE R20, R35.reuse, 0x4, R2 ;  /* 0x0000000423147825 */ /* 0x040fe200078e0202 */
[----:B------:R4:W-:Y:S03]  /*f1710*/  @P0 STG.E desc[UR60][R26.64], R146 ;  /* 0x000000921a000986 */ /* 0x0009e6000c10193c */
[----:B------:R-:W-:-:S04]  /*f1720*/  IMAD.WIDE R28, R35, 0x4, R4 ;  /* 0x00000004231c7825 */ /* 0x000fc800078e0204 */
[----:B------:R-:W-:Y:S01]  /*f1730*/  IMAD.WIDE R30, R35, 0x4, R6 ;  /* 0x00000004231e7825 */ /* 0x000fe200078e0206 */
[-C--:B--2---:R-:W-:Y:S02]  /*f1740*/  ISETP.GE.AND P5, PT, R16, R19.reuse, PT ;  /* 0x000000131000720c */ /* 0x084fe40003fa6270 */
[----:B------:R-:W-:Y:S02]  /*f1750*/  ISETP.GE.AND P2, PT, R12, R19, PT ;  /* 0x000000130c00720c */ /* 0x000fe40003f46270 */
[----:B------:R-:W4:Y:S01]  /*f1760*/  LDC R12, c[0x0][0x248] ;  /* 0x00009200ff0c7b82 */ /* 0x000f220000000800 */
[-C--:B------:R-:W-:Y:S02]  /*f1770*/  ISETP.LT.AND P3, PT, R11, R18.reuse, !P5 ;  /* 0x000000120b00720c */ /* 0x080fe40006f61270 */
[-C--:B------:R-:W-:Y:S02]  /*f1780*/  ISETP.LT.AND P6, PT, R13, R18.reuse, !P5 ;  /* 0x000000120d00720c */ /* 0x080fe40006fc1270 */
[----:B------:R-:W-:-:S02]  /*f1790*/  ISETP.LT.AND P4, PT, R17, R18, !P5 ;  /* 0x000000121100720c */ /* 0x000fc40006f81270 */
[-C--:B------:R-:W-:Y:S02]  /*f17a0*/  ISETP.LT.AND P5, PT, R15, R18.reuse, !P5 ;  /* 0x000000120f00720c */ /* 0x080fe40006fa1270 */
[----:B------:R-:W-:Y:S02]  /*f17b0*/  ISETP.LT.AND P0, PT, R11, R18, !P2 ;  /* 0x000000120b00720c */ /* 0x000fe40005701270 */
[----:B---3--:R-:W-:Y:S01]  /*f17c0*/  ISETP.GE.AND P1, PT, R14, R19, PT ;  /* 0x000000130e00720c */ /* 0x008fe20003f26270 */
[----:B-1----:R-:W-:-:S04]  /*f17d0*/  IMAD.IADD R19, R35, 0x1, R10 ;  /* 0x0000000123137824 */ /* 0x002fc800078e020a */
[----:B------:R-:W-:Y:S01]  /*f17e0*/  IMAD.WIDE R24, R19, 0x4, R2 ;  /* 0x0000000413187825 */ /* 0x000fe200078e0202 */
[----:B------:R1:W-:Y:S01]  /*f17f0*/  @P3 STG.E desc[UR60][R20.64], R210 ;  /* 0x000000d214003986 */ /* 0x0003e2000c10193c */
[-C--:B------:R-:W-:Y:S02]  /*f1800*/  ISETP.LT.AND P3, PT, R11, R18.reuse, !P1 ;  /* 0x000000120b00720c */ /* 0x080fe40004f61270 */
        /* <DEDUP_REMOVED lines=8> */
[-C--:B------:R-:W-:Y:S02]  /*f1890*/  ISETP.LT.AND P6, PT, R13, R18.reuse, !P1 ;  /* 0x000000120d00720c */ /* 0x080fe40004fc1270 */
[----:B------:R-:W-:Y:S02]  /*f18a0*/  ISETP.LT.AND P5, PT, R17, R18, !P1 ;  /* 0x000000121100720c */ /* 0x000fe40004fa1270 */
[----:B----4-:R-:W-:Y:S02]  /*f18b0*/  IADD3 R27, R19, R12, RZ ;  /* 0x0000000c131b7210 */ /* 0x010fe40007ffe0ff */
[----:B------:R-:W-:Y:S01]  /*f18c0*/  ISETP.LT.AND P1, PT, R15, R18, !P1 ;  /* 0x000000120f00720c */ /* 0x000fe20004f21270 */
[----:B------:R-:W-:-:S04]  /*f18d0*/  IMAD.WIDE R12, R19, 0x4, R4 ;  /* 0x00000004130c7825 */ /* 0x000fc800078e0204 */
[----:B------:R-:W-:-:S04]  /*f18e0*/  IMAD.WIDE R16, R19, 0x4, R6 ;  /* 0x0000000413107825 */ /* 0x000fc800078e0206 */
[----:B-1----:R-:W-:-:S04]  /*f18f0*/  IMAD.WIDE R20, R19, 0x4, R8 ;  /* 0x0000000413147825 */ /* 0x002fc800078e0208 */
[----:B------:R-:W-:-:S04]  /*f1900*/  IMAD.WIDE R2, R27, 0x4, R2 ;  /* 0x000000041b027825 */ /* 0x000fc800078e0202 */
[----:B------:R-:W-:-:S04]  /*f1910*/  IMAD.WIDE R4, R27, 0x4, R4 ;  /* 0x000000041b047825 */ /* 0x000fc800078e0204 */
[C---:B------:R-:W-:Y:S01]  /*f1920*/  IMAD.WIDE R6, R27.reuse, 0x4, R6 ;  /* 0x000000041b067825 */ /* 0x040fe200078e0206 */
[----:B------:R2:W-:Y:S04]  /*f1930*/  @P4 STG.E desc[UR60][R12.64], R187 ;  /* 0x000000bb0c004986 */ /* 0x0005e8000c10193c */
[----:B------:R2:W-:Y:S04]  /*f1940*/  @P0 STG.E desc[UR60][R16.64], R203 ;  /* 0x000000cb10000986 */ /* 0x0005e8000c10193c */
[----:B------:R2:W-:Y:S04]  /*f1950*/  @P2 STG.E desc[UR60][R20.64], R147 ;  /* 0x0000009314002986 */ /* 0x0005e8000c10193c */
[----:B------:R2:W-:Y:S04]  /*f1960*/  @P3 STG.E desc[UR60][R2.64], R211 ;  /* 0x000000d302003986 */ /* 0x0005e8000c10193c */
[----:B------:R2:W-:Y:S04]  /*f1970*/  @P6 STG.E desc[UR60][R4.64], R219 ;  /* 0x000000db04006986 */ /* 0x0005e8000c10193c */
[----:B------:R2:W-:Y:S01]  /*f1980*/  @P5 STG.E desc[UR60][R6.64], R151 ;  /* 0x0000009706005986 */ /* 0x0005e2000c10193c */
[----:B------:R-:W-:Y:S01]  /*f1990*/  IMAD.WIDE R8, R27, 0x4, R8 ;  /* 0x000000041b087825 */ /* 0x000fe200078e0208 */
[----:B------:R-:W-:Y:S06]  /*f19a0*/  @!P1 EXIT ;  /* 0x000000000000994d */ /* 0x000fec0003800000 */
[----:B------:R-:W-:Y:S01]  /*f19b0*/  STG.E desc[UR60][R8.64], R23 ;  /* 0x0000001708007986 */ /* 0x000fe2000c10193c */
[----:B------:R-:W-:Y:S05]  /*f19c0*/  EXIT ;  /* 0x000000000000794d */ /* 0x000fea0003800000 */
.L_x_2:
[----:B------:R-:W-:-:S00]  /*f19d0*/  BRA `(.L_x_2) ;  /* 0xfffffffc00fc7947 */ /* 0x000fc0000383ffff */
[----:B------:R-:W-:-:S00]  /*f19e0*/  NOP ;  /* 0x0000000000007918 */ /* 0x000fc00000000000 */
        /* <DEDUP_REMOVED lines=9> */
.L_x_3:


//--------------------- .nv.shared.matmul_kernel  --------------------------
	.section	.nv.shared.matmul_kernel,"aw",@nobits
	.sectionflags	@""
	.align	16
	.zero		1024


//--------------------- .nv.shared.reserved.0     --------------------------
	.section	.nv.shared.reserved.0,"aw",@nobits
	.weak		__nv_reservedSMEM_offset_0_alias
	.size		__nv_reservedSMEM_offset_0_alias, 0, 0
	.other		__nv_reservedSMEM_offset_0_alias,@"STO_CUDA_RESERVED_SHARED STV_DEFAULT"
__nv_reservedSMEM_offset_0_alias:
	.zero		0


//--------------------- .nv.constant0.matmul_kernel --------------------------
	.section	.nv.constant0.matmul_kernel,"a",@progbits
	.sectionflags	@""
	.align	4
.nv.constant0.matmul_kernel:
	.zero		608


//--------------------- SYMBOLS --------------------------

	.type		.nv.reservedSmem.offset0,@object
	.size		.nv.reservedSmem.offset0,0x4
